//
// Generated by NVIDIA NVVM Compiler
//
// Compiler Build ID: CL-36424714
// Cuda compilation tools, release 13.0, V13.0.88
// Based on NVVM 20.0.0
//

.version 9.0
.target sm_100
.address_size 64

	// .globl	_Z27radix_sort_pass_1_histogramN4cuda3std3__44spanIKiLm18446744073709551615EEES4_NS2_IKfLm18446744073709551615EEENS2_IiLm18446744073709551615EEE
// _ZZ27radix_sort_pass_1_histogramN4cuda3std3__44spanIKiLm18446744073709551615EEES4_NS2_IKfLm18446744073709551615EEENS2_IiLm18446744073709551615EEEE20local_slot_histogram has been demoted
// _ZZ25radix_sort_pass_3_scatterN4cuda3std3__44spanIKiLm18446744073709551615EEES4_NS2_IKfLm18446744073709551615EEES4_S4_NS2_IiLm18446744073709551615EEENS2_IfLm18446744073709551615EEES7_E22slot_histogram_preload has been demoted
// _ZZ25radix_sort_pass_3_scatterN4cuda3std3__44spanIKiLm18446744073709551615EEES4_NS2_IKfLm18446744073709551615EEES4_S4_NS2_IiLm18446744073709551615EEENS2_IfLm18446744073709551615EEES7_E4psum has been demoted
// _ZZN3cub18CUB_300001_SM_10006detail4scan16DeviceScanKernelINS2_10policy_hubIiiijN4cuda3std3__44plusIvEEE10Policy1000EN6thrust24THRUST_300001_SM_1000_NS6detail15normal_iteratorINSD_10device_ptrIiEEEESI_NS0_13ScanTileStateIiLb1EEES9_NS1_10InputValueIiPiEEjiLb0EiEEvT0_T1_T2_iT3_T4_T5_E12temp_storage has been demoted
// _ZZN3cub18CUB_300001_SM_10006detail4scan16DeviceScanKernelINS2_10policy_hubIiiimN4cuda3std3__44plusIvEEE10Policy1000EN6thrust24THRUST_300001_SM_1000_NS6detail15normal_iteratorINSD_10device_ptrIiEEEESI_NS0_13ScanTileStateIiLb1EEES9_NS1_10InputValueIiPiEEmiLb0EiEEvT0_T1_T2_iT3_T4_T5_E12temp_storage has been demoted
.global .align 1 .b8 _ZN34_INTERNAL_1cb82802_4_k_cu_56727b784cuda3std3__45__cpo5beginE[1];
.global .align 1 .b8 _ZN34_INTERNAL_1cb82802_4_k_cu_56727b784cuda3std3__45__cpo3endE[1];
.global .align 1 .b8 _ZN34_INTERNAL_1cb82802_4_k_cu_56727b784cuda3std3__45__cpo6cbeginE[1];
.global .align 1 .b8 _ZN34_INTERNAL_1cb82802_4_k_cu_56727b784cuda3std3__45__cpo4cendE[1];
.global .align 1 .b8 _ZN34_INTERNAL_1cb82802_4_k_cu_56727b784cuda3std3__45__cpo6rbeginE[1];
.global .align 1 .b8 _ZN34_INTERNAL_1cb82802_4_k_cu_56727b784cuda3std3__45__cpo4rendE[1];
.global .align 1 .b8 _ZN34_INTERNAL_1cb82802_4_k_cu_56727b784cuda3std3__45__cpo7crbeginE[1];
.global .align 1 .b8 _ZN34_INTERNAL_1cb82802_4_k_cu_56727b784cuda3std3__45__cpo5crendE[1];
.global .align 1 .b8 _ZN34_INTERNAL_1cb82802_4_k_cu_56727b784cuda3std3__436_GLOBAL__N__1cb82802_4_k_cu_56727b786ignoreE[1];
.global .align 1 .b8 _ZN34_INTERNAL_1cb82802_4_k_cu_56727b784cuda3std3__419piecewise_constructE[1];
.global .align 1 .b8 _ZN34_INTERNAL_1cb82802_4_k_cu_56727b784cuda3std3__48in_placeE[1];
.global .align 1 .b8 _ZN34_INTERNAL_1cb82802_4_k_cu_56727b784cuda3std3__420unreachable_sentinelE[1];
.global .align 1 .b8 _ZN34_INTERNAL_1cb82802_4_k_cu_56727b784cuda3std3__47nulloptE[1];
.global .align 1 .b8 _ZN34_INTERNAL_1cb82802_4_k_cu_56727b784cuda3std3__48unexpectE[1];
.global .align 1 .b8 _ZN34_INTERNAL_1cb82802_4_k_cu_56727b784cuda3std6ranges3__45__cpo4swapE[1];
.global .align 1 .b8 _ZN34_INTERNAL_1cb82802_4_k_cu_56727b784cuda3std6ranges3__45__cpo9iter_moveE[1];
.global .align 1 .b8 _ZN34_INTERNAL_1cb82802_4_k_cu_56727b784cuda3std6ranges3__45__cpo5beginE[1];
.global .align 1 .b8 _ZN34_INTERNAL_1cb82802_4_k_cu_56727b784cuda3std6ranges3__45__cpo3endE[1];
.global .align 1 .b8 _ZN34_INTERNAL_1cb82802_4_k_cu_56727b784cuda3std6ranges3__45__cpo6cbeginE[1];
.global .align 1 .b8 _ZN34_INTERNAL_1cb82802_4_k_cu_56727b784cuda3std6ranges3__45__cpo4cendE[1];
.global .align 1 .b8 _ZN34_INTERNAL_1cb82802_4_k_cu_56727b784cuda3std6ranges3__45__cpo7advanceE[1];
.global .align 1 .b8 _ZN34_INTERNAL_1cb82802_4_k_cu_56727b784cuda3std6ranges3__45__cpo9iter_swapE[1];
.global .align 1 .b8 _ZN34_INTERNAL_1cb82802_4_k_cu_56727b784cuda3std6ranges3__45__cpo4nextE[1];
.global .align 1 .b8 _ZN34_INTERNAL_1cb82802_4_k_cu_56727b784cuda3std6ranges3__45__cpo4prevE[1];
.global .align 1 .b8 _ZN34_INTERNAL_1cb82802_4_k_cu_56727b784cuda3std6ranges3__45__cpo4dataE[1];
.global .align 1 .b8 _ZN34_INTERNAL_1cb82802_4_k_cu_56727b784cuda3std6ranges3__45__cpo5cdataE[1];
.global .align 1 .b8 _ZN34_INTERNAL_1cb82802_4_k_cu_56727b784cuda3std6ranges3__45__cpo4sizeE[1];
.global .align 1 .b8 _ZN34_INTERNAL_1cb82802_4_k_cu_56727b784cuda3std6ranges3__45__cpo5ssizeE[1];
.global .align 1 .b8 _ZN34_INTERNAL_1cb82802_4_k_cu_56727b784cuda3std6ranges3__45__cpo8distanceE[1];
.global .align 1 .b8 _ZN34_INTERNAL_1cb82802_4_k_cu_56727b786thrust24THRUST_300001_SM_1000_NS8cuda_cub3parE[1];
.global .align 1 .b8 _ZN34_INTERNAL_1cb82802_4_k_cu_56727b786thrust24THRUST_300001_SM_1000_NS8cuda_cub10par_nosyncE[1];
.global .align 1 .b8 _ZN34_INTERNAL_1cb82802_4_k_cu_56727b786thrust24THRUST_300001_SM_1000_NS6system6detail10sequential3seqE[1];
.global .align 1 .b8 _ZN34_INTERNAL_1cb82802_4_k_cu_56727b786thrust24THRUST_300001_SM_1000_NS6system3cpp3parE[1];
.global .align 1 .b8 _ZN34_INTERNAL_1cb82802_4_k_cu_56727b786thrust24THRUST_300001_SM_1000_NS12placeholders2_1E[1];
.global .align 1 .b8 _ZN34_INTERNAL_1cb82802_4_k_cu_56727b786thrust24THRUST_300001_SM_1000_NS12placeholders2_2E[1];
.global .align 1 .b8 _ZN34_INTERNAL_1cb82802_4_k_cu_56727b786thrust24THRUST_300001_SM_1000_NS12placeholders2_3E[1];
.global .align 1 .b8 _ZN34_INTERNAL_1cb82802_4_k_cu_56727b786thrust24THRUST_300001_SM_1000_NS12placeholders2_4E[1];
.global .align 1 .b8 _ZN34_INTERNAL_1cb82802_4_k_cu_56727b786thrust24THRUST_300001_SM_1000_NS12placeholders2_5E[1];
.global .align 1 .b8 _ZN34_INTERNAL_1cb82802_4_k_cu_56727b786thrust24THRUST_300001_SM_1000_NS12placeholders2_6E[1];
.global .align 1 .b8 _ZN34_INTERNAL_1cb82802_4_k_cu_56727b786thrust24THRUST_300001_SM_1000_NS12placeholders2_7E[1];
.global .align 1 .b8 _ZN34_INTERNAL_1cb82802_4_k_cu_56727b786thrust24THRUST_300001_SM_1000_NS12placeholders2_8E[1];
.global .align 1 .b8 _ZN34_INTERNAL_1cb82802_4_k_cu_56727b786thrust24THRUST_300001_SM_1000_NS12placeholders2_9E[1];
.global .align 1 .b8 _ZN34_INTERNAL_1cb82802_4_k_cu_56727b786thrust24THRUST_300001_SM_1000_NS12placeholders3_10E[1];
.global .align 1 .b8 _ZN34_INTERNAL_1cb82802_4_k_cu_56727b786thrust24THRUST_300001_SM_1000_NS3seqE[1];
.global .align 1 .b8 _ZN34_INTERNAL_1cb82802_4_k_cu_56727b786thrust24THRUST_300001_SM_1000_NS6deviceE[1];

.visible .entry _Z27radix_sort_pass_1_histogramN4cuda3std3__44spanIKiLm18446744073709551615EEES4_NS2_IKfLm18446744073709551615EEENS2_IiLm18446744073709551615EEE(
	.param .align 8 .b8 _Z27radix_sort_pass_1_histogramN4cuda3std3__44spanIKiLm18446744073709551615EEES4_NS2_IKfLm18446744073709551615EEENS2_IiLm18446744073709551615EEE_param_0[16],
	.param .align 8 .b8 _Z27radix_sort_pass_1_histogramN4cuda3std3__44spanIKiLm18446744073709551615EEES4_NS2_IKfLm18446744073709551615EEENS2_IiLm18446744073709551615EEE_param_1[16],
	.param .align 8 .b8 _Z27radix_sort_pass_1_histogramN4cuda3std3__44spanIKiLm18446744073709551615EEES4_NS2_IKfLm18446744073709551615EEENS2_IiLm18446744073709551615EEE_param_2[16],
	.param .align 8 .b8 _Z27radix_sort_pass_1_histogramN4cuda3std3__44spanIKiLm18446744073709551615EEES4_NS2_IKfLm18446744073709551615EEENS2_IiLm18446744073709551615EEE_param_3[16]
)
{
	.reg .pred 	%p<5>;
	.reg .b32 	%r<32>;
	.reg .b64 	%rd<15>;
	// demoted variable
	.shared .align 4 .b8 _ZZ27radix_sort_pass_1_histogramN4cuda3std3__44spanIKiLm18446744073709551615EEES4_NS2_IKfLm18446744073709551615EEENS2_IiLm18446744073709551615EEEE20local_slot_histogram[16];
	ld.param.u64 	%rd2, [_Z27radix_sort_pass_1_histogramN4cuda3std3__44spanIKiLm18446744073709551615EEES4_NS2_IKfLm18446744073709551615EEENS2_IiLm18446744073709551615EEE_param_1];
	ld.param.u64 	%rd1, [_Z27radix_sort_pass_1_histogramN4cuda3std3__44spanIKiLm18446744073709551615EEES4_NS2_IKfLm18446744073709551615EEENS2_IiLm18446744073709551615EEE_param_3];
	ld.param.u64 	%rd4, [_Z27radix_sort_pass_1_histogramN4cuda3std3__44spanIKiLm18446744073709551615EEES4_NS2_IKfLm18446744073709551615EEENS2_IiLm18446744073709551615EEE_param_0];
	mov.u32 	%r1, %ctaid.x;
	mov.u32 	%r2, %tid.x;
	shl.b32 	%r11, %r1, 8;
	shl.b32 	%r12, %r2, 1;
	add.s32 	%r3, %r11, %r12;
	cvta.to.global.u64 	%rd5, %rd4;
	ld.global.u32 	%r4, [%rd5];
	setp.ge.s32 	%p1, %r3, %r4;
	mov.b32 	%r30, 3;
	@%p1 bra 	$L__BB0_2;
	cvta.to.global.u64 	%rd6, %rd2;
	mul.wide.u32 	%rd7, %r3, 4;
	add.s64 	%rd8, %rd6, %rd7;
	ld.global.u32 	%r13, [%rd8];
	and.b32  	%r30, %r13, 3;
$L__BB0_2:
	add.s32 	%r15, %r3, 1;
	setp.ge.s32 	%p2, %r15, %r4;
	mov.b32 	%r31, 3;
	@%p2 bra 	$L__BB0_4;
	cvta.to.global.u64 	%rd9, %rd2;
	mul.wide.u32 	%rd10, %r3, 4;
	add.s64 	%rd11, %rd9, %rd10;
	ld.global.u32 	%r16, [%rd11+4];
	and.b32  	%r31, %r16, 3;
$L__BB0_4:
	setp.gt.u32 	%p3, %r2, 3;
	shl.b32 	%r17, %r2, 2;
	mov.u32 	%r18, _ZZ27radix_sort_pass_1_histogramN4cuda3std3__44spanIKiLm18446744073709551615EEES4_NS2_IKfLm18446744073709551615EEENS2_IiLm18446744073709551615EEEE20local_slot_histogram;
	add.s32 	%r9, %r18, %r17;
	@%p3 bra 	$L__BB0_6;
	mov.b32 	%r19, 0;
	st.shared.u32 	[%r9], %r19;
$L__BB0_6:
	setp.gt.u32 	%p4, %r2, 3;
	bar.sync 	0;
	shl.b32 	%r20, %r30, 2;
	add.s32 	%r22, %r18, %r20;
	atom.shared.add.u32 	%r23, [%r22], 1;
	shl.b32 	%r24, %r31, 2;
	add.s32 	%r25, %r18, %r24;
	atom.shared.add.u32 	%r26, [%r25], 1;
	bar.sync 	0;
	@%p4 bra 	$L__BB0_8;
	atom.shared.or.b32 	%r27, [%r9], 0;
	mov.u32 	%r28, %nctaid.x;
	mad.lo.s32 	%r29, %r2, %r28, %r1;
	cvta.to.global.u64 	%rd12, %rd1;
	mul.wide.u32 	%rd13, %r29, 4;
	add.s64 	%rd14, %rd12, %rd13;
	st.global.u32 	[%rd14], %r27;
$L__BB0_8:
	ret;

}
	// .globl	_Z25radix_sort_pass_3_scatterN4cuda3std3__44spanIKiLm18446744073709551615EEES4_NS2_IKfLm18446744073709551615EEES4_S4_NS2_IiLm18446744073709551615EEENS2_IfLm18446744073709551615EEES7_
.visible .entry _Z25radix_sort_pass_3_scatterN4cuda3std3__44spanIKiLm18446744073709551615EEES4_NS2_IKfLm18446744073709551615EEES4_S4_NS2_IiLm18446744073709551615EEENS2_IfLm18446744073709551615EEES7_(
	.param .align 8 .b8 _Z25radix_sort_pass_3_scatterN4cuda3std3__44spanIKiLm18446744073709551615EEES4_NS2_IKfLm18446744073709551615EEES4_S4_NS2_IiLm18446744073709551615EEENS2_IfLm18446744073709551615EEES7__param_0[16],
	.param .align 8 .b8 _Z25radix_sort_pass_3_scatterN4cuda3std3__44spanIKiLm18446744073709551615EEES4_NS2_IKfLm18446744073709551615EEES4_S4_NS2_IiLm18446744073709551615EEENS2_IfLm18446744073709551615EEES7__param_1[16],
	.param .align 8 .b8 _Z25radix_sort_pass_3_scatterN4cuda3std3__44spanIKiLm18446744073709551615EEES4_NS2_IKfLm18446744073709551615EEES4_S4_NS2_IiLm18446744073709551615EEENS2_IfLm18446744073709551615EEES7__param_2[16],
	.param .align 8 .b8 _Z25radix_sort_pass_3_scatterN4cuda3std3__44spanIKiLm18446744073709551615EEES4_NS2_IKfLm18446744073709551615EEES4_S4_NS2_IiLm18446744073709551615EEENS2_IfLm18446744073709551615EEES7__param_3[16],
	.param .align 8 .b8 _Z25radix_sort_pass_3_scatterN4cuda3std3__44spanIKiLm18446744073709551615EEES4_NS2_IKfLm18446744073709551615EEES4_S4_NS2_IiLm18446744073709551615EEENS2_IfLm18446744073709551615EEES7__param_4[16],
	.param .align 8 .b8 _Z25radix_sort_pass_3_scatterN4cuda3std3__44spanIKiLm18446744073709551615EEES4_NS2_IKfLm18446744073709551615EEES4_S4_NS2_IiLm18446744073709551615EEENS2_IfLm18446744073709551615EEES7__param_5[16],
	.param .align 8 .b8 _Z25radix_sort_pass_3_scatterN4cuda3std3__44spanIKiLm18446744073709551615EEES4_NS2_IKfLm18446744073709551615EEES4_S4_NS2_IiLm18446744073709551615EEENS2_IfLm18446744073709551615EEES7__param_6[16],
	.param .align 8 .b8 _Z25radix_sort_pass_3_scatterN4cuda3std3__44spanIKiLm18446744073709551615EEES4_NS2_IKfLm18446744073709551615EEES4_S4_NS2_IiLm18446744073709551615EEENS2_IfLm18446744073709551615EEES7__param_7[16]
)
{
	.reg .pred 	%p<23>;
	.reg .b32 	%r<267>;
	.reg .b32 	%f<3>;
	.reg .b64 	%rd<35>;
	// demoted variable
	.shared .align 4 .b8 _ZZ25radix_sort_pass_3_scatterN4cuda3std3__44spanIKiLm18446744073709551615EEES4_NS2_IKfLm18446744073709551615EEES4_S4_NS2_IiLm18446744073709551615EEENS2_IfLm18446744073709551615EEES7_E22slot_histogram_preload[16];
	// demoted variable
	.shared .align 4 .b8 _ZZ25radix_sort_pass_3_scatterN4cuda3std3__44spanIKiLm18446744073709551615EEES4_NS2_IKfLm18446744073709551615EEES4_S4_NS2_IiLm18446744073709551615EEENS2_IfLm18446744073709551615EEES7_E4psum[1136];
	ld.param.u64 	%rd3, [_Z25radix_sort_pass_3_scatterN4cuda3std3__44spanIKiLm18446744073709551615EEES4_NS2_IKfLm18446744073709551615EEES4_S4_NS2_IiLm18446744073709551615EEENS2_IfLm18446744073709551615EEES7__param_4];
	ld.param.u64 	%rd8, [_Z25radix_sort_pass_3_scatterN4cuda3std3__44spanIKiLm18446744073709551615EEES4_NS2_IKfLm18446744073709551615EEES4_S4_NS2_IiLm18446744073709551615EEENS2_IfLm18446744073709551615EEES7__param_7];
	ld.param.u64 	%rd9, [_Z25radix_sort_pass_3_scatterN4cuda3std3__44spanIKiLm18446744073709551615EEES4_NS2_IKfLm18446744073709551615EEES4_S4_NS2_IiLm18446744073709551615EEENS2_IfLm18446744073709551615EEES7__param_6];
	ld.param.u64 	%rd10, [_Z25radix_sort_pass_3_scatterN4cuda3std3__44spanIKiLm18446744073709551615EEES4_NS2_IKfLm18446744073709551615EEES4_S4_NS2_IiLm18446744073709551615EEENS2_IfLm18446744073709551615EEES7__param_5];
	ld.param.u64 	%rd11, [_Z25radix_sort_pass_3_scatterN4cuda3std3__44spanIKiLm18446744073709551615EEES4_NS2_IKfLm18446744073709551615EEES4_S4_NS2_IiLm18446744073709551615EEENS2_IfLm18446744073709551615EEES7__param_3];
	ld.param.u64 	%rd12, [_Z25radix_sort_pass_3_scatterN4cuda3std3__44spanIKiLm18446744073709551615EEES4_NS2_IKfLm18446744073709551615EEES4_S4_NS2_IiLm18446744073709551615EEENS2_IfLm18446744073709551615EEES7__param_2];
	ld.param.u64 	%rd13, [_Z25radix_sort_pass_3_scatterN4cuda3std3__44spanIKiLm18446744073709551615EEES4_NS2_IKfLm18446744073709551615EEES4_S4_NS2_IiLm18446744073709551615EEENS2_IfLm18446744073709551615EEES7__param_1];
	ld.param.u64 	%rd14, [_Z25radix_sort_pass_3_scatterN4cuda3std3__44spanIKiLm18446744073709551615EEES4_NS2_IKfLm18446744073709551615EEES4_S4_NS2_IiLm18446744073709551615EEENS2_IfLm18446744073709551615EEES7__param_0];
	cvta.to.global.u64 	%rd15, %rd14;
	cvta.to.global.u64 	%rd16, %rd13;
	cvta.to.global.u64 	%rd1, %rd12;
	cvta.to.global.u64 	%rd2, %rd11;
	cvta.to.global.u64 	%rd4, %rd10;
	cvta.to.global.u64 	%rd5, %rd9;
	cvta.to.global.u64 	%rd6, %rd8;
	mov.u32 	%r1, %ctaid.x;
	mov.u32 	%r2, %tid.x;
	shl.b32 	%r18, %r1, 8;
	shl.b32 	%r3, %r2, 1;
	add.s32 	%r4, %r18, %r3;
	or.b32  	%r5, %r4, 1;
	ld.global.u32 	%r6, [%rd15];
	setp.ge.s32 	%p1, %r4, %r6;
	mul.wide.u32 	%rd17, %r4, 4;
	add.s64 	%rd7, %rd16, %rd17;
	mov.b32 	%r265, 3;
	@%p1 bra 	$L__BB1_2;
	ld.global.u32 	%r19, [%rd7];
	and.b32  	%r265, %r19, 3;
$L__BB1_2:
	setp.ge.s32 	%p2, %r5, %r6;
	mov.b32 	%r266, 3;
	@%p2 bra 	$L__BB1_4;
	ld.global.u32 	%r21, [%rd7+4];
	and.b32  	%r266, %r21, 3;
$L__BB1_4:
	shl.b32 	%r11, %r265, 3;
	mov.b32 	%r22, 1;
	shl.b32 	%r23, %r22, %r11;
	shr.u32 	%r24, %r2, 4;
	add.s32 	%r25, %r3, %r24;
	shl.b32 	%r26, %r25, 2;
	mov.u32 	%r27, _ZZ25radix_sort_pass_3_scatterN4cuda3std3__44spanIKiLm18446744073709551615EEES4_NS2_IKfLm18446744073709551615EEES4_S4_NS2_IiLm18446744073709551615EEENS2_IfLm18446744073709551615EEES7_E4psum;
	add.s32 	%r12, %r27, %r26;
	st.shared.u32 	[%r12], %r23;
	shl.b32 	%r13, %r266, 3;
	shl.b32 	%r28, %r22, %r13;
	add.s32 	%r14, %r3, 1;
	shr.u32 	%r29, %r14, 5;
	add.s32 	%r30, %r29, %r3;
	shl.b32 	%r31, %r30, 2;
	add.s32 	%r15, %r27, %r31;
	st.shared.u32 	[%r15+4], %r28;
	setp.gt.u32 	%p3, %r2, 3;
	@%p3 bra 	$L__BB1_6;
	mov.u32 	%r32, %nctaid.x;
	mad.lo.s32 	%r33, %r2, %r32, %r1;
	cvta.to.global.u64 	%rd18, %rd3;
	mul.wide.u32 	%rd19, %r33, 4;
	add.s64 	%rd20, %rd18, %rd19;
	ld.global.u32 	%r34, [%rd20];
	shl.b32 	%r35, %r2, 2;
	mov.u32 	%r36, _ZZ25radix_sort_pass_3_scatterN4cuda3std3__44spanIKiLm18446744073709551615EEES4_NS2_IKfLm18446744073709551615EEES4_S4_NS2_IiLm18446744073709551615EEENS2_IfLm18446744073709551615EEES7_E22slot_histogram_preload;
	add.s32 	%r37, %r36, %r35;
	st.shared.u32 	[%r37], %r34;
$L__BB1_6:
	bar.sync 	0;
	sub.s32 	%r16, %r14, %r2;
	setp.gt.u32 	%p4, %r2, 127;
	@%p4 bra 	$L__BB1_8;
	shl.b32 	%r38, %r16, 1;
	add.s32 	%r39, %r38, -2;
	shr.u32 	%r40, %r39, 5;
	add.s32 	%r41, %r40, %r38;
	shl.b32 	%r42, %r41, 2;
	add.s32 	%r44, %r27, %r42;
	ld.shared.u32 	%r45, [%r44+-8];
	ld.shared.u32 	%r46, [%r15+4];
	add.s32 	%r47, %r46, %r45;
	st.shared.u32 	[%r15+4], %r47;
$L__BB1_8:
	bar.sync 	0;
	setp.gt.u32 	%p5, %r2, 63;
	@%p5 bra 	$L__BB1_10;
	shl.b32 	%r48, %r16, 2;
	add.s32 	%r49, %r48, -1;
	add.s32 	%r50, %r48, -3;
	shr.u32 	%r51, %r50, 5;
	add.s32 	%r52, %r51, %r48;
	shl.b32 	%r53, %r52, 2;
	add.s32 	%r55, %r27, %r53;
	ld.shared.u32 	%r56, [%r55+-12];
	shr.u32 	%r57, %r49, 5;
	add.s32 	%r58, %r57, %r48;
	shl.b32 	%r59, %r58, 2;
	add.s32 	%r60, %r27, %r59;
	ld.shared.u32 	%r61, [%r60+-4];
	add.s32 	%r62, %r61, %r56;
	st.shared.u32 	[%r60+-4], %r62;
$L__BB1_10:
	bar.sync 	0;
	setp.gt.u32 	%p6, %r2, 31;
	@%p6 bra 	$L__BB1_12;
	shl.b32 	%r63, %r16, 3;
	add.s32 	%r64, %r63, -1;
	add.s32 	%r65, %r63, -5;
	shr.u32 	%r66, %r65, 5;
	add.s32 	%r67, %r66, %r63;
	shl.b32 	%r68, %r67, 2;
	add.s32 	%r70, %r27, %r68;
	ld.shared.u32 	%r71, [%r70+-20];
	shr.u32 	%r72, %r64, 5;
	add.s32 	%r73, %r72, %r63;
	shl.b32 	%r74, %r73, 2;
	add.s32 	%r75, %r27, %r74;
	ld.shared.u32 	%r76, [%r75+-4];
	add.s32 	%r77, %r76, %r71;
	st.shared.u32 	[%r75+-4], %r77;
$L__BB1_12:
	bar.sync 	0;
	setp.gt.u32 	%p7, %r2, 15;
	@%p7 bra 	$L__BB1_14;
	shl.b32 	%r78, %r16, 4;
	add.s32 	%r79, %r78, -1;
	add.s32 	%r80, %r78, -9;
	shr.u32 	%r81, %r80, 5;
	add.s32 	%r82, %r81, %r78;
	shl.b32 	%r83, %r82, 2;
	add.s32 	%r85, %r27, %r83;
	ld.shared.u32 	%r86, [%r85+-36];
	shr.u32 	%r87, %r79, 5;
	add.s32 	%r88, %r87, %r78;
	shl.b32 	%r89, %r88, 2;
	add.s32 	%r90, %r27, %r89;
	ld.shared.u32 	%r91, [%r90+-4];
	add.s32 	%r92, %r91, %r86;
	st.shared.u32 	[%r90+-4], %r92;
$L__BB1_14:
	bar.sync 	0;
	setp.gt.u32 	%p8, %r2, 7;
	@%p8 bra 	$L__BB1_16;
	shl.b32 	%r93, %r16, 5;
	add.s32 	%r94, %r93, -1;
	add.s32 	%r95, %r93, -17;
	shr.u32 	%r96, %r95, 5;
	add.s32 	%r97, %r96, %r93;
	shl.b32 	%r98, %r97, 2;
	add.s32 	%r100, %r27, %r98;
	ld.shared.u32 	%r101, [%r100+-68];
	shr.u32 	%r102, %r94, 5;
	add.s32 	%r103, %r102, %r93;
	shl.b32 	%r104, %r103, 2;
	add.s32 	%r105, %r27, %r104;
	ld.shared.u32 	%r106, [%r105+-4];
	add.s32 	%r107, %r106, %r101;
	st.shared.u32 	[%r105+-4], %r107;
$L__BB1_16:
	setp.gt.u32 	%p9, %r2, 3;
	bar.sync 	0;
	@%p9 bra 	$L__BB1_18;
	shl.b32 	%r108, %r16, 6;
	add.s32 	%r109, %r108, -1;
	add.s32 	%r110, %r108, -33;
	shr.u32 	%r111, %r110, 5;
	add.s32 	%r112, %r111, %r108;
	shl.b32 	%r113, %r112, 2;
	add.s32 	%r115, %r27, %r113;
	ld.shared.u32 	%r116, [%r115+-132];
	shr.u32 	%r117, %r109, 5;
	add.s32 	%r118, %r117, %r108;
	shl.b32 	%r119, %r118, 2;
	add.s32 	%r120, %r27, %r119;
	ld.shared.u32 	%r121, [%r120+-4];
	add.s32 	%r122, %r121, %r116;
	st.shared.u32 	[%r120+-4], %r122;
$L__BB1_18:
	bar.sync 	0;
	setp.gt.u32 	%p10, %r2, 1;
	@%p10 bra 	$L__BB1_20;
	shl.b32 	%r123, %r16, 7;
	add.s32 	%r124, %r123, -1;
	add.s32 	%r125, %r123, -65;
	shr.u32 	%r126, %r125, 5;
	add.s32 	%r127, %r126, %r123;
	shl.b32 	%r128, %r127, 2;
	add.s32 	%r130, %r27, %r128;
	ld.shared.u32 	%r131, [%r130+-260];
	shr.u32 	%r132, %r124, 5;
	add.s32 	%r133, %r132, %r123;
	shl.b32 	%r134, %r133, 2;
	add.s32 	%r135, %r27, %r134;
	ld.shared.u32 	%r136, [%r135+-4];
	add.s32 	%r137, %r136, %r131;
	st.shared.u32 	[%r135+-4], %r137;
$L__BB1_20:
	bar.sync 	0;
	setp.ne.s32 	%p11, %r2, 0;
	@%p11 bra 	$L__BB1_22;
	ld.shared.u32 	%r138, [_ZZ25radix_sort_pass_3_scatterN4cuda3std3__44spanIKiLm18446744073709551615EEES4_NS2_IKfLm18446744073709551615EEES4_S4_NS2_IiLm18446744073709551615EEENS2_IfLm18446744073709551615EEES7_E4psum+520];
	ld.shared.u32 	%r139, [_ZZ25radix_sort_pass_3_scatterN4cuda3std3__44spanIKiLm18446744073709551615EEES4_NS2_IKfLm18446744073709551615EEES4_S4_NS2_IiLm18446744073709551615EEENS2_IfLm18446744073709551615EEES7_E4psum+1048];
	add.s32 	%r140, %r139, %r138;
	st.shared.u32 	[_ZZ25radix_sort_pass_3_scatterN4cuda3std3__44spanIKiLm18446744073709551615EEES4_NS2_IKfLm18446744073709551615EEES4_S4_NS2_IiLm18446744073709551615EEENS2_IfLm18446744073709551615EEES7_E4psum+1048], %r140;
$L__BB1_22:
	setp.ne.s32 	%p12, %r2, 0;
	bar.sync 	0;
	@%p12 bra 	$L__BB1_24;
	mov.b32 	%r141, 0;
	st.shared.u32 	[_ZZ25radix_sort_pass_3_scatterN4cuda3std3__44spanIKiLm18446744073709551615EEES4_NS2_IKfLm18446744073709551615EEES4_S4_NS2_IiLm18446744073709551615EEENS2_IfLm18446744073709551615EEES7_E4psum+1048], %r141;
$L__BB1_24:
	setp.ne.s32 	%p13, %r2, 0;
	bar.sync 	0;
	@%p13 bra 	$L__BB1_26;
	ld.shared.u32 	%r142, [_ZZ25radix_sort_pass_3_scatterN4cuda3std3__44spanIKiLm18446744073709551615EEES4_NS2_IKfLm18446744073709551615EEES4_S4_NS2_IiLm18446744073709551615EEENS2_IfLm18446744073709551615EEES7_E4psum+520];
	ld.shared.u32 	%r143, [_ZZ25radix_sort_pass_3_scatterN4cuda3std3__44spanIKiLm18446744073709551615EEES4_NS2_IKfLm18446744073709551615EEES4_S4_NS2_IiLm18446744073709551615EEENS2_IfLm18446744073709551615EEES7_E4psum+1048];
	st.shared.u32 	[_ZZ25radix_sort_pass_3_scatterN4cuda3std3__44spanIKiLm18446744073709551615EEES4_NS2_IKfLm18446744073709551615EEES4_S4_NS2_IiLm18446744073709551615EEENS2_IfLm18446744073709551615EEES7_E4psum+520], %r143;
	add.s32 	%r144, %r143, %r142;
	st.shared.u32 	[_ZZ25radix_sort_pass_3_scatterN4cuda3std3__44spanIKiLm18446744073709551615EEES4_NS2_IKfLm18446744073709551615EEES4_S4_NS2_IiLm18446744073709551615EEENS2_IfLm18446744073709551615EEES7_E4psum+1048], %r144;
$L__BB1_26:
	setp.gt.u32 	%p14, %r2, 1;
	bar.sync 	0;
	@%p14 bra 	$L__BB1_28;
	shl.b32 	%r145, %r16, 7;
	add.s32 	%r146, %r145, -1;
	add.s32 	%r147, %r145, -65;
	shr.u32 	%r148, %r147, 5;
	add.s32 	%r149, %r148, %r145;
	shr.u32 	%r150, %r146, 5;
	add.s32 	%r151, %r150, %r145;
	shl.b32 	%r152, %r149, 2;
	add.s32 	%r154, %r27, %r152;
	ld.shared.u32 	%r155, [%r154+-260];
	shl.b32 	%r156, %r151, 2;
	add.s32 	%r157, %r27, %r156;
	ld.shared.u32 	%r158, [%r157+-4];
	st.shared.u32 	[%r154+-260], %r158;
	add.s32 	%r159, %r158, %r155;
	st.shared.u32 	[%r157+-4], %r159;
$L__BB1_28:
	setp.gt.u32 	%p15, %r2, 3;
	bar.sync 	0;
	@%p15 bra 	$L__BB1_30;
	shl.b32 	%r160, %r16, 6;
	add.s32 	%r161, %r160, -1;
	add.s32 	%r162, %r160, -33;
	shr.u32 	%r163, %r162, 5;
	add.s32 	%r164, %r163, %r160;
	shr.u32 	%r165, %r161, 5;
	add.s32 	%r166, %r165, %r160;
	shl.b32 	%r167, %r164, 2;
	add.s32 	%r169, %r27, %r167;
	ld.shared.u32 	%r170, [%r169+-132];
	shl.b32 	%r171, %r166, 2;
	add.s32 	%r172, %r27, %r171;
	ld.shared.u32 	%r173, [%r172+-4];
	st.shared.u32 	[%r169+-132], %r173;
	add.s32 	%r174, %r173, %r170;
	st.shared.u32 	[%r172+-4], %r174;
$L__BB1_30:
	setp.gt.u32 	%p16, %r2, 7;
	bar.sync 	0;
	@%p16 bra 	$L__BB1_32;
	shl.b32 	%r175, %r16, 5;
	add.s32 	%r176, %r175, -1;
	add.s32 	%r177, %r175, -17;
	shr.u32 	%r178, %r177, 5;
	add.s32 	%r179, %r178, %r175;
	shr.u32 	%r180, %r176, 5;
	add.s32 	%r181, %r180, %r175;
	shl.b32 	%r182, %r179, 2;
	add.s32 	%r184, %r27, %r182;
	ld.shared.u32 	%r185, [%r184+-68];
	shl.b32 	%r186, %r181, 2;
	add.s32 	%r187, %r27, %r186;
	ld.shared.u32 	%r188, [%r187+-4];
	st.shared.u32 	[%r184+-68], %r188;
	add.s32 	%r189, %r188, %r185;
	st.shared.u32 	[%r187+-4], %r189;
$L__BB1_32:
	setp.gt.u32 	%p17, %r2, 15;
	bar.sync 	0;
	@%p17 bra 	$L__BB1_34;
	shl.b32 	%r190, %r16, 4;
	add.s32 	%r191, %r190, -1;
	add.s32 	%r192, %r190, -9;
	shr.u32 	%r193, %r192, 5;
	add.s32 	%r194, %r193, %r190;
	shr.u32 	%r195, %r191, 5;
	add.s32 	%r196, %r195, %r190;
	shl.b32 	%r197, %r194, 2;
	add.s32 	%r199, %r27, %r197;
	ld.shared.u32 	%r200, [%r199+-36];
	shl.b32 	%r201, %r196, 2;
	add.s32 	%r202, %r27, %r201;
	ld.shared.u32 	%r203, [%r202+-4];
	st.shared.u32 	[%r199+-36], %r203;
	add.s32 	%r204, %r203, %r200;
	st.shared.u32 	[%r202+-4], %r204;
$L__BB1_34:
	setp.gt.u32 	%p18, %r2, 31;
	bar.sync 	0;
	@%p18 bra 	$L__BB1_36;
	shl.b32 	%r205, %r16, 3;
	add.s32 	%r206, %r205, -1;
	add.s32 	%r207, %r205, -5;
	shr.u32 	%r208, %r207, 5;
	add.s32 	%r209, %r208, %r205;
	shr.u32 	%r210, %r206, 5;
	add.s32 	%r211, %r210, %r205;
	shl.b32 	%r212, %r209, 2;
	add.s32 	%r214, %r27, %r212;
	ld.shared.u32 	%r215, [%r214+-20];
	shl.b32 	%r216, %r211, 2;
	add.s32 	%r217, %r27, %r216;
	ld.shared.u32 	%r218, [%r217+-4];
	st.shared.u32 	[%r214+-20], %r218;
	add.s32 	%r219, %r218, %r215;
	st.shared.u32 	[%r217+-4], %r219;
$L__BB1_36:
	setp.gt.u32 	%p19, %r2, 63;
	bar.sync 	0;
	@%p19 bra 	$L__BB1_38;
	shl.b32 	%r220, %r16, 2;
	add.s32 	%r221, %r220, -1;
	add.s32 	%r222, %r220, -3;
	shr.u32 	%r223, %r222, 5;
	add.s32 	%r224, %r223, %r220;
	shr.u32 	%r225, %r221, 5;
	add.s32 	%r226, %r225, %r220;
	shl.b32 	%r227, %r224, 2;
	add.s32 	%r229, %r27, %r227;
	ld.shared.u32 	%r230, [%r229+-12];
	shl.b32 	%r231, %r226, 2;
	add.s32 	%r232, %r27, %r231;
	ld.shared.u32 	%r233, [%r232+-4];
	st.shared.u32 	[%r229+-12], %r233;
	add.s32 	%r234, %r233, %r230;
	st.shared.u32 	[%r232+-4], %r234;
$L__BB1_38:
	setp.gt.u32 	%p20, %r2, 127;
	bar.sync 	0;
	@%p20 bra 	$L__BB1_40;
	shl.b32 	%r235, %r16, 1;
	add.s32 	%r236, %r235, -2;
	shr.u32 	%r237, %r236, 5;
	add.s32 	%r238, %r237, %r235;
	shl.b32 	%r239, %r238, 2;
	add.s32 	%r241, %r27, %r239;
	ld.shared.u32 	%r242, [%r241+-8];
	ld.shared.u32 	%r243, [%r15+4];
	st.shared.u32 	[%r241+-8], %r243;
	add.s32 	%r244, %r243, %r242;
	st.shared.u32 	[%r15+4], %r244;
$L__BB1_40:
	setp.ge.s32 	%p21, %r4, %r6;
	bar.sync 	0;
	@%p21 bra 	$L__BB1_42;
	ld.shared.u32 	%r245, [%r12];
	shr.s32 	%r246, %r245, %r11;
	and.b32  	%r247, %r246, 255;
	shl.b32 	%r248, %r265, 2;
	mov.u32 	%r249, _ZZ25radix_sort_pass_3_scatterN4cuda3std3__44spanIKiLm18446744073709551615EEES4_NS2_IKfLm18446744073709551615EEES4_S4_NS2_IiLm18446744073709551615EEENS2_IfLm18446744073709551615EEES7_E22slot_histogram_preload;
	add.s32 	%r250, %r249, %r248;
	ld.shared.u32 	%r251, [%r250];
	add.s32 	%r252, %r247, %r251;
	ld.global.u32 	%r253, [%rd7];
	mul.wide.s32 	%rd21, %r252, 4;
	add.s64 	%rd22, %rd4, %rd21;
	st.global.u32 	[%rd22], %r253;
	add.s64 	%rd24, %rd1, %rd17;
	ld.global.f32 	%f1, [%rd24];
	add.s64 	%rd25, %rd5, %rd21;
	st.global.f32 	[%rd25], %f1;
	add.s64 	%rd26, %rd2, %rd17;
	ld.global.u32 	%r254, [%rd26];
	add.s64 	%rd27, %rd6, %rd21;
	st.global.u32 	[%rd27], %r254;
$L__BB1_42:
	setp.ge.s32 	%p22, %r5, %r6;
	@%p22 bra 	$L__BB1_44;
	ld.shared.u32 	%r255, [%r15+4];
	shr.s32 	%r256, %r255, %r13;
	and.b32  	%r257, %r256, 255;
	shl.b32 	%r258, %r266, 2;
	mov.u32 	%r259, _ZZ25radix_sort_pass_3_scatterN4cuda3std3__44spanIKiLm18446744073709551615EEES4_NS2_IKfLm18446744073709551615EEES4_S4_NS2_IiLm18446744073709551615EEENS2_IfLm18446744073709551615EEES7_E22slot_histogram_preload;
	add.s32 	%r260, %r259, %r258;
	ld.shared.u32 	%r261, [%r260];
	add.s32 	%r262, %r257, %r261;
	ld.global.u32 	%r263, [%rd7+4];
	mul.wide.s32 	%rd28, %r262, 4;
	add.s64 	%rd29, %rd4, %rd28;
	st.global.u32 	[%rd29], %r263;
	add.s64 	%rd31, %rd1, %rd17;
	ld.global.f32 	%f2, [%rd31+4];
	add.s64 	%rd32, %rd5, %rd28;
	st.global.f32 	[%rd32], %f2;
	add.s64 	%rd33, %rd2, %rd17;
	ld.global.u32 	%r264, [%rd33+4];
	add.s64 	%rd34, %rd6, %rd28;
	st.global.u32 	[%rd34], %r264;
$L__BB1_44:
	ret;

}
	// .globl	_ZN3cub18CUB_300001_SM_10006detail11EmptyKernelIvEEvv
.visible .entry _ZN3cub18CUB_300001_SM_10006detail11EmptyKernelIvEEvv()
{


	ret;

}
	// .globl	_ZN3cub18CUB_300001_SM_10006detail8for_each13static_kernelINS2_12policy_hub_t12policy_500_tEmN6thrust24THRUST_300001_SM_1000_NS8cuda_cub20__uninitialized_fill7functorINS7_10device_ptrIiEEiEEEEvT0_T1_
.visible .entry _ZN3cub18CUB_300001_SM_10006detail8for_each13static_kernelINS2_12policy_hub_t12policy_500_tEmN6thrust24THRUST_300001_SM_1000_NS8cuda_cub20__uninitialized_fill7functorINS7_10device_ptrIiEEiEEEEvT0_T1_(
	.param .u64 _ZN3cub18CUB_300001_SM_10006detail8for_each13static_kernelINS2_12policy_hub_t12policy_500_tEmN6thrust24THRUST_300001_SM_1000_NS8cuda_cub20__uninitialized_fill7functorINS7_10device_ptrIiEEiEEEEvT0_T1__param_0,
	.param .align 8 .b8 _ZN3cub18CUB_300001_SM_10006detail8for_each13static_kernelINS2_12policy_hub_t12policy_500_tEmN6thrust24THRUST_300001_SM_1000_NS8cuda_cub20__uninitialized_fill7functorINS7_10device_ptrIiEEiEEEEvT0_T1__param_1[16]
)
.maxntid 256
{
	.reg .pred 	%p<4>;
	.reg .b16 	%rs<5>;
	.reg .b32 	%r<12>;
	.reg .b64 	%rd<16>;

	ld.param.u32 	%r3, [_ZN3cub18CUB_300001_SM_10006detail8for_each13static_kernelINS2_12policy_hub_t12policy_500_tEmN6thrust24THRUST_300001_SM_1000_NS8cuda_cub20__uninitialized_fill7functorINS7_10device_ptrIiEEiEEEEvT0_T1__param_1+8];
	ld.param.u64 	%rd4, [_ZN3cub18CUB_300001_SM_10006detail8for_each13static_kernelINS2_12policy_hub_t12policy_500_tEmN6thrust24THRUST_300001_SM_1000_NS8cuda_cub20__uninitialized_fill7functorINS7_10device_ptrIiEEiEEEEvT0_T1__param_1];
	ld.param.u64 	%rd5, [_ZN3cub18CUB_300001_SM_10006detail8for_each13static_kernelINS2_12policy_hub_t12policy_500_tEmN6thrust24THRUST_300001_SM_1000_NS8cuda_cub20__uninitialized_fill7functorINS7_10device_ptrIiEEiEEEEvT0_T1__param_0];
	mov.u32 	%r9, %ctaid.x;
	mul.wide.u32 	%rd1, %r9, 512;
	sub.s64 	%rd2, %rd5, %rd1;
	setp.lt.u64 	%p1, %rd2, 512;
	@%p1 bra 	$L__BB3_2;
	mov.u32 	%r11, %tid.x;
	cvta.to.global.u64 	%rd11, %rd4;
	cvt.u64.u32 	%rd12, %r11;
	add.s64 	%rd13, %rd1, %rd12;
	shl.b64 	%rd14, %rd13, 2;
	add.s64 	%rd15, %rd11, %rd14;
	st.global.u32 	[%rd15], %r3;
	st.global.u32 	[%rd15+1024], %r3;
	bra.uni 	$L__BB3_6;
$L__BB3_2:
	cvta.to.global.u64 	%rd6, %rd4;
	mov.u32 	%r2, %tid.x;
	cvt.u64.u32 	%rd7, %r2;
	setp.le.u64 	%p2, %rd2, %rd7;
	add.s64 	%rd8, %rd1, %rd7;
	shl.b64 	%rd9, %rd8, 2;
	add.s64 	%rd3, %rd6, %rd9;
	@%p2 bra 	$L__BB3_4;
	st.global.u32 	[%rd3], %r3;
$L__BB3_4:
	add.s32 	%r10, %r2, 256;
	cvt.u64.u32 	%rd10, %r10;
	setp.le.u64 	%p3, %rd2, %rd10;
	@%p3 bra 	$L__BB3_6;
	st.global.u32 	[%rd3+1024], %r3;
$L__BB3_6:
	ret;

}
	// .globl	_ZN3cub18CUB_300001_SM_10006detail8for_each13static_kernelINS2_12policy_hub_t12policy_500_tEmN6thrust24THRUST_300001_SM_1000_NS8cuda_cub20__uninitialized_fill7functorINS7_10device_ptrIfEEfEEEEvT0_T1_
.visible .entry _ZN3cub18CUB_300001_SM_10006detail8for_each13static_kernelINS2_12policy_hub_t12policy_500_tEmN6thrust24THRUST_300001_SM_1000_NS8cuda_cub20__uninitialized_fill7functorINS7_10device_ptrIfEEfEEEEvT0_T1_(
	.param .u64 _ZN3cub18CUB_300001_SM_10006detail8for_each13static_kernelINS2_12policy_hub_t12policy_500_tEmN6thrust24THRUST_300001_SM_1000_NS8cuda_cub20__uninitialized_fill7functorINS7_10device_ptrIfEEfEEEEvT0_T1__param_0,
	.param .align 8 .b8 _ZN3cub18CUB_300001_SM_10006detail8for_each13static_kernelINS2_12policy_hub_t12policy_500_tEmN6thrust24THRUST_300001_SM_1000_NS8cuda_cub20__uninitialized_fill7functorINS7_10device_ptrIfEEfEEEEvT0_T1__param_1[16]
)
.maxntid 256
{
	.reg .pred 	%p<4>;
	.reg .b16 	%rs<5>;
	.reg .b32 	%r<10>;
	.reg .b32 	%f<3>;
	.reg .b64 	%rd<16>;

	ld.param.f32 	%f2, [_ZN3cub18CUB_300001_SM_10006detail8for_each13static_kernelINS2_12policy_hub_t12policy_500_tEmN6thrust24THRUST_300001_SM_1000_NS8cuda_cub20__uninitialized_fill7functorINS7_10device_ptrIfEEfEEEEvT0_T1__param_1+8];
	ld.param.u64 	%rd4, [_ZN3cub18CUB_300001_SM_10006detail8for_each13static_kernelINS2_12policy_hub_t12policy_500_tEmN6thrust24THRUST_300001_SM_1000_NS8cuda_cub20__uninitialized_fill7functorINS7_10device_ptrIfEEfEEEEvT0_T1__param_1];
	ld.param.u64 	%rd5, [_ZN3cub18CUB_300001_SM_10006detail8for_each13static_kernelINS2_12policy_hub_t12policy_500_tEmN6thrust24THRUST_300001_SM_1000_NS8cuda_cub20__uninitialized_fill7functorINS7_10device_ptrIfEEfEEEEvT0_T1__param_0];
	mov.u32 	%r7, %ctaid.x;
	mul.wide.u32 	%rd1, %r7, 512;
	sub.s64 	%rd2, %rd5, %rd1;
	setp.lt.u64 	%p1, %rd2, 512;
	@%p1 bra 	$L__BB4_2;
	mov.u32 	%r9, %tid.x;
	cvta.to.global.u64 	%rd11, %rd4;
	cvt.u64.u32 	%rd12, %r9;
	add.s64 	%rd13, %rd1, %rd12;
	shl.b64 	%rd14, %rd13, 2;
	add.s64 	%rd15, %rd11, %rd14;
	st.global.f32 	[%rd15], %f2;
	st.global.f32 	[%rd15+1024], %f2;
	bra.uni 	$L__BB4_6;
$L__BB4_2:
	cvta.to.global.u64 	%rd6, %rd4;
	mov.u32 	%r1, %tid.x;
	cvt.u64.u32 	%rd7, %r1;
	setp.le.u64 	%p2, %rd2, %rd7;
	add.s64 	%rd8, %rd1, %rd7;
	shl.b64 	%rd9, %rd8, 2;
	add.s64 	%rd3, %rd6, %rd9;
	@%p2 bra 	$L__BB4_4;
	st.global.f32 	[%rd3], %f2;
$L__BB4_4:
	add.s32 	%r8, %r1, 256;
	cvt.u64.u32 	%rd10, %r8;
	setp.le.u64 	%p3, %rd2, %rd10;
	@%p3 bra 	$L__BB4_6;
	st.global.f32 	[%rd3+1024], %f2;
$L__BB4_6:
	ret;

}
	// .globl	_ZN3cub18CUB_300001_SM_10006detail4scan20DeviceScanInitKernelINS0_13ScanTileStateIiLb1EEEEEvT_i
.visible .entry _ZN3cub18CUB_300001_SM_10006detail4scan20DeviceScanInitKernelINS0_13ScanTileStateIiLb1EEEEEvT_i(
	.param .align 8 .b8 _ZN3cub18CUB_300001_SM_10006detail4scan20DeviceScanInitKernelINS0_13ScanTileStateIiLb1EEEEEvT_i_param_0[8],
	.param .u32 _ZN3cub18CUB_300001_SM_10006detail4scan20DeviceScanInitKernelINS0_13ScanTileStateIiLb1EEEEEvT_i_param_1
)
{
	.reg .pred 	%p<5>;
	.reg .b32 	%r<10>;
	.reg .b64 	%rd<7>;

	ld.param.u64 	%rd2, [_ZN3cub18CUB_300001_SM_10006detail4scan20DeviceScanInitKernelINS0_13ScanTileStateIiLb1EEEEEvT_i_param_0];
	ld.param.u32 	%r4, [_ZN3cub18CUB_300001_SM_10006detail4scan20DeviceScanInitKernelINS0_13ScanTileStateIiLb1EEEEEvT_i_param_1];
	cvta.to.global.u64 	%rd1, %rd2;
	mov.u32 	%r1, %ctaid.x;
	mov.u32 	%r5, %ntid.x;
	mov.u32 	%r2, %tid.x;
	mad.lo.s32 	%r3, %r1, %r5, %r2;
	setp.ge.s32 	%p1, %r3, %r4;
	@%p1 bra 	$L__BB5_2;
	mul.wide.s32 	%rd3, %r3, 8;
	add.s64 	%rd4, %rd1, %rd3;
	mov.b32 	%r6, 0;
	mov.b32 	%r7, 99;
	st.global.v2.u32 	[%rd4+256], {%r7, %r6};
$L__BB5_2:
	setp.ne.s32 	%p2, %r1, 0;
	setp.gt.u32 	%p3, %r2, 31;
	or.pred  	%p4, %p2, %p3;
	@%p4 bra 	$L__BB5_4;
	mul.wide.u32 	%rd5, %r2, 8;
	add.s64 	%rd6, %rd1, %rd5;
	mov.b32 	%r9, 0;
	st.global.v2.u32 	[%rd6], {%r9, %r9};
$L__BB5_4:
	ret;

}
	// .globl	_ZN3cub18CUB_300001_SM_10006detail4scan16DeviceScanKernelINS2_10policy_hubIiiijN4cuda3std3__44plusIvEEE10Policy1000EN6thrust24THRUST_300001_SM_1000_NS6detail15normal_iteratorINSD_10device_ptrIiEEEESI_NS0_13ScanTileStateIiLb1EEES9_NS1_10InputValueIiPiEEjiLb0EiEEvT0_T1_T2_iT3_T4_T5_
.visible .entry _ZN3cub18CUB_300001_SM_10006detail4scan16DeviceScanKernelINS2_10policy_hubIiiijN4cuda3std3__44plusIvEEE10Policy1000EN6thrust24THRUST_300001_SM_1000_NS6detail15normal_iteratorINSD_10device_ptrIiEEEESI_NS0_13ScanTileStateIiLb1EEES9_NS1_10InputValueIiPiEEjiLb0EiEEvT0_T1_T2_iT3_T4_T5_(
	.param .align 8 .b8 _ZN3cub18CUB_300001_SM_10006detail4scan16DeviceScanKernelINS2_10policy_hubIiiijN4cuda3std3__44plusIvEEE10Policy1000EN6thrust24THRUST_300001_SM_1000_NS6detail15normal_iteratorINSD_10device_ptrIiEEEESI_NS0_13ScanTileStateIiLb1EEES9_NS1_10InputValueIiPiEEjiLb0EiEEvT0_T1_T2_iT3_T4_T5__param_0[8],
	.param .align 8 .b8 _ZN3cub18CUB_300001_SM_10006detail4scan16DeviceScanKernelINS2_10policy_hubIiiijN4cuda3std3__44plusIvEEE10Policy1000EN6thrust24THRUST_300001_SM_1000_NS6detail15normal_iteratorINSD_10device_ptrIiEEEESI_NS0_13ScanTileStateIiLb1EEES9_NS1_10InputValueIiPiEEjiLb0EiEEvT0_T1_T2_iT3_T4_T5__param_1[8],
	.param .align 8 .b8 _ZN3cub18CUB_300001_SM_10006detail4scan16DeviceScanKernelINS2_10policy_hubIiiijN4cuda3std3__44plusIvEEE10Policy1000EN6thrust24THRUST_300001_SM_1000_NS6detail15normal_iteratorINSD_10device_ptrIiEEEESI_NS0_13ScanTileStateIiLb1EEES9_NS1_10InputValueIiPiEEjiLb0EiEEvT0_T1_T2_iT3_T4_T5__param_2[8],
	.param .u32 _ZN3cub18CUB_300001_SM_10006detail4scan16DeviceScanKernelINS2_10policy_hubIiiijN4cuda3std3__44plusIvEEE10Policy1000EN6thrust24THRUST_300001_SM_1000_NS6detail15normal_iteratorINSD_10device_ptrIiEEEESI_NS0_13ScanTileStateIiLb1EEES9_NS1_10InputValueIiPiEEjiLb0EiEEvT0_T1_T2_iT3_T4_T5__param_3,
	.param .align 1 .b8 _ZN3cub18CUB_300001_SM_10006detail4scan16DeviceScanKernelINS2_10policy_hubIiiijN4cuda3std3__44plusIvEEE10Policy1000EN6thrust24THRUST_300001_SM_1000_NS6detail15normal_iteratorINSD_10device_ptrIiEEEESI_NS0_13ScanTileStateIiLb1EEES9_NS1_10InputValueIiPiEEjiLb0EiEEvT0_T1_T2_iT3_T4_T5__param_4[1],
	.param .align 8 .b8 _ZN3cub18CUB_300001_SM_10006detail4scan16DeviceScanKernelINS2_10policy_hubIiiijN4cuda3std3__44plusIvEEE10Policy1000EN6thrust24THRUST_300001_SM_1000_NS6detail15normal_iteratorINSD_10device_ptrIiEEEESI_NS0_13ScanTileStateIiLb1EEES9_NS1_10InputValueIiPiEEjiLb0EiEEvT0_T1_T2_iT3_T4_T5__param_5[16],
	.param .u32 _ZN3cub18CUB_300001_SM_10006detail4scan16DeviceScanKernelINS2_10policy_hubIiiijN4cuda3std3__44plusIvEEE10Policy1000EN6thrust24THRUST_300001_SM_1000_NS6detail15normal_iteratorINSD_10device_ptrIiEEEESI_NS0_13ScanTileStateIiLb1EEES9_NS1_10InputValueIiPiEEjiLb0EiEEvT0_T1_T2_iT3_T4_T5__param_6
)
.maxntid 384
{
	.reg .pred 	%p<160>;
	.reg .b16 	%rs<3>;
	.reg .b32 	%r<1050>;
	.reg .b64 	%rd<58>;
	// demoted variable
	.shared .align 16 .b8 _ZZN3cub18CUB_300001_SM_10006detail4scan16DeviceScanKernelINS2_10policy_hubIiiijN4cuda3std3__44plusIvEEE10Policy1000EN6thrust24THRUST_300001_SM_1000_NS6detail15normal_iteratorINSD_10device_ptrIiEEEESI_NS0_13ScanTileStateIiLb1EEES9_NS1_10InputValueIiPiEEjiLb0EiEEvT0_T1_T2_iT3_T4_T5_E12temp_storage[33808];
	ld.param.u32 	%r239, [_ZN3cub18CUB_300001_SM_10006detail4scan16DeviceScanKernelINS2_10policy_hubIiiijN4cuda3std3__44plusIvEEE10Policy1000EN6thrust24THRUST_300001_SM_1000_NS6detail15normal_iteratorINSD_10device_ptrIiEEEESI_NS0_13ScanTileStateIiLb1EEES9_NS1_10InputValueIiPiEEjiLb0EiEEvT0_T1_T2_iT3_T4_T5__param_5];
	bfe.u32 	%r240, %r239, 0, 8;
	cvt.u16.u32 	%rs1, %r240;
	and.b16  	%rs2, %rs1, 255;
	ld.param.u64 	%rd16, [_ZN3cub18CUB_300001_SM_10006detail4scan16DeviceScanKernelINS2_10policy_hubIiiijN4cuda3std3__44plusIvEEE10Policy1000EN6thrust24THRUST_300001_SM_1000_NS6detail15normal_iteratorINSD_10device_ptrIiEEEESI_NS0_13ScanTileStateIiLb1EEES9_NS1_10InputValueIiPiEEjiLb0EiEEvT0_T1_T2_iT3_T4_T5__param_2];
	ld.param.u64 	%rd15, [_ZN3cub18CUB_300001_SM_10006detail4scan16DeviceScanKernelINS2_10policy_hubIiiijN4cuda3std3__44plusIvEEE10Policy1000EN6thrust24THRUST_300001_SM_1000_NS6detail15normal_iteratorINSD_10device_ptrIiEEEESI_NS0_13ScanTileStateIiLb1EEES9_NS1_10InputValueIiPiEEjiLb0EiEEvT0_T1_T2_iT3_T4_T5__param_1];
	ld.param.u64 	%rd14, [_ZN3cub18CUB_300001_SM_10006detail4scan16DeviceScanKernelINS2_10policy_hubIiiijN4cuda3std3__44plusIvEEE10Policy1000EN6thrust24THRUST_300001_SM_1000_NS6detail15normal_iteratorINSD_10device_ptrIiEEEESI_NS0_13ScanTileStateIiLb1EEES9_NS1_10InputValueIiPiEEjiLb0EiEEvT0_T1_T2_iT3_T4_T5__param_0];
	ld.param.u64 	%rd1, [_ZN3cub18CUB_300001_SM_10006detail4scan16DeviceScanKernelINS2_10policy_hubIiiijN4cuda3std3__44plusIvEEE10Policy1000EN6thrust24THRUST_300001_SM_1000_NS6detail15normal_iteratorINSD_10device_ptrIiEEEESI_NS0_13ScanTileStateIiLb1EEES9_NS1_10InputValueIiPiEEjiLb0EiEEvT0_T1_T2_iT3_T4_T5__param_5+8];
	ld.param.u32 	%r238, [_ZN3cub18CUB_300001_SM_10006detail4scan16DeviceScanKernelINS2_10policy_hubIiiijN4cuda3std3__44plusIvEEE10Policy1000EN6thrust24THRUST_300001_SM_1000_NS6detail15normal_iteratorINSD_10device_ptrIiEEEESI_NS0_13ScanTileStateIiLb1EEES9_NS1_10InputValueIiPiEEjiLb0EiEEvT0_T1_T2_iT3_T4_T5__param_6];
	setp.eq.s16 	%p1, %rs2, 0;
	@%p1 bra 	$L__BB6_2;
	cvta.to.global.u64 	%rd17, %rd1;
	ld.global.u32 	%r997, [%rd17];
	bra.uni 	$L__BB6_3;
$L__BB6_2:
	cvt.u32.u64 	%r997, %rd1;
$L__BB6_3:
	ld.param.u32 	%r995, [_ZN3cub18CUB_300001_SM_10006detail4scan16DeviceScanKernelINS2_10policy_hubIiiijN4cuda3std3__44plusIvEEE10Policy1000EN6thrust24THRUST_300001_SM_1000_NS6detail15normal_iteratorINSD_10device_ptrIiEEEESI_NS0_13ScanTileStateIiLb1EEES9_NS1_10InputValueIiPiEEjiLb0EiEEvT0_T1_T2_iT3_T4_T5__param_3];
	cvta.to.global.u64 	%rd3, %rd14;
	cvta.to.global.u64 	%rd4, %rd15;
	mov.u32 	%r241, %ctaid.x;
	add.s32 	%r998, %r995, %r241;
	mul.lo.s32 	%r5, %r998, 8448;
	sub.s32 	%r6, %r238, %r5;
	setp.lt.u32 	%p2, %r6, 8449;
	@%p2 bra 	$L__BB6_29;
	cvt.u64.u32 	%rd40, %r5;
	mov.u32 	%r7, %tid.x;
	and.b32  	%r640, %r7, 31;
	and.b32  	%r641, %r7, 992;
	mul.lo.s32 	%r642, %r641, 22;
	or.b32  	%r643, %r642, %r640;
	cvt.u64.u32 	%rd41, %r643;
	add.s64 	%rd5, %rd41, %rd40;
	shl.b64 	%rd42, %rd5, 2;
	add.s64 	%rd43, %rd3, %rd42;
	ld.global.u32 	%r644, [%rd43];
	ld.global.u32 	%r645, [%rd43+128];
	ld.global.u32 	%r646, [%rd43+256];
	ld.global.u32 	%r647, [%rd43+384];
	ld.global.u32 	%r648, [%rd43+512];
	ld.global.u32 	%r649, [%rd43+640];
	ld.global.u32 	%r650, [%rd43+768];
	ld.global.u32 	%r651, [%rd43+896];
	ld.global.u32 	%r652, [%rd43+1024];
	ld.global.u32 	%r653, [%rd43+1152];
	ld.global.u32 	%r654, [%rd43+1280];
	ld.global.u32 	%r655, [%rd43+1408];
	ld.global.u32 	%r656, [%rd43+1536];
	ld.global.u32 	%r657, [%rd43+1664];
	ld.global.u32 	%r658, [%rd43+1792];
	ld.global.u32 	%r659, [%rd43+1920];
	ld.global.u32 	%r660, [%rd43+2048];
	ld.global.u32 	%r661, [%rd43+2176];
	ld.global.u32 	%r662, [%rd43+2304];
	ld.global.u32 	%r663, [%rd43+2432];
	ld.global.u32 	%r664, [%rd43+2560];
	ld.global.u32 	%r665, [%rd43+2688];
	// begin inline asm
	mov.u32 %r639, %laneid;
	// end inline asm
	shr.u32 	%r9, %r7, 5;
	mad.lo.s32 	%r666, %r9, 704, %r639;
	shl.b32 	%r667, %r666, 2;
	mov.u32 	%r668, _ZZN3cub18CUB_300001_SM_10006detail4scan16DeviceScanKernelINS2_10policy_hubIiiijN4cuda3std3__44plusIvEEE10Policy1000EN6thrust24THRUST_300001_SM_1000_NS6detail15normal_iteratorINSD_10device_ptrIiEEEESI_NS0_13ScanTileStateIiLb1EEES9_NS1_10InputValueIiPiEEjiLb0EiEEvT0_T1_T2_iT3_T4_T5_E12temp_storage;
	add.s32 	%r10, %r668, %r667;
	st.shared.u32 	[%r10], %r644;
	st.shared.u32 	[%r10+128], %r645;
	st.shared.u32 	[%r10+256], %r646;
	st.shared.u32 	[%r10+384], %r647;
	st.shared.u32 	[%r10+512], %r648;
	st.shared.u32 	[%r10+640], %r649;
	st.shared.u32 	[%r10+768], %r650;
	st.shared.u32 	[%r10+896], %r651;
	st.shared.u32 	[%r10+1024], %r652;
	st.shared.u32 	[%r10+1152], %r653;
	st.shared.u32 	[%r10+1280], %r654;
	st.shared.u32 	[%r10+1408], %r655;
	st.shared.u32 	[%r10+1536], %r656;
	st.shared.u32 	[%r10+1664], %r657;
	st.shared.u32 	[%r10+1792], %r658;
	st.shared.u32 	[%r10+1920], %r659;
	st.shared.u32 	[%r10+2048], %r660;
	st.shared.u32 	[%r10+2176], %r661;
	st.shared.u32 	[%r10+2304], %r662;
	st.shared.u32 	[%r10+2432], %r663;
	st.shared.u32 	[%r10+2560], %r664;
	st.shared.u32 	[%r10+2688], %r665;
	bar.warp.sync 	-1;
	mad.lo.s32 	%r11, %r639, 84, %r10;
	ld.shared.v2.u32 	{%r12, %r13}, [%r11];
	ld.shared.v2.u32 	{%r14, %r15}, [%r11+8];
	ld.shared.v2.u32 	{%r16, %r17}, [%r11+16];
	ld.shared.v2.u32 	{%r18, %r19}, [%r11+24];
	ld.shared.v2.u32 	{%r20, %r21}, [%r11+32];
	ld.shared.v2.u32 	{%r22, %r23}, [%r11+40];
	ld.shared.v2.u32 	{%r24, %r25}, [%r11+48];
	ld.shared.v2.u32 	{%r26, %r27}, [%r11+56];
	ld.shared.v2.u32 	{%r28, %r29}, [%r11+64];
	ld.shared.v2.u32 	{%r30, %r31}, [%r11+72];
	ld.shared.v2.u32 	{%r32, %r33}, [%r11+80];
	bar.sync 	0;
	setp.ne.s32 	%p104, %r998, 0;
	@%p104 bra 	$L__BB6_9;
	add.s32 	%r890, %r13, %r12;
	add.s32 	%r891, %r14, %r890;
	add.s32 	%r892, %r15, %r891;
	add.s32 	%r893, %r16, %r892;
	add.s32 	%r894, %r17, %r893;
	add.s32 	%r895, %r18, %r894;
	add.s32 	%r896, %r19, %r895;
	add.s32 	%r897, %r20, %r896;
	add.s32 	%r898, %r21, %r897;
	add.s32 	%r899, %r22, %r898;
	add.s32 	%r900, %r23, %r899;
	add.s32 	%r901, %r24, %r900;
	add.s32 	%r902, %r25, %r901;
	add.s32 	%r903, %r26, %r902;
	add.s32 	%r904, %r27, %r903;
	add.s32 	%r905, %r28, %r904;
	add.s32 	%r906, %r29, %r905;
	add.s32 	%r907, %r30, %r906;
	add.s32 	%r908, %r31, %r907;
	add.s32 	%r909, %r32, %r908;
	add.s32 	%r864, %r33, %r909;
	mov.b32 	%r862, 1;
	mov.b32 	%r887, 0;
	mov.b32 	%r889, -1;
	// begin inline asm
	{  .reg .s32 r0;  .reg .pred p;  shfl.sync.up.b32 r0|p, %r864, %r862, %r887, %r889;  @p add.s32 r0, r0, %r864;  mov.s32 %r860, r0;}
	// end inline asm
	mov.b32 	%r868, 2;
	// begin inline asm
	{  .reg .s32 r0;  .reg .pred p;  shfl.sync.up.b32 r0|p, %r860, %r868, %r887, %r889;  @p add.s32 r0, r0, %r860;  mov.s32 %r866, r0;}
	// end inline asm
	mov.b32 	%r874, 4;
	// begin inline asm
	{  .reg .s32 r0;  .reg .pred p;  shfl.sync.up.b32 r0|p, %r866, %r874, %r887, %r889;  @p add.s32 r0, r0, %r866;  mov.s32 %r872, r0;}
	// end inline asm
	mov.b32 	%r880, 8;
	// begin inline asm
	{  .reg .s32 r0;  .reg .pred p;  shfl.sync.up.b32 r0|p, %r872, %r880, %r887, %r889;  @p add.s32 r0, r0, %r872;  mov.s32 %r878, r0;}
	// end inline asm
	mov.b32 	%r886, 16;
	// begin inline asm
	{  .reg .s32 r0;  .reg .pred p;  shfl.sync.up.b32 r0|p, %r878, %r886, %r887, %r889;  @p add.s32 r0, r0, %r878;  mov.s32 %r884, r0;}
	// end inline asm
	setp.ne.s32 	%p146, %r639, 31;
	@%p146 bra 	$L__BB6_7;
	shl.b32 	%r910, %r9, 2;
	add.s32 	%r912, %r668, %r910;
	st.shared.u32 	[%r912+16], %r884;
$L__BB6_7:
	bar.sync 	0;
	ld.shared.v4.u32 	{%r913, %r914, %r915, %r916}, [_ZZN3cub18CUB_300001_SM_10006detail4scan16DeviceScanKernelINS2_10policy_hubIiiijN4cuda3std3__44plusIvEEE10Policy1000EN6thrust24THRUST_300001_SM_1000_NS6detail15normal_iteratorINSD_10device_ptrIiEEEESI_NS0_13ScanTileStateIiLb1EEES9_NS1_10InputValueIiPiEEjiLb0EiEEvT0_T1_T2_iT3_T4_T5_E12temp_storage+16];
	add.s32 	%r917, %r914, %r913;
	setp.eq.s32 	%p147, %r9, 2;
	selp.b32 	%r918, %r917, %r913, %p147;
	add.s32 	%r919, %r917, %r915;
	setp.eq.s32 	%p148, %r9, 3;
	selp.b32 	%r920, %r919, %r918, %p148;
	add.s32 	%r921, %r919, %r916;
	setp.eq.s32 	%p149, %r9, 4;
	selp.b32 	%r922, %r921, %r920, %p149;
	ld.shared.v4.u32 	{%r923, %r924, %r925, %r926}, [_ZZN3cub18CUB_300001_SM_10006detail4scan16DeviceScanKernelINS2_10policy_hubIiiijN4cuda3std3__44plusIvEEE10Policy1000EN6thrust24THRUST_300001_SM_1000_NS6detail15normal_iteratorINSD_10device_ptrIiEEEESI_NS0_13ScanTileStateIiLb1EEES9_NS1_10InputValueIiPiEEjiLb0EiEEvT0_T1_T2_iT3_T4_T5_E12temp_storage+32];
	add.s32 	%r927, %r921, %r923;
	setp.eq.s32 	%p150, %r9, 5;
	selp.b32 	%r928, %r927, %r922, %p150;
	add.s32 	%r929, %r927, %r924;
	setp.eq.s32 	%p151, %r9, 6;
	selp.b32 	%r930, %r929, %r928, %p151;
	add.s32 	%r931, %r929, %r925;
	setp.eq.s32 	%p152, %r9, 7;
	selp.b32 	%r932, %r931, %r930, %p152;
	add.s32 	%r933, %r931, %r926;
	setp.eq.s32 	%p153, %r9, 8;
	selp.b32 	%r934, %r933, %r932, %p153;
	ld.shared.v4.u32 	{%r935, %r936, %r937, %r938}, [_ZZN3cub18CUB_300001_SM_10006detail4scan16DeviceScanKernelINS2_10policy_hubIiiijN4cuda3std3__44plusIvEEE10Policy1000EN6thrust24THRUST_300001_SM_1000_NS6detail15normal_iteratorINSD_10device_ptrIiEEEESI_NS0_13ScanTileStateIiLb1EEES9_NS1_10InputValueIiPiEEjiLb0EiEEvT0_T1_T2_iT3_T4_T5_E12temp_storage+48];
	add.s32 	%r939, %r933, %r935;
	setp.eq.s32 	%p154, %r9, 9;
	selp.b32 	%r940, %r939, %r934, %p154;
	add.s32 	%r941, %r939, %r936;
	setp.eq.s32 	%p155, %r9, 10;
	selp.b32 	%r942, %r941, %r940, %p155;
	add.s32 	%r943, %r941, %r937;
	setp.eq.s32 	%p156, %r9, 11;
	selp.b32 	%r944, %r943, %r942, %p156;
	setp.lt.u32 	%p157, %r7, 32;
	selp.b32 	%r945, 0, %r944, %p157;
	setp.eq.s32 	%p158, %r639, 0;
	sub.s32 	%r946, %r884, %r864;
	selp.b32 	%r947, 0, %r946, %p158;
	add.s32 	%r948, %r947, %r997;
	add.s32 	%r1012, %r948, %r945;
	add.s32 	%r949, %r938, %r997;
	add.s32 	%r37, %r949, %r943;
	setp.ne.s32 	%p159, %r7, 0;
	@%p159 bra 	$L__BB6_28;
	add.s64 	%rd55, %rd16, 256;
	mov.b32 	%r950, 101;
	// begin inline asm
	st.relaxed.gpu.v2.u32 [%rd55], {%r950, %r37};
	// end inline asm
	bra.uni 	$L__BB6_28;
$L__BB6_9:
	add.s32 	%r699, %r13, %r12;
	add.s32 	%r700, %r14, %r699;
	add.s32 	%r701, %r15, %r700;
	add.s32 	%r702, %r16, %r701;
	add.s32 	%r703, %r17, %r702;
	add.s32 	%r704, %r18, %r703;
	add.s32 	%r705, %r19, %r704;
	add.s32 	%r706, %r20, %r705;
	add.s32 	%r707, %r21, %r706;
	add.s32 	%r708, %r22, %r707;
	add.s32 	%r709, %r23, %r708;
	add.s32 	%r710, %r24, %r709;
	add.s32 	%r711, %r25, %r710;
	add.s32 	%r712, %r26, %r711;
	add.s32 	%r713, %r27, %r712;
	add.s32 	%r714, %r28, %r713;
	add.s32 	%r715, %r29, %r714;
	add.s32 	%r716, %r30, %r715;
	add.s32 	%r717, %r31, %r716;
	add.s32 	%r718, %r32, %r717;
	add.s32 	%r673, %r33, %r718;
	mov.b32 	%r671, 1;
	mov.b32 	%r696, 0;
	mov.b32 	%r698, -1;
	// begin inline asm
	{  .reg .s32 r0;  .reg .pred p;  shfl.sync.up.b32 r0|p, %r673, %r671, %r696, %r698;  @p add.s32 r0, r0, %r673;  mov.s32 %r669, r0;}
	// end inline asm
	mov.b32 	%r677, 2;
	// begin inline asm
	{  .reg .s32 r0;  .reg .pred p;  shfl.sync.up.b32 r0|p, %r669, %r677, %r696, %r698;  @p add.s32 r0, r0, %r669;  mov.s32 %r675, r0;}
	// end inline asm
	mov.b32 	%r683, 4;
	// begin inline asm
	{  .reg .s32 r0;  .reg .pred p;  shfl.sync.up.b32 r0|p, %r675, %r683, %r696, %r698;  @p add.s32 r0, r0, %r675;  mov.s32 %r681, r0;}
	// end inline asm
	mov.b32 	%r689, 8;
	// begin inline asm
	{  .reg .s32 r0;  .reg .pred p;  shfl.sync.up.b32 r0|p, %r681, %r689, %r696, %r698;  @p add.s32 r0, r0, %r681;  mov.s32 %r687, r0;}
	// end inline asm
	mov.b32 	%r695, 16;
	// begin inline asm
	{  .reg .s32 r0;  .reg .pred p;  shfl.sync.up.b32 r0|p, %r687, %r695, %r696, %r698;  @p add.s32 r0, r0, %r687;  mov.s32 %r693, r0;}
	// end inline asm
	setp.ne.s32 	%p105, %r639, 31;
	@%p105 bra 	$L__BB6_11;
	shl.b32 	%r719, %r9, 2;
	add.s32 	%r721, %r668, %r719;
	st.shared.u32 	[%r721+16], %r693;
$L__BB6_11:
	sub.s32 	%r722, %r693, %r673;
	bar.sync 	0;
	ld.shared.v4.u32 	{%r723, %r724, %r725, %r726}, [_ZZN3cub18CUB_300001_SM_10006detail4scan16DeviceScanKernelINS2_10policy_hubIiiijN4cuda3std3__44plusIvEEE10Policy1000EN6thrust24THRUST_300001_SM_1000_NS6detail15normal_iteratorINSD_10device_ptrIiEEEESI_NS0_13ScanTileStateIiLb1EEES9_NS1_10InputValueIiPiEEjiLb0EiEEvT0_T1_T2_iT3_T4_T5_E12temp_storage+16];
	add.s32 	%r727, %r724, %r723;
	setp.eq.s32 	%p106, %r9, 2;
	selp.b32 	%r728, %r727, %r723, %p106;
	add.s32 	%r729, %r727, %r725;
	setp.eq.s32 	%p107, %r9, 3;
	selp.b32 	%r730, %r729, %r728, %p107;
	add.s32 	%r731, %r729, %r726;
	setp.eq.s32 	%p108, %r9, 4;
	selp.b32 	%r732, %r731, %r730, %p108;
	ld.shared.v4.u32 	{%r733, %r734, %r735, %r736}, [_ZZN3cub18CUB_300001_SM_10006detail4scan16DeviceScanKernelINS2_10policy_hubIiiijN4cuda3std3__44plusIvEEE10Policy1000EN6thrust24THRUST_300001_SM_1000_NS6detail15normal_iteratorINSD_10device_ptrIiEEEESI_NS0_13ScanTileStateIiLb1EEES9_NS1_10InputValueIiPiEEjiLb0EiEEvT0_T1_T2_iT3_T4_T5_E12temp_storage+32];
	add.s32 	%r737, %r731, %r733;
	setp.eq.s32 	%p109, %r9, 5;
	selp.b32 	%r738, %r737, %r732, %p109;
	add.s32 	%r739, %r737, %r734;
	setp.eq.s32 	%p110, %r9, 6;
	selp.b32 	%r740, %r739, %r738, %p110;
	add.s32 	%r741, %r739, %r735;
	setp.eq.s32 	%p111, %r9, 7;
	selp.b32 	%r742, %r741, %r740, %p111;
	add.s32 	%r743, %r741, %r736;
	setp.eq.s32 	%p112, %r9, 8;
	selp.b32 	%r744, %r743, %r742, %p112;
	ld.shared.v4.u32 	{%r745, %r746, %r747, %r748}, [_ZZN3cub18CUB_300001_SM_10006detail4scan16DeviceScanKernelINS2_10policy_hubIiiijN4cuda3std3__44plusIvEEE10Policy1000EN6thrust24THRUST_300001_SM_1000_NS6detail15normal_iteratorINSD_10device_ptrIiEEEESI_NS0_13ScanTileStateIiLb1EEES9_NS1_10InputValueIiPiEEjiLb0EiEEvT0_T1_T2_iT3_T4_T5_E12temp_storage+48];
	add.s32 	%r749, %r743, %r745;
	setp.eq.s32 	%p113, %r9, 9;
	selp.b32 	%r750, %r749, %r744, %p113;
	add.s32 	%r751, %r749, %r746;
	setp.eq.s32 	%p114, %r9, 10;
	selp.b32 	%r752, %r751, %r750, %p114;
	add.s32 	%r753, %r751, %r747;
	setp.eq.s32 	%p115, %r9, 11;
	selp.b32 	%r754, %r753, %r752, %p115;
	add.s32 	%r40, %r753, %r748;
	setp.gt.u32 	%p116, %r7, 31;
	setp.lt.u32 	%p117, %r7, 32;
	setp.eq.s32 	%p118, %r639, 0;
	selp.b32 	%r755, 0, %r722, %p118;
	add.s32 	%r1011, %r754, %r755;
	selp.b32 	%r42, %r722, %r1011, %p117;
	@%p116 bra 	$L__BB6_27;
	setp.ne.s32 	%p119, %r7, 0;
	mul.wide.s32 	%rd44, %r998, 8;
	add.s64 	%rd6, %rd16, %rd44;
	@%p119 bra 	$L__BB6_14;
	st.shared.u32 	[_ZZN3cub18CUB_300001_SM_10006detail4scan16DeviceScanKernelINS2_10policy_hubIiiijN4cuda3std3__44plusIvEEE10Policy1000EN6thrust24THRUST_300001_SM_1000_NS6detail15normal_iteratorINSD_10device_ptrIiEEEESI_NS0_13ScanTileStateIiLb1EEES9_NS1_10InputValueIiPiEEjiLb0EiEEvT0_T1_T2_iT3_T4_T5_E12temp_storage+12], %r40;
	add.s64 	%rd45, %rd6, 256;
	mov.b32 	%r756, 100;
	// begin inline asm
	st.relaxed.gpu.v2.u32 [%rd45], {%r756, %r40};
	// end inline asm
$L__BB6_14:
	not.b32 	%r762, %r7;
	add.s32 	%r1006, %r998, %r762;
	mov.b32 	%r758, 830;
	// begin inline asm
	nanosleep.u32 %r758;
	// end inline asm
	mul.wide.s32 	%rd47, %r1006, 8;
	add.s64 	%rd48, %rd16, %rd47;
	add.s64 	%rd46, %rd48, 256;
	// begin inline asm
	ld.relaxed.gpu.v2.u32 {%r1008, %r1000}, [%rd46];
	// end inline asm
	mov.b32 	%r1001, 952;
$L__BB6_15:
	setp.eq.s32 	%p120, %r1008, 99;
	mov.b32 	%r763, -1;
	vote.sync.any.pred 	%p121, %p120, %r763;
	not.pred 	%p122, %p121;
	@%p122 bra 	$L__BB6_17;
	mul.lo.s32 	%r858, %r998, 16807;
	and.b32  	%r998, %r858, 2147483647;
	add.s32 	%r859, %r1001, 1;
	rem.u32 	%r855, %r998, %r859;
	// begin inline asm
	nanosleep.u32 %r855;
	// end inline asm
	shr.u32 	%r1001, %r1001, 1;
	// begin inline asm
	ld.relaxed.gpu.v2.u32 {%r1008, %r1000}, [%rd46];
	// end inline asm
	bra.uni 	$L__BB6_15;
$L__BB6_17:
	setp.eq.s32 	%p123, %r1008, 101;
	mov.b32 	%r790, -1;
	vote.sync.ballot.b32 	%r792, %p123, %r790;
	// begin inline asm
	mov.u32 %r765, %lanemask_ge;
	// end inline asm
	and.b32  	%r793, %r792, %r765;
	or.b32  	%r794, %r793, -2147483648;
	add.s32 	%r795, %r794, -1;
	not.b32 	%r796, %r794;
	and.b32  	%r797, %r796, %r795;
	popc.b32 	%r769, %r797;
	mov.b32 	%r768, 1;
	// begin inline asm
	shfl.sync.down.b32 %r766, %r1000, %r768, %r769, %r790;
	// end inline asm
	setp.lt.s32 	%p125, %r639, %r769;
	selp.b32 	%r798, %r766, 0, %p125;
	add.s32 	%r772, %r798, %r1000;
	mov.b32 	%r773, 2;
	// begin inline asm
	shfl.sync.down.b32 %r771, %r772, %r773, %r769, %r790;
	// end inline asm
	add.s32 	%r57, %r639, 2;
	setp.gt.s32 	%p126, %r57, %r769;
	selp.b32 	%r799, 0, %r771, %p126;
	add.s32 	%r777, %r772, %r799;
	mov.b32 	%r778, 4;
	// begin inline asm
	shfl.sync.down.b32 %r776, %r777, %r778, %r769, %r790;
	// end inline asm
	add.s32 	%r58, %r639, 4;
	setp.gt.s32 	%p127, %r58, %r769;
	selp.b32 	%r800, 0, %r776, %p127;
	add.s32 	%r782, %r777, %r800;
	mov.b32 	%r783, 8;
	// begin inline asm
	shfl.sync.down.b32 %r781, %r782, %r783, %r769, %r790;
	// end inline asm
	add.s32 	%r59, %r639, 8;
	setp.gt.s32 	%p128, %r59, %r769;
	selp.b32 	%r801, 0, %r781, %p128;
	add.s32 	%r787, %r782, %r801;
	mov.b32 	%r788, 16;
	// begin inline asm
	shfl.sync.down.b32 %r786, %r787, %r788, %r769, %r790;
	// end inline asm
	add.s32 	%r60, %r639, 16;
	setp.gt.s32 	%p129, %r60, %r769;
	selp.b32 	%r802, 0, %r786, %p129;
	add.s32 	%r1005, %r787, %r802;
	add.s64 	%rd8, %rd16, 256;
	mov.b32 	%r1002, 952;
$L__BB6_18:
	setp.ne.s32 	%p130, %r1008, 101;
	mov.b32 	%r803, -1;
	vote.sync.all.pred 	%p131, %p130, %r803;
	not.pred 	%p132, %p131;
	@%p132 bra 	$L__BB6_23;
	shr.u32 	%r1002, %r1002, 1;
	mul.wide.s32 	%rd51, %r1006, 8;
	add.s64 	%rd52, %rd8, %rd51;
	add.s64 	%rd50, %rd52, -256;
	// begin inline asm
	ld.relaxed.gpu.v2.u32 {%r1008, %r1009}, [%rd50];
	// end inline asm
	mov.u32 	%r1010, %r1002;
$L__BB6_20:
	setp.eq.s32 	%p136, %r1008, 99;
	mov.b32 	%r811, -1;
	vote.sync.any.pred 	%p137, %p136, %r811;
	not.pred 	%p138, %p137;
	@%p138 bra 	$L__BB6_22;
	mul.lo.s32 	%r853, %r998, 16807;
	and.b32  	%r998, %r853, 2147483647;
	add.s32 	%r854, %r1010, 1;
	rem.u32 	%r850, %r998, %r854;
	// begin inline asm
	nanosleep.u32 %r850;
	// end inline asm
	shr.u32 	%r1010, %r1010, 1;
	// begin inline asm
	ld.relaxed.gpu.v2.u32 {%r1008, %r1009}, [%rd50];
	// end inline asm
	bra.uni 	$L__BB6_20;
$L__BB6_22:
	setp.eq.s32 	%p139, %r1008, 101;
	mov.b32 	%r837, -1;
	vote.sync.ballot.b32 	%r838, %p139, %r837;
	and.b32  	%r839, %r838, %r765;
	or.b32  	%r840, %r839, -2147483648;
	add.s32 	%r841, %r840, -1;
	not.b32 	%r842, %r840;
	and.b32  	%r843, %r842, %r841;
	popc.b32 	%r816, %r843;
	mov.b32 	%r815, 1;
	// begin inline asm
	shfl.sync.down.b32 %r813, %r1009, %r815, %r816, %r837;
	// end inline asm
	setp.lt.s32 	%p141, %r639, %r816;
	selp.b32 	%r844, %r813, 0, %p141;
	add.s32 	%r819, %r844, %r1009;
	mov.b32 	%r820, 2;
	// begin inline asm
	shfl.sync.down.b32 %r818, %r819, %r820, %r816, %r837;
	// end inline asm
	setp.gt.s32 	%p142, %r57, %r816;
	selp.b32 	%r845, 0, %r818, %p142;
	add.s32 	%r824, %r819, %r845;
	mov.b32 	%r825, 4;
	// begin inline asm
	shfl.sync.down.b32 %r823, %r824, %r825, %r816, %r837;
	// end inline asm
	setp.gt.s32 	%p143, %r58, %r816;
	selp.b32 	%r846, 0, %r823, %p143;
	add.s32 	%r829, %r824, %r846;
	mov.b32 	%r830, 8;
	// begin inline asm
	shfl.sync.down.b32 %r828, %r829, %r830, %r816, %r837;
	// end inline asm
	setp.gt.s32 	%p144, %r59, %r816;
	selp.b32 	%r847, 0, %r828, %p144;
	add.s32 	%r834, %r829, %r847;
	mov.b32 	%r835, 16;
	// begin inline asm
	shfl.sync.down.b32 %r833, %r834, %r835, %r816, %r837;
	// end inline asm
	setp.gt.s32 	%p145, %r60, %r816;
	selp.b32 	%r848, 0, %r833, %p145;
	add.s32 	%r849, %r848, %r1005;
	add.s32 	%r1005, %r849, %r834;
	add.s32 	%r1006, %r1006, -32;
	bra.uni 	$L__BB6_18;
$L__BB6_23:
	@%p119 bra 	$L__BB6_25;
	add.s32 	%r806, %r1005, %r40;
	add.s64 	%rd49, %rd6, 256;
	mov.b32 	%r805, 101;
	// begin inline asm
	st.relaxed.gpu.v2.u32 [%rd49], {%r805, %r806};
	// end inline asm
	st.shared.u32 	[_ZZN3cub18CUB_300001_SM_10006detail4scan16DeviceScanKernelINS2_10policy_hubIiiijN4cuda3std3__44plusIvEEE10Policy1000EN6thrust24THRUST_300001_SM_1000_NS6detail15normal_iteratorINSD_10device_ptrIiEEEESI_NS0_13ScanTileStateIiLb1EEES9_NS1_10InputValueIiPiEEjiLb0EiEEvT0_T1_T2_iT3_T4_T5_E12temp_storage+4], %r1005;
	st.shared.u32 	[_ZZN3cub18CUB_300001_SM_10006detail4scan16DeviceScanKernelINS2_10policy_hubIiiijN4cuda3std3__44plusIvEEE10Policy1000EN6thrust24THRUST_300001_SM_1000_NS6detail15normal_iteratorINSD_10device_ptrIiEEEESI_NS0_13ScanTileStateIiLb1EEES9_NS1_10InputValueIiPiEEjiLb0EiEEvT0_T1_T2_iT3_T4_T5_E12temp_storage+8], %r806;
$L__BB6_25:
	setp.ne.s32 	%p134, %r639, 0;
	mov.u32 	%r1011, %r42;
	@%p134 bra 	$L__BB6_27;
	st.shared.u32 	[_ZZN3cub18CUB_300001_SM_10006detail4scan16DeviceScanKernelINS2_10policy_hubIiiijN4cuda3std3__44plusIvEEE10Policy1000EN6thrust24THRUST_300001_SM_1000_NS6detail15normal_iteratorINSD_10device_ptrIiEEEESI_NS0_13ScanTileStateIiLb1EEES9_NS1_10InputValueIiPiEEjiLb0EiEEvT0_T1_T2_iT3_T4_T5_E12temp_storage+76], %r1005;
	mov.u32 	%r1011, %r1005;
$L__BB6_27:
	bar.sync 	0;
	setp.eq.s32 	%p135, %r7, 0;
	ld.shared.u32 	%r807, [_ZZN3cub18CUB_300001_SM_10006detail4scan16DeviceScanKernelINS2_10policy_hubIiiijN4cuda3std3__44plusIvEEE10Policy1000EN6thrust24THRUST_300001_SM_1000_NS6detail15normal_iteratorINSD_10device_ptrIiEEEESI_NS0_13ScanTileStateIiLb1EEES9_NS1_10InputValueIiPiEEjiLb0EiEEvT0_T1_T2_iT3_T4_T5_E12temp_storage+76];
	selp.b32 	%r808, 0, %r807, %p135;
	add.s32 	%r1012, %r808, %r1011;
$L__BB6_28:
	add.s32 	%r952, %r1012, %r12;
	add.s32 	%r953, %r13, %r952;
	add.s32 	%r954, %r14, %r953;
	add.s32 	%r955, %r15, %r954;
	add.s32 	%r956, %r16, %r955;
	add.s32 	%r957, %r17, %r956;
	add.s32 	%r958, %r18, %r957;
	add.s32 	%r959, %r19, %r958;
	add.s32 	%r960, %r20, %r959;
	add.s32 	%r961, %r21, %r960;
	add.s32 	%r962, %r22, %r961;
	add.s32 	%r963, %r23, %r962;
	add.s32 	%r964, %r24, %r963;
	add.s32 	%r965, %r25, %r964;
	add.s32 	%r966, %r26, %r965;
	add.s32 	%r967, %r27, %r966;
	add.s32 	%r968, %r28, %r967;
	add.s32 	%r969, %r29, %r968;
	add.s32 	%r970, %r30, %r969;
	add.s32 	%r971, %r31, %r970;
	add.s32 	%r972, %r32, %r971;
	bar.sync 	0;
	st.shared.v2.u32 	[%r11], {%r1012, %r952};
	st.shared.v2.u32 	[%r11+8], {%r953, %r954};
	st.shared.v2.u32 	[%r11+16], {%r955, %r956};
	st.shared.v2.u32 	[%r11+24], {%r957, %r958};
	st.shared.v2.u32 	[%r11+32], {%r959, %r960};
	st.shared.v2.u32 	[%r11+40], {%r961, %r962};
	st.shared.v2.u32 	[%r11+48], {%r963, %r964};
	st.shared.v2.u32 	[%r11+56], {%r965, %r966};
	st.shared.v2.u32 	[%r11+64], {%r967, %r968};
	st.shared.v2.u32 	[%r11+72], {%r969, %r970};
	st.shared.v2.u32 	[%r11+80], {%r971, %r972};
	bar.warp.sync 	-1;
	ld.shared.u32 	%r973, [%r10];
	ld.shared.u32 	%r974, [%r10+128];
	ld.shared.u32 	%r975, [%r10+256];
	ld.shared.u32 	%r976, [%r10+384];
	ld.shared.u32 	%r977, [%r10+512];
	ld.shared.u32 	%r978, [%r10+640];
	ld.shared.u32 	%r979, [%r10+768];
	ld.shared.u32 	%r980, [%r10+896];
	ld.shared.u32 	%r981, [%r10+1024];
	ld.shared.u32 	%r982, [%r10+1152];
	ld.shared.u32 	%r983, [%r10+1280];
	ld.shared.u32 	%r984, [%r10+1408];
	ld.shared.u32 	%r985, [%r10+1536];
	ld.shared.u32 	%r986, [%r10+1664];
	ld.shared.u32 	%r987, [%r10+1792];
	ld.shared.u32 	%r988, [%r10+1920];
	ld.shared.u32 	%r989, [%r10+2048];
	ld.shared.u32 	%r990, [%r10+2176];
	ld.shared.u32 	%r991, [%r10+2304];
	ld.shared.u32 	%r992, [%r10+2432];
	ld.shared.u32 	%r993, [%r10+2560];
	ld.shared.u32 	%r994, [%r10+2688];
	add.s64 	%rd57, %rd4, %rd42;
	st.global.u32 	[%rd57], %r973;
	st.global.u32 	[%rd57+128], %r974;
	st.global.u32 	[%rd57+256], %r975;
	st.global.u32 	[%rd57+384], %r976;
	st.global.u32 	[%rd57+512], %r977;
	st.global.u32 	[%rd57+640], %r978;
	st.global.u32 	[%rd57+768], %r979;
	st.global.u32 	[%rd57+896], %r980;
	st.global.u32 	[%rd57+1024], %r981;
	st.global.u32 	[%rd57+1152], %r982;
	st.global.u32 	[%rd57+1280], %r983;
	st.global.u32 	[%rd57+1408], %r984;
	st.global.u32 	[%rd57+1536], %r985;
	st.global.u32 	[%rd57+1664], %r986;
	st.global.u32 	[%rd57+1792], %r987;
	st.global.u32 	[%rd57+1920], %r988;
	st.global.u32 	[%rd57+2048], %r989;
	st.global.u32 	[%rd57+2176], %r990;
	st.global.u32 	[%rd57+2304], %r991;
	st.global.u32 	[%rd57+2432], %r992;
	st.global.u32 	[%rd57+2560], %r993;
	st.global.u32 	[%rd57+2688], %r994;
	bra.uni 	$L__BB6_143;
$L__BB6_29:
	setp.eq.s32 	%p3, %r6, 0;
	@%p3 bra 	$L__BB6_143;
	mul.wide.u32 	%rd18, %r5, 4;
	add.s64 	%rd19, %rd3, %rd18;
	mov.u32 	%r85, %tid.x;
	ld.global.u32 	%r1034, [%rd19];
	and.b32  	%r242, %r85, 31;
	and.b32  	%r243, %r85, 992;
	mul.lo.s32 	%r244, %r243, 22;
	or.b32  	%r87, %r244, %r242;
	setp.ge.u32 	%p4, %r87, %r6;
	shl.b32 	%r245, %r87, 2;
	cvt.u64.u32 	%rd20, %r245;
	add.s64 	%rd10, %rd19, %rd20;
	mov.u32 	%r1013, %r1034;
	@%p4 bra 	$L__BB6_32;
	ld.global.u32 	%r1013, [%rd10];
$L__BB6_32:
	add.s32 	%r90, %r87, 32;
	setp.ge.u32 	%p5, %r90, %r6;
	mov.u32 	%r1014, %r1034;
	@%p5 bra 	$L__BB6_34;
	ld.global.u32 	%r1014, [%rd10+128];
$L__BB6_34:
	add.s32 	%r93, %r87, 64;
	setp.ge.u32 	%p6, %r93, %r6;
	mov.u32 	%r1015, %r1034;
	@%p6 bra 	$L__BB6_36;
	ld.global.u32 	%r1015, [%rd10+256];
$L__BB6_36:
	add.s32 	%r96, %r87, 96;
	setp.ge.u32 	%p7, %r96, %r6;
	mov.u32 	%r1016, %r1034;
	@%p7 bra 	$L__BB6_38;
	ld.global.u32 	%r1016, [%rd10+384];
$L__BB6_38:
	add.s32 	%r246, %r87, 128;
	setp.ge.u32 	%p8, %r246, %r6;
	mov.u32 	%r1017, %r1034;
	@%p8 bra 	$L__BB6_40;
	ld.global.u32 	%r1017, [%rd10+512];
$L__BB6_40:
	add.s32 	%r247, %r87, 160;
	setp.ge.u32 	%p9, %r247, %r6;
	mov.u32 	%r1018, %r1034;
	@%p9 bra 	$L__BB6_42;
	ld.global.u32 	%r1018, [%rd10+640];
$L__BB6_42:
	add.s32 	%r248, %r87, 192;
	setp.ge.u32 	%p10, %r248, %r6;
	mov.u32 	%r1019, %r1034;
	@%p10 bra 	$L__BB6_44;
	ld.global.u32 	%r1019, [%rd10+768];
$L__BB6_44:
	add.s32 	%r249, %r87, 224;
	setp.ge.u32 	%p11, %r249, %r6;
	mov.u32 	%r1020, %r1034;
	@%p11 bra 	$L__BB6_46;
	ld.global.u32 	%r1020, [%rd10+896];
$L__BB6_46:
	add.s32 	%r250, %r87, 256;
	setp.ge.u32 	%p12, %r250, %r6;
	mov.u32 	%r1021, %r1034;
	@%p12 bra 	$L__BB6_48;
	ld.global.u32 	%r1021, [%rd10+1024];
$L__BB6_48:
	add.s32 	%r251, %r87, 288;
	setp.ge.u32 	%p13, %r251, %r6;
	mov.u32 	%r1022, %r1034;
	@%p13 bra 	$L__BB6_50;
	ld.global.u32 	%r1022, [%rd10+1152];
$L__BB6_50:
	add.s32 	%r111, %r87, 320;
	setp.ge.u32 	%p14, %r111, %r6;
	mov.u32 	%r1023, %r1034;
	@%p14 bra 	$L__BB6_52;
	ld.global.u32 	%r1023, [%rd10+1280];
$L__BB6_52:
	add.s32 	%r114, %r87, 352;
	setp.ge.u32 	%p15, %r114, %r6;
	mov.u32 	%r1024, %r1034;
	@%p15 bra 	$L__BB6_54;
	ld.global.u32 	%r1024, [%rd10+1408];
$L__BB6_54:
	add.s32 	%r117, %r87, 384;
	setp.ge.u32 	%p16, %r117, %r6;
	mov.u32 	%r1025, %r1034;
	@%p16 bra 	$L__BB6_56;
	ld.global.u32 	%r1025, [%rd10+1536];
$L__BB6_56:
	add.s32 	%r120, %r87, 416;
	setp.ge.u32 	%p17, %r120, %r6;
	mov.u32 	%r1026, %r1034;
	@%p17 bra 	$L__BB6_58;
	ld.global.u32 	%r1026, [%rd10+1664];
$L__BB6_58:
	add.s32 	%r252, %r87, 448;
	setp.ge.u32 	%p18, %r252, %r6;
	mov.u32 	%r1027, %r1034;
	@%p18 bra 	$L__BB6_60;
	ld.global.u32 	%r1027, [%rd10+1792];
$L__BB6_60:
	add.s32 	%r253, %r87, 480;
	setp.ge.u32 	%p19, %r253, %r6;
	mov.u32 	%r1028, %r1034;
	@%p19 bra 	$L__BB6_62;
	ld.global.u32 	%r1028, [%rd10+1920];
$L__BB6_62:
	add.s32 	%r254, %r87, 512;
	setp.ge.u32 	%p20, %r254, %r6;
	mov.u32 	%r1029, %r1034;
	@%p20 bra 	$L__BB6_64;
	ld.global.u32 	%r1029, [%rd10+2048];
$L__BB6_64:
	add.s32 	%r129, %r87, 544;
	setp.ge.u32 	%p21, %r129, %r6;
	mov.u32 	%r1030, %r1034;
	@%p21 bra 	$L__BB6_66;
	ld.global.u32 	%r1030, [%rd10+2176];
$L__BB6_66:
	add.s32 	%r132, %r87, 576;
	setp.ge.u32 	%p22, %r132, %r6;
	mov.u32 	%r1031, %r1034;
	@%p22 bra 	$L__BB6_68;
	ld.global.u32 	%r1031, [%rd10+2304];
$L__BB6_68:
	add.s32 	%r255, %r87, 608;
	setp.ge.u32 	%p23, %r255, %r6;
	mov.u32 	%r1032, %r1034;
	@%p23 bra 	$L__BB6_70;
	ld.global.u32 	%r1032, [%rd10+2432];
$L__BB6_70:
	add.s32 	%r256, %r87, 640;
	setp.ge.u32 	%p24, %r256, %r6;
	mov.u32 	%r1033, %r1034;
	@%p24 bra 	$L__BB6_72;
	ld.global.u32 	%r1033, [%rd10+2560];
$L__BB6_72:
	add.s32 	%r139, %r87, 672;
	setp.ge.u32 	%p25, %r139, %r6;
	@%p25 bra 	$L__BB6_74;
	ld.global.u32 	%r1034, [%rd10+2688];
$L__BB6_74:
	// begin inline asm
	mov.u32 %r257, %laneid;
	// end inline asm
	shr.u32 	%r143, %r85, 5;
	mad.lo.s32 	%r258, %r143, 704, %r257;
	shl.b32 	%r259, %r258, 2;
	mov.u32 	%r260, _ZZN3cub18CUB_300001_SM_10006detail4scan16DeviceScanKernelINS2_10policy_hubIiiijN4cuda3std3__44plusIvEEE10Policy1000EN6thrust24THRUST_300001_SM_1000_NS6detail15normal_iteratorINSD_10device_ptrIiEEEESI_NS0_13ScanTileStateIiLb1EEES9_NS1_10InputValueIiPiEEjiLb0EiEEvT0_T1_T2_iT3_T4_T5_E12temp_storage;
	add.s32 	%r144, %r260, %r259;
	st.shared.u32 	[%r144], %r1013;
	st.shared.u32 	[%r144+128], %r1014;
	st.shared.u32 	[%r144+256], %r1015;
	st.shared.u32 	[%r144+384], %r1016;
	st.shared.u32 	[%r144+512], %r1017;
	st.shared.u32 	[%r144+640], %r1018;
	st.shared.u32 	[%r144+768], %r1019;
	st.shared.u32 	[%r144+896], %r1020;
	st.shared.u32 	[%r144+1024], %r1021;
	st.shared.u32 	[%r144+1152], %r1022;
	st.shared.u32 	[%r144+1280], %r1023;
	st.shared.u32 	[%r144+1408], %r1024;
	st.shared.u32 	[%r144+1536], %r1025;
	st.shared.u32 	[%r144+1664], %r1026;
	st.shared.u32 	[%r144+1792], %r1027;
	st.shared.u32 	[%r144+1920], %r1028;
	st.shared.u32 	[%r144+2048], %r1029;
	st.shared.u32 	[%r144+2176], %r1030;
	st.shared.u32 	[%r144+2304], %r1031;
	st.shared.u32 	[%r144+2432], %r1032;
	st.shared.u32 	[%r144+2560], %r1033;
	st.shared.u32 	[%r144+2688], %r1034;
	bar.warp.sync 	-1;
	mad.lo.s32 	%r145, %r257, 84, %r144;
	ld.shared.v2.u32 	{%r146, %r147}, [%r145];
	ld.shared.v2.u32 	{%r148, %r149}, [%r145+8];
	ld.shared.v2.u32 	{%r150, %r151}, [%r145+16];
	ld.shared.v2.u32 	{%r152, %r153}, [%r145+24];
	ld.shared.v2.u32 	{%r154, %r155}, [%r145+32];
	ld.shared.v2.u32 	{%r156, %r157}, [%r145+40];
	ld.shared.v2.u32 	{%r158, %r159}, [%r145+48];
	ld.shared.v2.u32 	{%r160, %r161}, [%r145+56];
	ld.shared.v2.u32 	{%r162, %r163}, [%r145+64];
	ld.shared.v2.u32 	{%r164, %r165}, [%r145+72];
	ld.shared.v2.u32 	{%r166, %r167}, [%r145+80];
	bar.sync 	0;
	setp.ne.s32 	%p26, %r998, 0;
	@%p26 bra 	$L__BB6_78;
	add.s32 	%r490, %r147, %r146;
	add.s32 	%r491, %r148, %r490;
	add.s32 	%r492, %r149, %r491;
	add.s32 	%r493, %r150, %r492;
	add.s32 	%r494, %r151, %r493;
	add.s32 	%r495, %r152, %r494;
	add.s32 	%r496, %r153, %r495;
	add.s32 	%r497, %r154, %r496;
	add.s32 	%r498, %r155, %r497;
	add.s32 	%r499, %r156, %r498;
	add.s32 	%r500, %r157, %r499;
	add.s32 	%r501, %r158, %r500;
	add.s32 	%r502, %r159, %r501;
	add.s32 	%r503, %r160, %r502;
	add.s32 	%r504, %r161, %r503;
	add.s32 	%r505, %r162, %r504;
	add.s32 	%r506, %r163, %r505;
	add.s32 	%r507, %r164, %r506;
	add.s32 	%r508, %r165, %r507;
	add.s32 	%r509, %r166, %r508;
	add.s32 	%r464, %r167, %r509;
	mov.b32 	%r462, 1;
	mov.b32 	%r487, 0;
	mov.b32 	%r489, -1;
	// begin inline asm
	{  .reg .s32 r0;  .reg .pred p;  shfl.sync.up.b32 r0|p, %r464, %r462, %r487, %r489;  @p add.s32 r0, r0, %r464;  mov.s32 %r460, r0;}
	// end inline asm
	mov.b32 	%r468, 2;
	// begin inline asm
	{  .reg .s32 r0;  .reg .pred p;  shfl.sync.up.b32 r0|p, %r460, %r468, %r487, %r489;  @p add.s32 r0, r0, %r460;  mov.s32 %r466, r0;}
	// end inline asm
	mov.b32 	%r474, 4;
	// begin inline asm
	{  .reg .s32 r0;  .reg .pred p;  shfl.sync.up.b32 r0|p, %r466, %r474, %r487, %r489;  @p add.s32 r0, r0, %r466;  mov.s32 %r472, r0;}
	// end inline asm
	mov.b32 	%r480, 8;
	// begin inline asm
	{  .reg .s32 r0;  .reg .pred p;  shfl.sync.up.b32 r0|p, %r472, %r480, %r487, %r489;  @p add.s32 r0, r0, %r472;  mov.s32 %r478, r0;}
	// end inline asm
	mov.b32 	%r486, 16;
	// begin inline asm
	{  .reg .s32 r0;  .reg .pred p;  shfl.sync.up.b32 r0|p, %r478, %r486, %r487, %r489;  @p add.s32 r0, r0, %r478;  mov.s32 %r484, r0;}
	// end inline asm
	setp.ne.s32 	%p68, %r257, 31;
	@%p68 bra 	$L__BB6_77;
	shl.b32 	%r510, %r143, 2;
	mov.u32 	%r511, _ZZN3cub18CUB_300001_SM_10006detail4scan16DeviceScanKernelINS2_10policy_hubIiiijN4cuda3std3__44plusIvEEE10Policy1000EN6thrust24THRUST_300001_SM_1000_NS6detail15normal_iteratorINSD_10device_ptrIiEEEESI_NS0_13ScanTileStateIiLb1EEES9_NS1_10InputValueIiPiEEjiLb0EiEEvT0_T1_T2_iT3_T4_T5_E12temp_storage;
	add.s32 	%r512, %r511, %r510;
	st.shared.u32 	[%r512+16], %r484;
$L__BB6_77:
	bar.sync 	0;
	ld.shared.v4.u32 	{%r513, %r514, %r515, %r516}, [_ZZN3cub18CUB_300001_SM_10006detail4scan16DeviceScanKernelINS2_10policy_hubIiiijN4cuda3std3__44plusIvEEE10Policy1000EN6thrust24THRUST_300001_SM_1000_NS6detail15normal_iteratorINSD_10device_ptrIiEEEESI_NS0_13ScanTileStateIiLb1EEES9_NS1_10InputValueIiPiEEjiLb0EiEEvT0_T1_T2_iT3_T4_T5_E12temp_storage+16];
	add.s32 	%r517, %r514, %r513;
	setp.eq.s32 	%p69, %r143, 2;
	selp.b32 	%r518, %r517, %r513, %p69;
	add.s32 	%r519, %r517, %r515;
	setp.eq.s32 	%p70, %r143, 3;
	selp.b32 	%r520, %r519, %r518, %p70;
	add.s32 	%r521, %r519, %r516;
	setp.eq.s32 	%p71, %r143, 4;
	selp.b32 	%r522, %r521, %r520, %p71;
	ld.shared.v4.u32 	{%r523, %r524, %r525, %r526}, [_ZZN3cub18CUB_300001_SM_10006detail4scan16DeviceScanKernelINS2_10policy_hubIiiijN4cuda3std3__44plusIvEEE10Policy1000EN6thrust24THRUST_300001_SM_1000_NS6detail15normal_iteratorINSD_10device_ptrIiEEEESI_NS0_13ScanTileStateIiLb1EEES9_NS1_10InputValueIiPiEEjiLb0EiEEvT0_T1_T2_iT3_T4_T5_E12temp_storage+32];
	add.s32 	%r527, %r521, %r523;
	setp.eq.s32 	%p72, %r143, 5;
	selp.b32 	%r528, %r527, %r522, %p72;
	add.s32 	%r529, %r527, %r524;
	setp.eq.s32 	%p73, %r143, 6;
	selp.b32 	%r530, %r529, %r528, %p73;
	add.s32 	%r531, %r529, %r525;
	setp.eq.s32 	%p74, %r143, 7;
	selp.b32 	%r532, %r531, %r530, %p74;
	add.s32 	%r533, %r531, %r526;
	setp.eq.s32 	%p75, %r143, 8;
	selp.b32 	%r534, %r533, %r532, %p75;
	.pragma "used_bytes_mask 4095";
	ld.shared.v4.u32 	{%r535, %r536, %r537, %r538}, [_ZZN3cub18CUB_300001_SM_10006detail4scan16DeviceScanKernelINS2_10policy_hubIiiijN4cuda3std3__44plusIvEEE10Policy1000EN6thrust24THRUST_300001_SM_1000_NS6detail15normal_iteratorINSD_10device_ptrIiEEEESI_NS0_13ScanTileStateIiLb1EEES9_NS1_10InputValueIiPiEEjiLb0EiEEvT0_T1_T2_iT3_T4_T5_E12temp_storage+48];
	add.s32 	%r539, %r533, %r535;
	setp.eq.s32 	%p76, %r143, 9;
	selp.b32 	%r540, %r539, %r534, %p76;
	add.s32 	%r541, %r539, %r536;
	setp.eq.s32 	%p77, %r143, 10;
	selp.b32 	%r542, %r541, %r540, %p77;
	add.s32 	%r543, %r541, %r537;
	setp.eq.s32 	%p78, %r143, 11;
	selp.b32 	%r544, %r543, %r542, %p78;
	setp.lt.u32 	%p79, %r85, 32;
	selp.b32 	%r545, 0, %r544, %p79;
	setp.eq.s32 	%p80, %r257, 0;
	sub.s32 	%r546, %r484, %r464;
	selp.b32 	%r547, 0, %r546, %p80;
	add.s32 	%r548, %r547, %r997;
	add.s32 	%r1049, %r548, %r545;
	bra.uni 	$L__BB6_97;
$L__BB6_78:
	add.s32 	%r291, %r147, %r146;
	add.s32 	%r292, %r148, %r291;
	add.s32 	%r293, %r149, %r292;
	add.s32 	%r294, %r150, %r293;
	add.s32 	%r295, %r151, %r294;
	add.s32 	%r296, %r152, %r295;
	add.s32 	%r297, %r153, %r296;
	add.s32 	%r298, %r154, %r297;
	add.s32 	%r299, %r155, %r298;
	add.s32 	%r300, %r156, %r299;
	add.s32 	%r301, %r157, %r300;
	add.s32 	%r302, %r158, %r301;
	add.s32 	%r303, %r159, %r302;
	add.s32 	%r304, %r160, %r303;
	add.s32 	%r305, %r161, %r304;
	add.s32 	%r306, %r162, %r305;
	add.s32 	%r307, %r163, %r306;
	add.s32 	%r308, %r164, %r307;
	add.s32 	%r309, %r165, %r308;
	add.s32 	%r310, %r166, %r309;
	add.s32 	%r265, %r167, %r310;
	mov.b32 	%r263, 1;
	mov.b32 	%r288, 0;
	mov.b32 	%r290, -1;
	// begin inline asm
	{  .reg .s32 r0;  .reg .pred p;  shfl.sync.up.b32 r0|p, %r265, %r263, %r288, %r290;  @p add.s32 r0, r0, %r265;  mov.s32 %r261, r0;}
	// end inline asm
	mov.b32 	%r269, 2;
	// begin inline asm
	{  .reg .s32 r0;  .reg .pred p;  shfl.sync.up.b32 r0|p, %r261, %r269, %r288, %r290;  @p add.s32 r0, r0, %r261;  mov.s32 %r267, r0;}
	// end inline asm
	mov.b32 	%r275, 4;
	// begin inline asm
	{  .reg .s32 r0;  .reg .pred p;  shfl.sync.up.b32 r0|p, %r267, %r275, %r288, %r290;  @p add.s32 r0, r0, %r267;  mov.s32 %r273, r0;}
	// end inline asm
	mov.b32 	%r281, 8;
	// begin inline asm
	{  .reg .s32 r0;  .reg .pred p;  shfl.sync.up.b32 r0|p, %r273, %r281, %r288, %r290;  @p add.s32 r0, r0, %r273;  mov.s32 %r279, r0;}
	// end inline asm
	mov.b32 	%r287, 16;
	// begin inline asm
	{  .reg .s32 r0;  .reg .pred p;  shfl.sync.up.b32 r0|p, %r279, %r287, %r288, %r290;  @p add.s32 r0, r0, %r279;  mov.s32 %r285, r0;}
	// end inline asm
	setp.ne.s32 	%p27, %r257, 31;
	@%p27 bra 	$L__BB6_80;
	shl.b32 	%r311, %r143, 2;
	mov.u32 	%r312, _ZZN3cub18CUB_300001_SM_10006detail4scan16DeviceScanKernelINS2_10policy_hubIiiijN4cuda3std3__44plusIvEEE10Policy1000EN6thrust24THRUST_300001_SM_1000_NS6detail15normal_iteratorINSD_10device_ptrIiEEEESI_NS0_13ScanTileStateIiLb1EEES9_NS1_10InputValueIiPiEEjiLb0EiEEvT0_T1_T2_iT3_T4_T5_E12temp_storage;
	add.s32 	%r313, %r312, %r311;
	st.shared.u32 	[%r313+16], %r285;
$L__BB6_80:
	sub.s32 	%r314, %r285, %r265;
	bar.sync 	0;
	ld.shared.v4.u32 	{%r315, %r316, %r317, %r318}, [_ZZN3cub18CUB_300001_SM_10006detail4scan16DeviceScanKernelINS2_10policy_hubIiiijN4cuda3std3__44plusIvEEE10Policy1000EN6thrust24THRUST_300001_SM_1000_NS6detail15normal_iteratorINSD_10device_ptrIiEEEESI_NS0_13ScanTileStateIiLb1EEES9_NS1_10InputValueIiPiEEjiLb0EiEEvT0_T1_T2_iT3_T4_T5_E12temp_storage+16];
	add.s32 	%r319, %r316, %r315;
	setp.eq.s32 	%p28, %r143, 2;
	selp.b32 	%r320, %r319, %r315, %p28;
	add.s32 	%r321, %r319, %r317;
	setp.eq.s32 	%p29, %r143, 3;
	selp.b32 	%r322, %r321, %r320, %p29;
	add.s32 	%r323, %r321, %r318;
	setp.eq.s32 	%p30, %r143, 4;
	selp.b32 	%r324, %r323, %r322, %p30;
	ld.shared.v4.u32 	{%r325, %r326, %r327, %r328}, [_ZZN3cub18CUB_300001_SM_10006detail4scan16DeviceScanKernelINS2_10policy_hubIiiijN4cuda3std3__44plusIvEEE10Policy1000EN6thrust24THRUST_300001_SM_1000_NS6detail15normal_iteratorINSD_10device_ptrIiEEEESI_NS0_13ScanTileStateIiLb1EEES9_NS1_10InputValueIiPiEEjiLb0EiEEvT0_T1_T2_iT3_T4_T5_E12temp_storage+32];
	add.s32 	%r329, %r323, %r325;
	setp.eq.s32 	%p31, %r143, 5;
	selp.b32 	%r330, %r329, %r324, %p31;
	add.s32 	%r331, %r329, %r326;
	setp.eq.s32 	%p32, %r143, 6;
	selp.b32 	%r332, %r331, %r330, %p32;
	add.s32 	%r333, %r331, %r327;
	setp.eq.s32 	%p33, %r143, 7;
	selp.b32 	%r334, %r333, %r332, %p33;
	add.s32 	%r335, %r333, %r328;
	setp.eq.s32 	%p34, %r143, 8;
	selp.b32 	%r336, %r335, %r334, %p34;
	ld.shared.v4.u32 	{%r337, %r338, %r339, %r340}, [_ZZN3cub18CUB_300001_SM_10006detail4scan16DeviceScanKernelINS2_10policy_hubIiiijN4cuda3std3__44plusIvEEE10Policy1000EN6thrust24THRUST_300001_SM_1000_NS6detail15normal_iteratorINSD_10device_ptrIiEEEESI_NS0_13ScanTileStateIiLb1EEES9_NS1_10InputValueIiPiEEjiLb0EiEEvT0_T1_T2_iT3_T4_T5_E12temp_storage+48];
	add.s32 	%r341, %r335, %r337;
	setp.eq.s32 	%p35, %r143, 9;
	selp.b32 	%r342, %r341, %r336, %p35;
	add.s32 	%r343, %r341, %r338;
	setp.eq.s32 	%p36, %r143, 10;
	selp.b32 	%r344, %r343, %r342, %p36;
	add.s32 	%r345, %r343, %r339;
	setp.eq.s32 	%p37, %r143, 11;
	selp.b32 	%r346, %r345, %r344, %p37;
	add.s32 	%r173, %r345, %r340;
	setp.gt.u32 	%p38, %r85, 31;
	setp.lt.u32 	%p39, %r85, 32;
	setp.eq.s32 	%p40, %r257, 0;
	selp.b32 	%r347, 0, %r314, %p40;
	add.s32 	%r1048, %r346, %r347;
	selp.b32 	%r175, %r314, %r1048, %p39;
	@%p38 bra 	$L__BB6_96;
	setp.ne.s32 	%p41, %r85, 0;
	mul.wide.s32 	%rd21, %r998, 8;
	add.s64 	%rd11, %rd16, %rd21;
	@%p41 bra 	$L__BB6_83;
	st.shared.u32 	[_ZZN3cub18CUB_300001_SM_10006detail4scan16DeviceScanKernelINS2_10policy_hubIiiijN4cuda3std3__44plusIvEEE10Policy1000EN6thrust24THRUST_300001_SM_1000_NS6detail15normal_iteratorINSD_10device_ptrIiEEEESI_NS0_13ScanTileStateIiLb1EEES9_NS1_10InputValueIiPiEEjiLb0EiEEvT0_T1_T2_iT3_T4_T5_E12temp_storage+12], %r173;
	add.s64 	%rd22, %rd11, 256;
	mov.b32 	%r348, 100;
	// begin inline asm
	st.relaxed.gpu.v2.u32 [%rd22], {%r348, %r173};
	// end inline asm
$L__BB6_83:
	not.b32 	%r354, %r85;
	add.s32 	%r1043, %r998, %r354;
	mov.b32 	%r350, 830;
	// begin inline asm
	nanosleep.u32 %r350;
	// end inline asm
	mul.wide.s32 	%rd24, %r1043, 8;
	add.s64 	%rd25, %rd16, %rd24;
	add.s64 	%rd23, %rd25, 256;
	// begin inline asm
	ld.relaxed.gpu.v2.u32 {%r1045, %r1037}, [%rd23];
	// end inline asm
	mov.b32 	%r1038, 952;
$L__BB6_84:
	setp.eq.s32 	%p42, %r1045, 99;
	mov.b32 	%r355, -1;
	vote.sync.any.pred 	%p43, %p42, %r355;
	not.pred 	%p44, %p43;
	@%p44 bra 	$L__BB6_86;
	mul.lo.s32 	%r458, %r998, 16807;
	and.b32  	%r998, %r458, 2147483647;
	add.s32 	%r459, %r1038, 1;
	rem.u32 	%r455, %r998, %r459;
	// begin inline asm
	nanosleep.u32 %r455;
	// end inline asm
	shr.u32 	%r1038, %r1038, 1;
	// begin inline asm
	ld.relaxed.gpu.v2.u32 {%r1045, %r1037}, [%rd23];
	// end inline asm
	bra.uni 	$L__BB6_84;
$L__BB6_86:
	setp.eq.s32 	%p45, %r1045, 101;
	mov.b32 	%r382, -1;
	vote.sync.ballot.b32 	%r384, %p45, %r382;
	// begin inline asm
	mov.u32 %r357, %lanemask_ge;
	// end inline asm
	and.b32  	%r385, %r384, %r357;
	or.b32  	%r386, %r385, -2147483648;
	add.s32 	%r387, %r386, -1;
	not.b32 	%r388, %r386;
	and.b32  	%r389, %r388, %r387;
	popc.b32 	%r361, %r389;
	mov.b32 	%r360, 1;
	// begin inline asm
	shfl.sync.down.b32 %r358, %r1037, %r360, %r361, %r382;
	// end inline asm
	setp.lt.s32 	%p47, %r257, %r361;
	selp.b32 	%r390, %r358, 0, %p47;
	add.s32 	%r364, %r390, %r1037;
	mov.b32 	%r365, 2;
	// begin inline asm
	shfl.sync.down.b32 %r363, %r364, %r365, %r361, %r382;
	// end inline asm
	add.s32 	%r391, %r257, 2;
	setp.gt.s32 	%p48, %r391, %r361;
	selp.b32 	%r392, 0, %r363, %p48;
	add.s32 	%r369, %r364, %r392;
	mov.b32 	%r370, 4;
	// begin inline asm
	shfl.sync.down.b32 %r368, %r369, %r370, %r361, %r382;
	// end inline asm
	add.s32 	%r393, %r257, 4;
	setp.gt.s32 	%p49, %r393, %r361;
	selp.b32 	%r394, 0, %r368, %p49;
	add.s32 	%r374, %r369, %r394;
	mov.b32 	%r375, 8;
	// begin inline asm
	shfl.sync.down.b32 %r373, %r374, %r375, %r361, %r382;
	// end inline asm
	add.s32 	%r395, %r257, 8;
	setp.gt.s32 	%p50, %r395, %r361;
	selp.b32 	%r396, 0, %r373, %p50;
	add.s32 	%r379, %r374, %r396;
	mov.b32 	%r380, 16;
	// begin inline asm
	shfl.sync.down.b32 %r378, %r379, %r380, %r361, %r382;
	// end inline asm
	add.s32 	%r397, %r257, 16;
	setp.gt.s32 	%p51, %r397, %r361;
	selp.b32 	%r398, 0, %r378, %p51;
	add.s32 	%r1041, %r379, %r398;
	add.s64 	%rd12, %rd16, 256;
	mov.b32 	%r1039, 952;
$L__BB6_87:
	setp.ne.s32 	%p52, %r1045, 101;
	mov.b32 	%r399, -1;
	vote.sync.all.pred 	%p53, %p52, %r399;
	not.pred 	%p54, %p53;
	@%p54 bra 	$L__BB6_92;
	shr.u32 	%r1039, %r1039, 1;
	mul.wide.s32 	%rd28, %r1043, 8;
	add.s64 	%rd29, %rd12, %rd28;
	add.s64 	%rd27, %rd29, -256;
	// begin inline asm
	ld.relaxed.gpu.v2.u32 {%r1045, %r1046}, [%rd27];
	// end inline asm
	mov.u32 	%r1047, %r1039;
$L__BB6_89:
	setp.eq.s32 	%p58, %r1045, 99;
	mov.b32 	%r407, -1;
	vote.sync.any.pred 	%p59, %p58, %r407;
	not.pred 	%p60, %p59;
	@%p60 bra 	$L__BB6_91;
	mul.lo.s32 	%r453, %r998, 16807;
	and.b32  	%r998, %r453, 2147483647;
	add.s32 	%r454, %r1047, 1;
	rem.u32 	%r450, %r998, %r454;
	// begin inline asm
	nanosleep.u32 %r450;
	// end inline asm
	shr.u32 	%r1047, %r1047, 1;
	// begin inline asm
	ld.relaxed.gpu.v2.u32 {%r1045, %r1046}, [%rd27];
	// end inline asm
	bra.uni 	$L__BB6_89;
$L__BB6_91:
	setp.eq.s32 	%p61, %r1045, 101;
	mov.b32 	%r433, -1;
	vote.sync.ballot.b32 	%r434, %p61, %r433;
	and.b32  	%r435, %r434, %r357;
	or.b32  	%r436, %r435, -2147483648;
	add.s32 	%r437, %r436, -1;
	not.b32 	%r438, %r436;
	and.b32  	%r439, %r438, %r437;
	popc.b32 	%r412, %r439;
	mov.b32 	%r411, 1;
	// begin inline asm
	shfl.sync.down.b32 %r409, %r1046, %r411, %r412, %r433;
	// end inline asm
	setp.lt.s32 	%p63, %r257, %r412;
	selp.b32 	%r440, %r409, 0, %p63;
	add.s32 	%r415, %r440, %r1046;
	mov.b32 	%r416, 2;
	// begin inline asm
	shfl.sync.down.b32 %r414, %r415, %r416, %r412, %r433;
	// end inline asm
	add.s32 	%r441, %r257, 2;
	setp.gt.s32 	%p64, %r441, %r412;
	selp.b32 	%r442, 0, %r414, %p64;
	add.s32 	%r420, %r415, %r442;
	mov.b32 	%r421, 4;
	// begin inline asm
	shfl.sync.down.b32 %r419, %r420, %r421, %r412, %r433;
	// end inline asm
	add.s32 	%r443, %r257, 4;
	setp.gt.s32 	%p65, %r443, %r412;
	selp.b32 	%r444, 0, %r419, %p65;
	add.s32 	%r425, %r420, %r444;
	mov.b32 	%r426, 8;
	// begin inline asm
	shfl.sync.down.b32 %r424, %r425, %r426, %r412, %r433;
	// end inline asm
	add.s32 	%r445, %r257, 8;
	setp.gt.s32 	%p66, %r445, %r412;
	selp.b32 	%r446, 0, %r424, %p66;
	add.s32 	%r430, %r425, %r446;
	mov.b32 	%r431, 16;
	// begin inline asm
	shfl.sync.down.b32 %r429, %r430, %r431, %r412, %r433;
	// end inline asm
	add.s32 	%r447, %r257, 16;
	setp.gt.s32 	%p67, %r447, %r412;
	selp.b32 	%r448, 0, %r429, %p67;
	add.s32 	%r449, %r448, %r1041;
	add.s32 	%r1041, %r449, %r430;
	add.s32 	%r1043, %r1043, -32;
	bra.uni 	$L__BB6_87;
$L__BB6_92:
	@%p41 bra 	$L__BB6_94;
	add.s32 	%r402, %r1041, %r173;
	add.s64 	%rd26, %rd11, 256;
	mov.b32 	%r401, 101;
	// begin inline asm
	st.relaxed.gpu.v2.u32 [%rd26], {%r401, %r402};
	// end inline asm
	st.shared.u32 	[_ZZN3cub18CUB_300001_SM_10006detail4scan16DeviceScanKernelINS2_10policy_hubIiiijN4cuda3std3__44plusIvEEE10Policy1000EN6thrust24THRUST_300001_SM_1000_NS6detail15normal_iteratorINSD_10device_ptrIiEEEESI_NS0_13ScanTileStateIiLb1EEES9_NS1_10InputValueIiPiEEjiLb0EiEEvT0_T1_T2_iT3_T4_T5_E12temp_storage+4], %r1041;
	st.shared.u32 	[_ZZN3cub18CUB_300001_SM_10006detail4scan16DeviceScanKernelINS2_10policy_hubIiiijN4cuda3std3__44plusIvEEE10Policy1000EN6thrust24THRUST_300001_SM_1000_NS6detail15normal_iteratorINSD_10device_ptrIiEEEESI_NS0_13ScanTileStateIiLb1EEES9_NS1_10InputValueIiPiEEjiLb0EiEEvT0_T1_T2_iT3_T4_T5_E12temp_storage+8], %r402;
$L__BB6_94:
	setp.ne.s32 	%p56, %r257, 0;
	mov.u32 	%r1048, %r175;
	@%p56 bra 	$L__BB6_96;
	st.shared.u32 	[_ZZN3cub18CUB_300001_SM_10006detail4scan16DeviceScanKernelINS2_10policy_hubIiiijN4cuda3std3__44plusIvEEE10Policy1000EN6thrust24THRUST_300001_SM_1000_NS6detail15normal_iteratorINSD_10device_ptrIiEEEESI_NS0_13ScanTileStateIiLb1EEES9_NS1_10InputValueIiPiEEjiLb0EiEEvT0_T1_T2_iT3_T4_T5_E12temp_storage+76], %r1041;
	mov.u32 	%r1048, %r1041;
$L__BB6_96:
	bar.sync 	0;
	setp.eq.s32 	%p57, %r85, 0;
	ld.shared.u32 	%r403, [_ZZN3cub18CUB_300001_SM_10006detail4scan16DeviceScanKernelINS2_10policy_hubIiiijN4cuda3std3__44plusIvEEE10Policy1000EN6thrust24THRUST_300001_SM_1000_NS6detail15normal_iteratorINSD_10device_ptrIiEEEESI_NS0_13ScanTileStateIiLb1EEES9_NS1_10InputValueIiPiEEjiLb0EiEEvT0_T1_T2_iT3_T4_T5_E12temp_storage+76];
	selp.b32 	%r404, 0, %r403, %p57;
	add.s32 	%r1049, %r404, %r1048;
$L__BB6_97:
	add.s32 	%r549, %r1049, %r146;
	add.s32 	%r550, %r147, %r549;
	add.s32 	%r551, %r148, %r550;
	add.s32 	%r552, %r149, %r551;
	add.s32 	%r553, %r150, %r552;
	add.s32 	%r554, %r151, %r553;
	add.s32 	%r555, %r152, %r554;
	add.s32 	%r556, %r153, %r555;
	add.s32 	%r557, %r154, %r556;
	add.s32 	%r558, %r155, %r557;
	add.s32 	%r559, %r156, %r558;
	add.s32 	%r560, %r157, %r559;
	add.s32 	%r561, %r158, %r560;
	add.s32 	%r562, %r159, %r561;
	add.s32 	%r563, %r160, %r562;
	add.s32 	%r564, %r161, %r563;
	add.s32 	%r565, %r162, %r564;
	add.s32 	%r566, %r163, %r565;
	add.s32 	%r567, %r164, %r566;
	add.s32 	%r568, %r165, %r567;
	add.s32 	%r569, %r166, %r568;
	bar.sync 	0;
	st.shared.v2.u32 	[%r145], {%r1049, %r549};
	st.shared.v2.u32 	[%r145+8], {%r550, %r551};
	st.shared.v2.u32 	[%r145+16], {%r552, %r553};
	st.shared.v2.u32 	[%r145+24], {%r554, %r555};
	st.shared.v2.u32 	[%r145+32], {%r556, %r557};
	st.shared.v2.u32 	[%r145+40], {%r558, %r559};
	st.shared.v2.u32 	[%r145+48], {%r560, %r561};
	st.shared.v2.u32 	[%r145+56], {%r562, %r563};
	st.shared.v2.u32 	[%r145+64], {%r564, %r565};
	st.shared.v2.u32 	[%r145+72], {%r566, %r567};
	st.shared.v2.u32 	[%r145+80], {%r568, %r569};
	bar.warp.sync 	-1;
	ld.shared.u32 	%r214, [%r144];
	ld.shared.u32 	%r215, [%r144+128];
	ld.shared.u32 	%r216, [%r144+256];
	ld.shared.u32 	%r217, [%r144+384];
	ld.shared.u32 	%r218, [%r144+512];
	ld.shared.u32 	%r219, [%r144+640];
	ld.shared.u32 	%r220, [%r144+768];
	ld.shared.u32 	%r221, [%r144+896];
	ld.shared.u32 	%r222, [%r144+1024];
	ld.shared.u32 	%r223, [%r144+1152];
	ld.shared.u32 	%r224, [%r144+1280];
	ld.shared.u32 	%r225, [%r144+1408];
	ld.shared.u32 	%r226, [%r144+1536];
	ld.shared.u32 	%r227, [%r144+1664];
	ld.shared.u32 	%r228, [%r144+1792];
	ld.shared.u32 	%r229, [%r144+1920];
	ld.shared.u32 	%r230, [%r144+2048];
	ld.shared.u32 	%r231, [%r144+2176];
	ld.shared.u32 	%r232, [%r144+2304];
	ld.shared.u32 	%r233, [%r144+2432];
	ld.shared.u32 	%r234, [%r144+2560];
	ld.shared.u32 	%r235, [%r144+2688];
	setp.ne.s32 	%p81, %r85, 0;
	@%p81 bra 	$L__BB6_99;
	st.volatile.shared.u32 	[_ZZN3cub18CUB_300001_SM_10006detail4scan16DeviceScanKernelINS2_10policy_hubIiiijN4cuda3std3__44plusIvEEE10Policy1000EN6thrust24THRUST_300001_SM_1000_NS6detail15normal_iteratorINSD_10device_ptrIiEEEESI_NS0_13ScanTileStateIiLb1EEES9_NS1_10InputValueIiPiEEjiLb0EiEEvT0_T1_T2_iT3_T4_T5_E12temp_storage+33792], %r6;
$L__BB6_99:
	ld.param.u32 	%r996, [_ZN3cub18CUB_300001_SM_10006detail4scan16DeviceScanKernelINS2_10policy_hubIiiijN4cuda3std3__44plusIvEEE10Policy1000EN6thrust24THRUST_300001_SM_1000_NS6detail15normal_iteratorINSD_10device_ptrIiEEEESI_NS0_13ScanTileStateIiLb1EEES9_NS1_10InputValueIiPiEEjiLb0EiEEvT0_T1_T2_iT3_T4_T5__param_3];
	bar.sync 	0;
	ld.volatile.shared.u32 	%r236, [_ZZN3cub18CUB_300001_SM_10006detail4scan16DeviceScanKernelINS2_10policy_hubIiiijN4cuda3std3__44plusIvEEE10Policy1000EN6thrust24THRUST_300001_SM_1000_NS6detail15normal_iteratorINSD_10device_ptrIiEEEESI_NS0_13ScanTileStateIiLb1EEES9_NS1_10InputValueIiPiEEjiLb0EiEEvT0_T1_T2_iT3_T4_T5_E12temp_storage+33792];
	cvt.u64.u32 	%rd36, %r87;
	mov.u32 	%r570, %ctaid.x;
	add.s32 	%r571, %r996, %r570;
	mul.lo.s32 	%r572, %r571, 8448;
	cvt.u64.u32 	%rd37, %r572;
	add.s64 	%rd38, %rd36, %rd37;
	setp.ge.s32 	%p82, %r87, %r236;
	shl.b64 	%rd39, %rd38, 2;
	add.s64 	%rd13, %rd4, %rd39;
	@%p82 bra 	$L__BB6_101;
	st.global.u32 	[%rd13], %r214;
$L__BB6_101:
	setp.ge.s32 	%p83, %r90, %r236;
	@%p83 bra 	$L__BB6_103;
	st.global.u32 	[%rd13+128], %r215;
$L__BB6_103:
	setp.ge.s32 	%p84, %r93, %r236;
	@%p84 bra 	$L__BB6_105;
	st.global.u32 	[%rd13+256], %r216;
$L__BB6_105:
	setp.ge.s32 	%p85, %r96, %r236;
	@%p85 bra 	$L__BB6_107;
	st.global.u32 	[%rd13+384], %r217;
$L__BB6_107:
	mov.u32 	%r573, %tid.x;
	and.b32  	%r574, %r573, 992;
	mul.lo.s32 	%r575, %r574, 22;
	and.b32  	%r576, %r573, 31;
	or.b32  	%r577, %r575, %r576;
	add.s32 	%r578, %r577, 128;
	setp.ge.s32 	%p86, %r578, %r236;
	@%p86 bra 	$L__BB6_109;
	st.global.u32 	[%rd13+512], %r218;
$L__BB6_109:
	add.s32 	%r584, %r577, 160;
	setp.ge.s32 	%p87, %r584, %r236;
	@%p87 bra 	$L__BB6_111;
	st.global.u32 	[%rd13+640], %r219;
$L__BB6_111:
	add.s32 	%r590, %r577, 192;
	setp.ge.s32 	%p88, %r590, %r236;
	@%p88 bra 	$L__BB6_113;
	st.global.u32 	[%rd13+768], %r220;
$L__BB6_113:
	add.s32 	%r596, %r577, 224;
	setp.ge.s32 	%p89, %r596, %r236;
	@%p89 bra 	$L__BB6_115;
	st.global.u32 	[%rd13+896], %r221;
$L__BB6_115:
	add.s32 	%r602, %r577, 256;
	setp.ge.s32 	%p90, %r602, %r236;
	@%p90 bra 	$L__BB6_117;
	st.global.u32 	[%rd13+1024], %r222;
$L__BB6_117:
	add.s32 	%r608, %r577, 288;
	setp.ge.s32 	%p91, %r608, %r236;
	@%p91 bra 	$L__BB6_119;
	st.global.u32 	[%rd13+1152], %r223;
$L__BB6_119:
	setp.ge.s32 	%p92, %r111, %r236;
	@%p92 bra 	$L__BB6_121;
	st.global.u32 	[%rd13+1280], %r224;
$L__BB6_121:
	setp.ge.s32 	%p93, %r114, %r236;
	@%p93 bra 	$L__BB6_123;
	st.global.u32 	[%rd13+1408], %r225;
$L__BB6_123:
	setp.ge.s32 	%p94, %r117, %r236;
	@%p94 bra 	$L__BB6_125;
	st.global.u32 	[%rd13+1536], %r226;
$L__BB6_125:
	setp.ge.s32 	%p95, %r120, %r236;
	@%p95 bra 	$L__BB6_127;
	st.global.u32 	[%rd13+1664], %r227;
$L__BB6_127:
	add.s32 	%r614, %r577, 448;
	setp.ge.s32 	%p96, %r614, %r236;
	@%p96 bra 	$L__BB6_129;
	st.global.u32 	[%rd13+1792], %r228;
$L__BB6_129:
	add.s32 	%r620, %r577, 480;
	setp.ge.s32 	%p97, %r620, %r236;
	@%p97 bra 	$L__BB6_131;
	st.global.u32 	[%rd13+1920], %r229;
$L__BB6_131:
	add.s32 	%r626, %r577, 512;
	setp.ge.s32 	%p98, %r626, %r236;
	@%p98 bra 	$L__BB6_133;
	st.global.u32 	[%rd13+2048], %r230;
$L__BB6_133:
	setp.ge.s32 	%p99, %r129, %r236;
	@%p99 bra 	$L__BB6_135;
	st.global.u32 	[%rd13+2176], %r231;
$L__BB6_135:
	setp.ge.s32 	%p100, %r132, %r236;
	@%p100 bra 	$L__BB6_137;
	st.global.u32 	[%rd13+2304], %r232;
$L__BB6_137:
	add.s32 	%r632, %r577, 608;
	setp.ge.s32 	%p101, %r632, %r236;
	@%p101 bra 	$L__BB6_139;
	st.global.u32 	[%rd13+2432], %r233;
$L__BB6_139:
	add.s32 	%r638, %r577, 640;
	setp.ge.s32 	%p102, %r638, %r236;
	@%p102 bra 	$L__BB6_141;
	st.global.u32 	[%rd13+2560], %r234;
$L__BB6_141:
	setp.ge.s32 	%p103, %r139, %r236;
	@%p103 bra 	$L__BB6_143;
	st.global.u32 	[%rd13+2688], %r235;
$L__BB6_143:
	ret;

}
	// .globl	_ZN3cub18CUB_300001_SM_10006detail4scan16DeviceScanKernelINS2_10policy_hubIiiimN4cuda3std3__44plusIvEEE10Policy1000EN6thrust24THRUST_300001_SM_1000_NS6detail15normal_iteratorINSD_10device_ptrIiEEEESI_NS0_13ScanTileStateIiLb1EEES9_NS1_10InputValueIiPiEEmiLb0EiEEvT0_T1_T2_iT3_T4_T5_
.visible .entry _ZN3cub18CUB_300001_SM_10006detail4scan16DeviceScanKernelINS2_10policy_hubIiiimN4cuda3std3__44plusIvEEE10Policy1000EN6thrust24THRUST_300001_SM_1000_NS6detail15normal_iteratorINSD_10device_ptrIiEEEESI_NS0_13ScanTileStateIiLb1EEES9_NS1_10InputValueIiPiEEmiLb0EiEEvT0_T1_T2_iT3_T4_T5_(
	.param .align 8 .b8 _ZN3cub18CUB_300001_SM_10006detail4scan16DeviceScanKernelINS2_10policy_hubIiiimN4cuda3std3__44plusIvEEE10Policy1000EN6thrust24THRUST_300001_SM_1000_NS6detail15normal_iteratorINSD_10device_ptrIiEEEESI_NS0_13ScanTileStateIiLb1EEES9_NS1_10InputValueIiPiEEmiLb0EiEEvT0_T1_T2_iT3_T4_T5__param_0[8],
	.param .align 8 .b8 _ZN3cub18CUB_300001_SM_10006detail4scan16DeviceScanKernelINS2_10policy_hubIiiimN4cuda3std3__44plusIvEEE10Policy1000EN6thrust24THRUST_300001_SM_1000_NS6detail15normal_iteratorINSD_10device_ptrIiEEEESI_NS0_13ScanTileStateIiLb1EEES9_NS1_10InputValueIiPiEEmiLb0EiEEvT0_T1_T2_iT3_T4_T5__param_1[8],
	.param .align 8 .b8 _ZN3cub18CUB_300001_SM_10006detail4scan16DeviceScanKernelINS2_10policy_hubIiiimN4cuda3std3__44plusIvEEE10Policy1000EN6thrust24THRUST_300001_SM_1000_NS6detail15normal_iteratorINSD_10device_ptrIiEEEESI_NS0_13ScanTileStateIiLb1EEES9_NS1_10InputValueIiPiEEmiLb0EiEEvT0_T1_T2_iT3_T4_T5__param_2[8],
	.param .u32 _ZN3cub18CUB_300001_SM_10006detail4scan16DeviceScanKernelINS2_10policy_hubIiiimN4cuda3std3__44plusIvEEE10Policy1000EN6thrust24THRUST_300001_SM_1000_NS6detail15normal_iteratorINSD_10device_ptrIiEEEESI_NS0_13ScanTileStateIiLb1EEES9_NS1_10InputValueIiPiEEmiLb0EiEEvT0_T1_T2_iT3_T4_T5__param_3,
	.param .align 1 .b8 _ZN3cub18CUB_300001_SM_10006detail4scan16DeviceScanKernelINS2_10policy_hubIiiimN4cuda3std3__44plusIvEEE10Policy1000EN6thrust24THRUST_300001_SM_1000_NS6detail15normal_iteratorINSD_10device_ptrIiEEEESI_NS0_13ScanTileStateIiLb1EEES9_NS1_10InputValueIiPiEEmiLb0EiEEvT0_T1_T2_iT3_T4_T5__param_4[1],
	.param .align 8 .b8 _ZN3cub18CUB_300001_SM_10006detail4scan16DeviceScanKernelINS2_10policy_hubIiiimN4cuda3std3__44plusIvEEE10Policy1000EN6thrust24THRUST_300001_SM_1000_NS6detail15normal_iteratorINSD_10device_ptrIiEEEESI_NS0_13ScanTileStateIiLb1EEES9_NS1_10InputValueIiPiEEmiLb0EiEEvT0_T1_T2_iT3_T4_T5__param_5[16],
	.param .u64 _ZN3cub18CUB_300001_SM_10006detail4scan16DeviceScanKernelINS2_10policy_hubIiiimN4cuda3std3__44plusIvEEE10Policy1000EN6thrust24THRUST_300001_SM_1000_NS6detail15normal_iteratorINSD_10device_ptrIiEEEESI_NS0_13ScanTileStateIiLb1EEES9_NS1_10InputValueIiPiEEmiLb0EiEEvT0_T1_T2_iT3_T4_T5__param_6
)
.maxntid 416
{
	.reg .pred 	%p<158>;
	.reg .b16 	%rs<3>;
	.reg .b32 	%r<1003>;
	.reg .b64 	%rd<59>;
	// demoted variable
	.shared .align 16 .b8 _ZZN3cub18CUB_300001_SM_10006detail4scan16DeviceScanKernelINS2_10policy_hubIiiimN4cuda3std3__44plusIvEEE10Policy1000EN6thrust24THRUST_300001_SM_1000_NS6detail15normal_iteratorINSD_10device_ptrIiEEEESI_NS0_13ScanTileStateIiLb1EEES9_NS1_10InputValueIiPiEEmiLb0EiEEvT0_T1_T2_iT3_T4_T5_E12temp_storage[31632];
	ld.param.u32 	%r206, [_ZN3cub18CUB_300001_SM_10006detail4scan16DeviceScanKernelINS2_10policy_hubIiiimN4cuda3std3__44plusIvEEE10Policy1000EN6thrust24THRUST_300001_SM_1000_NS6detail15normal_iteratorINSD_10device_ptrIiEEEESI_NS0_13ScanTileStateIiLb1EEES9_NS1_10InputValueIiPiEEmiLb0EiEEvT0_T1_T2_iT3_T4_T5__param_5];
	bfe.u32 	%r207, %r206, 0, 8;
	cvt.u16.u32 	%rs1, %r207;
	and.b16  	%rs2, %rs1, 255;
	ld.param.u64 	%rd18, [_ZN3cub18CUB_300001_SM_10006detail4scan16DeviceScanKernelINS2_10policy_hubIiiimN4cuda3std3__44plusIvEEE10Policy1000EN6thrust24THRUST_300001_SM_1000_NS6detail15normal_iteratorINSD_10device_ptrIiEEEESI_NS0_13ScanTileStateIiLb1EEES9_NS1_10InputValueIiPiEEmiLb0EiEEvT0_T1_T2_iT3_T4_T5__param_2];
	ld.param.u64 	%rd17, [_ZN3cub18CUB_300001_SM_10006detail4scan16DeviceScanKernelINS2_10policy_hubIiiimN4cuda3std3__44plusIvEEE10Policy1000EN6thrust24THRUST_300001_SM_1000_NS6detail15normal_iteratorINSD_10device_ptrIiEEEESI_NS0_13ScanTileStateIiLb1EEES9_NS1_10InputValueIiPiEEmiLb0EiEEvT0_T1_T2_iT3_T4_T5__param_1];
	ld.param.u64 	%rd16, [_ZN3cub18CUB_300001_SM_10006detail4scan16DeviceScanKernelINS2_10policy_hubIiiimN4cuda3std3__44plusIvEEE10Policy1000EN6thrust24THRUST_300001_SM_1000_NS6detail15normal_iteratorINSD_10device_ptrIiEEEESI_NS0_13ScanTileStateIiLb1EEES9_NS1_10InputValueIiPiEEmiLb0EiEEvT0_T1_T2_iT3_T4_T5__param_0];
	ld.param.u64 	%rd1, [_ZN3cub18CUB_300001_SM_10006detail4scan16DeviceScanKernelINS2_10policy_hubIiiimN4cuda3std3__44plusIvEEE10Policy1000EN6thrust24THRUST_300001_SM_1000_NS6detail15normal_iteratorINSD_10device_ptrIiEEEESI_NS0_13ScanTileStateIiLb1EEES9_NS1_10InputValueIiPiEEmiLb0EiEEvT0_T1_T2_iT3_T4_T5__param_5+8];
	ld.param.u32 	%r205, [_ZN3cub18CUB_300001_SM_10006detail4scan16DeviceScanKernelINS2_10policy_hubIiiimN4cuda3std3__44plusIvEEE10Policy1000EN6thrust24THRUST_300001_SM_1000_NS6detail15normal_iteratorINSD_10device_ptrIiEEEESI_NS0_13ScanTileStateIiLb1EEES9_NS1_10InputValueIiPiEEmiLb0EiEEvT0_T1_T2_iT3_T4_T5__param_3];
	ld.param.u64 	%rd19, [_ZN3cub18CUB_300001_SM_10006detail4scan16DeviceScanKernelINS2_10policy_hubIiiimN4cuda3std3__44plusIvEEE10Policy1000EN6thrust24THRUST_300001_SM_1000_NS6detail15normal_iteratorINSD_10device_ptrIiEEEESI_NS0_13ScanTileStateIiLb1EEES9_NS1_10InputValueIiPiEEmiLb0EiEEvT0_T1_T2_iT3_T4_T5__param_6];
	setp.eq.s16 	%p1, %rs2, 0;
	@%p1 bra 	$L__BB7_2;
	cvta.to.global.u64 	%rd20, %rd1;
	ld.global.u32 	%r959, [%rd20];
	bra.uni 	$L__BB7_3;
$L__BB7_2:
	cvt.u32.u64 	%r959, %rd1;
$L__BB7_3:
	cvta.to.global.u64 	%rd3, %rd16;
	cvta.to.global.u64 	%rd4, %rd17;
	mov.u32 	%r208, %ctaid.x;
	add.s32 	%r4, %r205, %r208;
	mul.wide.s32 	%rd5, %r4, 7904;
	sub.s64 	%rd6, %rd19, %rd5;
	setp.lt.u64 	%p2, %rd6, 7905;
	@%p2 bra 	$L__BB7_29;
	mov.u32 	%r5, %tid.x;
	and.b32  	%r617, %r5, 31;
	and.b32  	%r618, %r5, 992;
	mul.lo.s32 	%r619, %r618, 19;
	or.b32  	%r620, %r619, %r617;
	cvt.u64.u32 	%rd42, %r620;
	add.s64 	%rd7, %rd5, %rd42;
	shl.b64 	%rd43, %rd7, 2;
	add.s64 	%rd44, %rd3, %rd43;
	ld.global.u32 	%r621, [%rd44];
	ld.global.u32 	%r622, [%rd44+128];
	ld.global.u32 	%r623, [%rd44+256];
	ld.global.u32 	%r624, [%rd44+384];
	ld.global.u32 	%r625, [%rd44+512];
	ld.global.u32 	%r626, [%rd44+640];
	ld.global.u32 	%r627, [%rd44+768];
	ld.global.u32 	%r628, [%rd44+896];
	ld.global.u32 	%r629, [%rd44+1024];
	ld.global.u32 	%r630, [%rd44+1152];
	ld.global.u32 	%r631, [%rd44+1280];
	ld.global.u32 	%r632, [%rd44+1408];
	ld.global.u32 	%r633, [%rd44+1536];
	ld.global.u32 	%r634, [%rd44+1664];
	ld.global.u32 	%r635, [%rd44+1792];
	ld.global.u32 	%r636, [%rd44+1920];
	ld.global.u32 	%r637, [%rd44+2048];
	ld.global.u32 	%r638, [%rd44+2176];
	ld.global.u32 	%r639, [%rd44+2304];
	// begin inline asm
	mov.u32 %r616, %laneid;
	// end inline asm
	shr.u32 	%r7, %r5, 5;
	mad.lo.s32 	%r640, %r7, 608, %r616;
	shl.b32 	%r641, %r640, 2;
	mov.u32 	%r642, _ZZN3cub18CUB_300001_SM_10006detail4scan16DeviceScanKernelINS2_10policy_hubIiiimN4cuda3std3__44plusIvEEE10Policy1000EN6thrust24THRUST_300001_SM_1000_NS6detail15normal_iteratorINSD_10device_ptrIiEEEESI_NS0_13ScanTileStateIiLb1EEES9_NS1_10InputValueIiPiEEmiLb0EiEEvT0_T1_T2_iT3_T4_T5_E12temp_storage;
	add.s32 	%r8, %r642, %r641;
	st.shared.u32 	[%r8], %r621;
	st.shared.u32 	[%r8+128], %r622;
	st.shared.u32 	[%r8+256], %r623;
	st.shared.u32 	[%r8+384], %r624;
	st.shared.u32 	[%r8+512], %r625;
	st.shared.u32 	[%r8+640], %r626;
	st.shared.u32 	[%r8+768], %r627;
	st.shared.u32 	[%r8+896], %r628;
	st.shared.u32 	[%r8+1024], %r629;
	st.shared.u32 	[%r8+1152], %r630;
	st.shared.u32 	[%r8+1280], %r631;
	st.shared.u32 	[%r8+1408], %r632;
	st.shared.u32 	[%r8+1536], %r633;
	st.shared.u32 	[%r8+1664], %r634;
	st.shared.u32 	[%r8+1792], %r635;
	st.shared.u32 	[%r8+1920], %r636;
	st.shared.u32 	[%r8+2048], %r637;
	st.shared.u32 	[%r8+2176], %r638;
	st.shared.u32 	[%r8+2304], %r639;
	bar.warp.sync 	-1;
	mad.lo.s32 	%r9, %r616, 72, %r8;
	ld.shared.u32 	%r10, [%r9];
	ld.shared.u32 	%r11, [%r9+4];
	ld.shared.u32 	%r12, [%r9+8];
	ld.shared.u32 	%r13, [%r9+12];
	ld.shared.u32 	%r14, [%r9+16];
	ld.shared.u32 	%r15, [%r9+20];
	ld.shared.u32 	%r16, [%r9+24];
	ld.shared.u32 	%r17, [%r9+28];
	ld.shared.u32 	%r18, [%r9+32];
	ld.shared.u32 	%r19, [%r9+36];
	ld.shared.u32 	%r20, [%r9+40];
	ld.shared.u32 	%r21, [%r9+44];
	ld.shared.u32 	%r22, [%r9+48];
	ld.shared.u32 	%r23, [%r9+52];
	ld.shared.u32 	%r24, [%r9+56];
	ld.shared.u32 	%r25, [%r9+60];
	ld.shared.u32 	%r26, [%r9+64];
	ld.shared.u32 	%r27, [%r9+68];
	ld.shared.u32 	%r28, [%r9+72];
	bar.sync 	0;
	setp.ne.s32 	%p100, %r4, 0;
	@%p100 bra 	$L__BB7_9;
	add.s32 	%r860, %r11, %r10;
	add.s32 	%r861, %r12, %r860;
	add.s32 	%r862, %r13, %r861;
	add.s32 	%r863, %r14, %r862;
	add.s32 	%r864, %r15, %r863;
	add.s32 	%r865, %r16, %r864;
	add.s32 	%r866, %r17, %r865;
	add.s32 	%r867, %r18, %r866;
	add.s32 	%r868, %r19, %r867;
	add.s32 	%r869, %r20, %r868;
	add.s32 	%r870, %r21, %r869;
	add.s32 	%r871, %r22, %r870;
	add.s32 	%r872, %r23, %r871;
	add.s32 	%r873, %r24, %r872;
	add.s32 	%r874, %r25, %r873;
	add.s32 	%r875, %r26, %r874;
	add.s32 	%r876, %r27, %r875;
	add.s32 	%r834, %r28, %r876;
	mov.b32 	%r832, 1;
	mov.b32 	%r857, 0;
	mov.b32 	%r859, -1;
	// begin inline asm
	{  .reg .s32 r0;  .reg .pred p;  shfl.sync.up.b32 r0|p, %r834, %r832, %r857, %r859;  @p add.s32 r0, r0, %r834;  mov.s32 %r830, r0;}
	// end inline asm
	mov.b32 	%r838, 2;
	// begin inline asm
	{  .reg .s32 r0;  .reg .pred p;  shfl.sync.up.b32 r0|p, %r830, %r838, %r857, %r859;  @p add.s32 r0, r0, %r830;  mov.s32 %r836, r0;}
	// end inline asm
	mov.b32 	%r844, 4;
	// begin inline asm
	{  .reg .s32 r0;  .reg .pred p;  shfl.sync.up.b32 r0|p, %r836, %r844, %r857, %r859;  @p add.s32 r0, r0, %r836;  mov.s32 %r842, r0;}
	// end inline asm
	mov.b32 	%r850, 8;
	// begin inline asm
	{  .reg .s32 r0;  .reg .pred p;  shfl.sync.up.b32 r0|p, %r842, %r850, %r857, %r859;  @p add.s32 r0, r0, %r842;  mov.s32 %r848, r0;}
	// end inline asm
	mov.b32 	%r856, 16;
	// begin inline asm
	{  .reg .s32 r0;  .reg .pred p;  shfl.sync.up.b32 r0|p, %r848, %r856, %r857, %r859;  @p add.s32 r0, r0, %r848;  mov.s32 %r854, r0;}
	// end inline asm
	setp.ne.s32 	%p143, %r616, 31;
	@%p143 bra 	$L__BB7_7;
	shl.b32 	%r877, %r7, 2;
	mov.u32 	%r878, _ZZN3cub18CUB_300001_SM_10006detail4scan16DeviceScanKernelINS2_10policy_hubIiiimN4cuda3std3__44plusIvEEE10Policy1000EN6thrust24THRUST_300001_SM_1000_NS6detail15normal_iteratorINSD_10device_ptrIiEEEESI_NS0_13ScanTileStateIiLb1EEES9_NS1_10InputValueIiPiEEmiLb0EiEEvT0_T1_T2_iT3_T4_T5_E12temp_storage;
	add.s32 	%r879, %r878, %r877;
	st.shared.u32 	[%r879+16], %r854;
$L__BB7_7:
	bar.sync 	0;
	ld.shared.v4.u32 	{%r880, %r881, %r882, %r883}, [_ZZN3cub18CUB_300001_SM_10006detail4scan16DeviceScanKernelINS2_10policy_hubIiiimN4cuda3std3__44plusIvEEE10Policy1000EN6thrust24THRUST_300001_SM_1000_NS6detail15normal_iteratorINSD_10device_ptrIiEEEESI_NS0_13ScanTileStateIiLb1EEES9_NS1_10InputValueIiPiEEmiLb0EiEEvT0_T1_T2_iT3_T4_T5_E12temp_storage+16];
	add.s32 	%r884, %r881, %r880;
	setp.eq.s32 	%p144, %r7, 2;
	selp.b32 	%r885, %r884, %r880, %p144;
	add.s32 	%r886, %r884, %r882;
	setp.eq.s32 	%p145, %r7, 3;
	selp.b32 	%r887, %r886, %r885, %p145;
	add.s32 	%r888, %r886, %r883;
	setp.eq.s32 	%p146, %r7, 4;
	selp.b32 	%r889, %r888, %r887, %p146;
	ld.shared.v4.u32 	{%r890, %r891, %r892, %r893}, [_ZZN3cub18CUB_300001_SM_10006detail4scan16DeviceScanKernelINS2_10policy_hubIiiimN4cuda3std3__44plusIvEEE10Policy1000EN6thrust24THRUST_300001_SM_1000_NS6detail15normal_iteratorINSD_10device_ptrIiEEEESI_NS0_13ScanTileStateIiLb1EEES9_NS1_10InputValueIiPiEEmiLb0EiEEvT0_T1_T2_iT3_T4_T5_E12temp_storage+32];
	add.s32 	%r894, %r888, %r890;
	setp.eq.s32 	%p147, %r7, 5;
	selp.b32 	%r895, %r894, %r889, %p147;
	add.s32 	%r896, %r894, %r891;
	setp.eq.s32 	%p148, %r7, 6;
	selp.b32 	%r897, %r896, %r895, %p148;
	add.s32 	%r898, %r896, %r892;
	setp.eq.s32 	%p149, %r7, 7;
	selp.b32 	%r899, %r898, %r897, %p149;
	add.s32 	%r900, %r898, %r893;
	setp.eq.s32 	%p150, %r7, 8;
	selp.b32 	%r901, %r900, %r899, %p150;
	ld.shared.v4.u32 	{%r902, %r903, %r904, %r905}, [_ZZN3cub18CUB_300001_SM_10006detail4scan16DeviceScanKernelINS2_10policy_hubIiiimN4cuda3std3__44plusIvEEE10Policy1000EN6thrust24THRUST_300001_SM_1000_NS6detail15normal_iteratorINSD_10device_ptrIiEEEESI_NS0_13ScanTileStateIiLb1EEES9_NS1_10InputValueIiPiEEmiLb0EiEEvT0_T1_T2_iT3_T4_T5_E12temp_storage+48];
	add.s32 	%r906, %r900, %r902;
	setp.eq.s32 	%p151, %r7, 9;
	selp.b32 	%r907, %r906, %r901, %p151;
	add.s32 	%r908, %r906, %r903;
	setp.eq.s32 	%p152, %r7, 10;
	selp.b32 	%r909, %r908, %r907, %p152;
	add.s32 	%r910, %r908, %r904;
	setp.eq.s32 	%p153, %r7, 11;
	selp.b32 	%r911, %r910, %r909, %p153;
	add.s32 	%r912, %r910, %r905;
	setp.eq.s32 	%p154, %r7, 12;
	selp.b32 	%r913, %r912, %r911, %p154;
	ld.shared.u32 	%r914, [_ZZN3cub18CUB_300001_SM_10006detail4scan16DeviceScanKernelINS2_10policy_hubIiiimN4cuda3std3__44plusIvEEE10Policy1000EN6thrust24THRUST_300001_SM_1000_NS6detail15normal_iteratorINSD_10device_ptrIiEEEESI_NS0_13ScanTileStateIiLb1EEES9_NS1_10InputValueIiPiEEmiLb0EiEEvT0_T1_T2_iT3_T4_T5_E12temp_storage+64];
	setp.lt.u32 	%p155, %r5, 32;
	selp.b32 	%r915, 0, %r913, %p155;
	setp.eq.s32 	%p156, %r616, 0;
	sub.s32 	%r916, %r854, %r834;
	selp.b32 	%r917, 0, %r916, %p156;
	add.s32 	%r918, %r917, %r959;
	add.s32 	%r971, %r918, %r915;
	add.s32 	%r919, %r914, %r959;
	add.s32 	%r32, %r919, %r912;
	setp.ne.s32 	%p157, %r5, 0;
	@%p157 bra 	$L__BB7_28;
	add.s64 	%rd56, %rd18, 256;
	mov.b32 	%r920, 101;
	// begin inline asm
	st.relaxed.gpu.v2.u32 [%rd56], {%r920, %r32};
	// end inline asm
	bra.uni 	$L__BB7_28;
$L__BB7_9:
	add.s32 	%r673, %r11, %r10;
	add.s32 	%r674, %r12, %r673;
	add.s32 	%r675, %r13, %r674;
	add.s32 	%r676, %r14, %r675;
	add.s32 	%r677, %r15, %r676;
	add.s32 	%r678, %r16, %r677;
	add.s32 	%r679, %r17, %r678;
	add.s32 	%r680, %r18, %r679;
	add.s32 	%r681, %r19, %r680;
	add.s32 	%r682, %r20, %r681;
	add.s32 	%r683, %r21, %r682;
	add.s32 	%r684, %r22, %r683;
	add.s32 	%r685, %r23, %r684;
	add.s32 	%r686, %r24, %r685;
	add.s32 	%r687, %r25, %r686;
	add.s32 	%r688, %r26, %r687;
	add.s32 	%r689, %r27, %r688;
	add.s32 	%r647, %r28, %r689;
	mov.b32 	%r645, 1;
	mov.b32 	%r670, 0;
	mov.b32 	%r672, -1;
	// begin inline asm
	{  .reg .s32 r0;  .reg .pred p;  shfl.sync.up.b32 r0|p, %r647, %r645, %r670, %r672;  @p add.s32 r0, r0, %r647;  mov.s32 %r643, r0;}
	// end inline asm
	mov.b32 	%r651, 2;
	// begin inline asm
	{  .reg .s32 r0;  .reg .pred p;  shfl.sync.up.b32 r0|p, %r643, %r651, %r670, %r672;  @p add.s32 r0, r0, %r643;  mov.s32 %r649, r0;}
	// end inline asm
	mov.b32 	%r657, 4;
	// begin inline asm
	{  .reg .s32 r0;  .reg .pred p;  shfl.sync.up.b32 r0|p, %r649, %r657, %r670, %r672;  @p add.s32 r0, r0, %r649;  mov.s32 %r655, r0;}
	// end inline asm
	mov.b32 	%r663, 8;
	// begin inline asm
	{  .reg .s32 r0;  .reg .pred p;  shfl.sync.up.b32 r0|p, %r655, %r663, %r670, %r672;  @p add.s32 r0, r0, %r655;  mov.s32 %r661, r0;}
	// end inline asm
	mov.b32 	%r669, 16;
	// begin inline asm
	{  .reg .s32 r0;  .reg .pred p;  shfl.sync.up.b32 r0|p, %r661, %r669, %r670, %r672;  @p add.s32 r0, r0, %r661;  mov.s32 %r667, r0;}
	// end inline asm
	setp.ne.s32 	%p101, %r616, 31;
	@%p101 bra 	$L__BB7_11;
	shl.b32 	%r690, %r7, 2;
	mov.u32 	%r691, _ZZN3cub18CUB_300001_SM_10006detail4scan16DeviceScanKernelINS2_10policy_hubIiiimN4cuda3std3__44plusIvEEE10Policy1000EN6thrust24THRUST_300001_SM_1000_NS6detail15normal_iteratorINSD_10device_ptrIiEEEESI_NS0_13ScanTileStateIiLb1EEES9_NS1_10InputValueIiPiEEmiLb0EiEEvT0_T1_T2_iT3_T4_T5_E12temp_storage;
	add.s32 	%r692, %r691, %r690;
	st.shared.u32 	[%r692+16], %r667;
$L__BB7_11:
	sub.s32 	%r693, %r667, %r647;
	bar.sync 	0;
	ld.shared.v4.u32 	{%r694, %r695, %r696, %r697}, [_ZZN3cub18CUB_300001_SM_10006detail4scan16DeviceScanKernelINS2_10policy_hubIiiimN4cuda3std3__44plusIvEEE10Policy1000EN6thrust24THRUST_300001_SM_1000_NS6detail15normal_iteratorINSD_10device_ptrIiEEEESI_NS0_13ScanTileStateIiLb1EEES9_NS1_10InputValueIiPiEEmiLb0EiEEvT0_T1_T2_iT3_T4_T5_E12temp_storage+16];
	add.s32 	%r698, %r695, %r694;
	setp.eq.s32 	%p102, %r7, 2;
	selp.b32 	%r699, %r698, %r694, %p102;
	add.s32 	%r700, %r698, %r696;
	setp.eq.s32 	%p103, %r7, 3;
	selp.b32 	%r701, %r700, %r699, %p103;
	add.s32 	%r702, %r700, %r697;
	setp.eq.s32 	%p104, %r7, 4;
	selp.b32 	%r703, %r702, %r701, %p104;
	ld.shared.v4.u32 	{%r704, %r705, %r706, %r707}, [_ZZN3cub18CUB_300001_SM_10006detail4scan16DeviceScanKernelINS2_10policy_hubIiiimN4cuda3std3__44plusIvEEE10Policy1000EN6thrust24THRUST_300001_SM_1000_NS6detail15normal_iteratorINSD_10device_ptrIiEEEESI_NS0_13ScanTileStateIiLb1EEES9_NS1_10InputValueIiPiEEmiLb0EiEEvT0_T1_T2_iT3_T4_T5_E12temp_storage+32];
	add.s32 	%r708, %r702, %r704;
	setp.eq.s32 	%p105, %r7, 5;
	selp.b32 	%r709, %r708, %r703, %p105;
	add.s32 	%r710, %r708, %r705;
	setp.eq.s32 	%p106, %r7, 6;
	selp.b32 	%r711, %r710, %r709, %p106;
	add.s32 	%r712, %r710, %r706;
	setp.eq.s32 	%p107, %r7, 7;
	selp.b32 	%r713, %r712, %r711, %p107;
	add.s32 	%r714, %r712, %r707;
	setp.eq.s32 	%p108, %r7, 8;
	selp.b32 	%r715, %r714, %r713, %p108;
	ld.shared.v4.u32 	{%r716, %r717, %r718, %r719}, [_ZZN3cub18CUB_300001_SM_10006detail4scan16DeviceScanKernelINS2_10policy_hubIiiimN4cuda3std3__44plusIvEEE10Policy1000EN6thrust24THRUST_300001_SM_1000_NS6detail15normal_iteratorINSD_10device_ptrIiEEEESI_NS0_13ScanTileStateIiLb1EEES9_NS1_10InputValueIiPiEEmiLb0EiEEvT0_T1_T2_iT3_T4_T5_E12temp_storage+48];
	add.s32 	%r720, %r714, %r716;
	setp.eq.s32 	%p109, %r7, 9;
	selp.b32 	%r721, %r720, %r715, %p109;
	add.s32 	%r722, %r720, %r717;
	setp.eq.s32 	%p110, %r7, 10;
	selp.b32 	%r723, %r722, %r721, %p110;
	add.s32 	%r724, %r722, %r718;
	setp.eq.s32 	%p111, %r7, 11;
	selp.b32 	%r725, %r724, %r723, %p111;
	add.s32 	%r726, %r724, %r719;
	setp.eq.s32 	%p112, %r7, 12;
	selp.b32 	%r727, %r726, %r725, %p112;
	ld.shared.u32 	%r728, [_ZZN3cub18CUB_300001_SM_10006detail4scan16DeviceScanKernelINS2_10policy_hubIiiimN4cuda3std3__44plusIvEEE10Policy1000EN6thrust24THRUST_300001_SM_1000_NS6detail15normal_iteratorINSD_10device_ptrIiEEEESI_NS0_13ScanTileStateIiLb1EEES9_NS1_10InputValueIiPiEEmiLb0EiEEvT0_T1_T2_iT3_T4_T5_E12temp_storage+64];
	add.s32 	%r35, %r726, %r728;
	setp.gt.u32 	%p113, %r5, 31;
	setp.lt.u32 	%p114, %r5, 32;
	setp.eq.s32 	%p115, %r616, 0;
	selp.b32 	%r729, 0, %r693, %p115;
	add.s32 	%r970, %r727, %r729;
	selp.b32 	%r37, %r693, %r970, %p114;
	@%p113 bra 	$L__BB7_27;
	setp.ne.s32 	%p116, %r5, 0;
	mul.wide.s32 	%rd45, %r4, 8;
	add.s64 	%rd8, %rd18, %rd45;
	@%p116 bra 	$L__BB7_14;
	st.shared.u32 	[_ZZN3cub18CUB_300001_SM_10006detail4scan16DeviceScanKernelINS2_10policy_hubIiiimN4cuda3std3__44plusIvEEE10Policy1000EN6thrust24THRUST_300001_SM_1000_NS6detail15normal_iteratorINSD_10device_ptrIiEEEESI_NS0_13ScanTileStateIiLb1EEES9_NS1_10InputValueIiPiEEmiLb0EiEEvT0_T1_T2_iT3_T4_T5_E12temp_storage+12], %r35;
	add.s64 	%rd46, %rd8, 256;
	mov.b32 	%r730, 100;
	// begin inline asm
	st.relaxed.gpu.v2.u32 [%rd46], {%r730, %r35};
	// end inline asm
$L__BB7_14:
	not.b32 	%r736, %r5;
	add.s32 	%r966, %r4, %r736;
	mov.b32 	%r732, 550;
	// begin inline asm
	nanosleep.u32 %r732;
	// end inline asm
	mul.wide.s32 	%rd48, %r966, 8;
	add.s64 	%rd49, %rd18, %rd48;
	add.s64 	%rd47, %rd49, 256;
	// begin inline asm
	ld.relaxed.gpu.v2.u32 {%r967, %r961}, [%rd47];
	// end inline asm
	mov.b32 	%r962, 478;
$L__BB7_15:
	setp.eq.s32 	%p117, %r967, 99;
	mov.b32 	%r737, -1;
	vote.sync.any.pred 	%p118, %p117, %r737;
	not.pred 	%p119, %p118;
	@%p119 bra 	$L__BB7_17;
	// begin inline asm
	nanosleep.u32 %r962;
	// end inline asm
	shr.u32 	%r962, %r962, 1;
	// begin inline asm
	ld.relaxed.gpu.v2.u32 {%r967, %r961}, [%rd47];
	// end inline asm
	bra.uni 	$L__BB7_15;
$L__BB7_17:
	setp.eq.s32 	%p120, %r967, 101;
	mov.b32 	%r764, -1;
	vote.sync.ballot.b32 	%r766, %p120, %r764;
	// begin inline asm
	mov.u32 %r739, %lanemask_ge;
	// end inline asm
	and.b32  	%r767, %r766, %r739;
	or.b32  	%r768, %r767, -2147483648;
	add.s32 	%r769, %r768, -1;
	not.b32 	%r770, %r768;
	and.b32  	%r771, %r770, %r769;
	popc.b32 	%r743, %r771;
	mov.b32 	%r742, 1;
	// begin inline asm
	shfl.sync.down.b32 %r740, %r961, %r742, %r743, %r764;
	// end inline asm
	setp.lt.s32 	%p122, %r616, %r743;
	selp.b32 	%r772, %r740, 0, %p122;
	add.s32 	%r746, %r772, %r961;
	mov.b32 	%r747, 2;
	// begin inline asm
	shfl.sync.down.b32 %r745, %r746, %r747, %r743, %r764;
	// end inline asm
	add.s32 	%r50, %r616, 2;
	setp.gt.s32 	%p123, %r50, %r743;
	selp.b32 	%r773, 0, %r745, %p123;
	add.s32 	%r751, %r746, %r773;
	mov.b32 	%r752, 4;
	// begin inline asm
	shfl.sync.down.b32 %r750, %r751, %r752, %r743, %r764;
	// end inline asm
	add.s32 	%r51, %r616, 4;
	setp.gt.s32 	%p124, %r51, %r743;
	selp.b32 	%r774, 0, %r750, %p124;
	add.s32 	%r756, %r751, %r774;
	mov.b32 	%r757, 8;
	// begin inline asm
	shfl.sync.down.b32 %r755, %r756, %r757, %r743, %r764;
	// end inline asm
	add.s32 	%r52, %r616, 8;
	setp.gt.s32 	%p125, %r52, %r743;
	selp.b32 	%r775, 0, %r755, %p125;
	add.s32 	%r761, %r756, %r775;
	mov.b32 	%r762, 16;
	// begin inline asm
	shfl.sync.down.b32 %r760, %r761, %r762, %r743, %r764;
	// end inline asm
	add.s32 	%r53, %r616, 16;
	setp.gt.s32 	%p126, %r53, %r743;
	selp.b32 	%r776, 0, %r760, %p126;
	add.s32 	%r965, %r761, %r776;
	add.s64 	%rd10, %rd18, 256;
	mov.b32 	%r963, 478;
$L__BB7_18:
	setp.ne.s32 	%p127, %r967, 101;
	mov.b32 	%r777, -1;
	vote.sync.all.pred 	%p128, %p127, %r777;
	not.pred 	%p129, %p128;
	@%p129 bra 	$L__BB7_23;
	shr.u32 	%r963, %r963, 1;
	mul.wide.s32 	%rd52, %r966, 8;
	add.s64 	%rd53, %rd10, %rd52;
	add.s64 	%rd51, %rd53, -256;
	// begin inline asm
	ld.relaxed.gpu.v2.u32 {%r967, %r968}, [%rd51];
	// end inline asm
	mov.u32 	%r969, %r963;
$L__BB7_20:
	setp.eq.s32 	%p133, %r967, 99;
	mov.b32 	%r785, -1;
	vote.sync.any.pred 	%p134, %p133, %r785;
	not.pred 	%p135, %p134;
	@%p135 bra 	$L__BB7_22;
	// begin inline asm
	nanosleep.u32 %r969;
	// end inline asm
	shr.u32 	%r969, %r969, 1;
	// begin inline asm
	ld.relaxed.gpu.v2.u32 {%r967, %r968}, [%rd51];
	// end inline asm
	bra.uni 	$L__BB7_20;
$L__BB7_22:
	setp.eq.s32 	%p136, %r967, 101;
	mov.b32 	%r811, -1;
	vote.sync.ballot.b32 	%r812, %p136, %r811;
	and.b32  	%r813, %r812, %r739;
	or.b32  	%r814, %r813, -2147483648;
	add.s32 	%r815, %r814, -1;
	not.b32 	%r816, %r814;
	and.b32  	%r817, %r816, %r815;
	popc.b32 	%r790, %r817;
	mov.b32 	%r789, 1;
	// begin inline asm
	shfl.sync.down.b32 %r787, %r968, %r789, %r790, %r811;
	// end inline asm
	setp.lt.s32 	%p138, %r616, %r790;
	selp.b32 	%r818, %r787, 0, %p138;
	add.s32 	%r793, %r818, %r968;
	mov.b32 	%r794, 2;
	// begin inline asm
	shfl.sync.down.b32 %r792, %r793, %r794, %r790, %r811;
	// end inline asm
	setp.gt.s32 	%p139, %r50, %r790;
	selp.b32 	%r819, 0, %r792, %p139;
	add.s32 	%r798, %r793, %r819;
	mov.b32 	%r799, 4;
	// begin inline asm
	shfl.sync.down.b32 %r797, %r798, %r799, %r790, %r811;
	// end inline asm
	setp.gt.s32 	%p140, %r51, %r790;
	selp.b32 	%r820, 0, %r797, %p140;
	add.s32 	%r803, %r798, %r820;
	mov.b32 	%r804, 8;
	// begin inline asm
	shfl.sync.down.b32 %r802, %r803, %r804, %r790, %r811;
	// end inline asm
	setp.gt.s32 	%p141, %r52, %r790;
	selp.b32 	%r821, 0, %r802, %p141;
	add.s32 	%r808, %r803, %r821;
	mov.b32 	%r809, 16;
	// begin inline asm
	shfl.sync.down.b32 %r807, %r808, %r809, %r790, %r811;
	// end inline asm
	setp.gt.s32 	%p142, %r53, %r790;
	selp.b32 	%r822, 0, %r807, %p142;
	add.s32 	%r823, %r822, %r965;
	add.s32 	%r965, %r823, %r808;
	add.s32 	%r966, %r966, -32;
	bra.uni 	$L__BB7_18;
$L__BB7_23:
	@%p116 bra 	$L__BB7_25;
	add.s32 	%r780, %r965, %r35;
	add.s64 	%rd50, %rd8, 256;
	mov.b32 	%r779, 101;
	// begin inline asm
	st.relaxed.gpu.v2.u32 [%rd50], {%r779, %r780};
	// end inline asm
	st.shared.u32 	[_ZZN3cub18CUB_300001_SM_10006detail4scan16DeviceScanKernelINS2_10policy_hubIiiimN4cuda3std3__44plusIvEEE10Policy1000EN6thrust24THRUST_300001_SM_1000_NS6detail15normal_iteratorINSD_10device_ptrIiEEEESI_NS0_13ScanTileStateIiLb1EEES9_NS1_10InputValueIiPiEEmiLb0EiEEvT0_T1_T2_iT3_T4_T5_E12temp_storage+4], %r965;
	st.shared.u32 	[_ZZN3cub18CUB_300001_SM_10006detail4scan16DeviceScanKernelINS2_10policy_hubIiiimN4cuda3std3__44plusIvEEE10Policy1000EN6thrust24THRUST_300001_SM_1000_NS6detail15normal_iteratorINSD_10device_ptrIiEEEESI_NS0_13ScanTileStateIiLb1EEES9_NS1_10InputValueIiPiEEmiLb0EiEEvT0_T1_T2_iT3_T4_T5_E12temp_storage+8], %r780;
$L__BB7_25:
	setp.ne.s32 	%p131, %r616, 0;
	mov.u32 	%r970, %r37;
	@%p131 bra 	$L__BB7_27;
	st.shared.u32 	[_ZZN3cub18CUB_300001_SM_10006detail4scan16DeviceScanKernelINS2_10policy_hubIiiimN4cuda3std3__44plusIvEEE10Policy1000EN6thrust24THRUST_300001_SM_1000_NS6detail15normal_iteratorINSD_10device_ptrIiEEEESI_NS0_13ScanTileStateIiLb1EEES9_NS1_10InputValueIiPiEEmiLb0EiEEvT0_T1_T2_iT3_T4_T5_E12temp_storage+84], %r965;
	mov.u32 	%r970, %r965;
$L__BB7_27:
	bar.sync 	0;
	setp.eq.s32 	%p132, %r5, 0;
	ld.shared.u32 	%r781, [_ZZN3cub18CUB_300001_SM_10006detail4scan16DeviceScanKernelINS2_10policy_hubIiiimN4cuda3std3__44plusIvEEE10Policy1000EN6thrust24THRUST_300001_SM_1000_NS6detail15normal_iteratorINSD_10device_ptrIiEEEESI_NS0_13ScanTileStateIiLb1EEES9_NS1_10InputValueIiPiEEmiLb0EiEEvT0_T1_T2_iT3_T4_T5_E12temp_storage+84];
	selp.b32 	%r782, 0, %r781, %p132;
	add.s32 	%r971, %r782, %r970;
$L__BB7_28:
	add.s32 	%r922, %r971, %r10;
	add.s32 	%r923, %r11, %r922;
	add.s32 	%r924, %r12, %r923;
	add.s32 	%r925, %r13, %r924;
	add.s32 	%r926, %r14, %r925;
	add.s32 	%r927, %r15, %r926;
	add.s32 	%r928, %r16, %r927;
	add.s32 	%r929, %r17, %r928;
	add.s32 	%r930, %r18, %r929;
	add.s32 	%r931, %r19, %r930;
	add.s32 	%r932, %r20, %r931;
	add.s32 	%r933, %r21, %r932;
	add.s32 	%r934, %r22, %r933;
	add.s32 	%r935, %r23, %r934;
	add.s32 	%r936, %r24, %r935;
	add.s32 	%r937, %r25, %r936;
	add.s32 	%r938, %r26, %r937;
	add.s32 	%r939, %r27, %r938;
	bar.sync 	0;
	st.shared.u32 	[%r9], %r971;
	st.shared.u32 	[%r9+4], %r922;
	st.shared.u32 	[%r9+8], %r923;
	st.shared.u32 	[%r9+12], %r924;
	st.shared.u32 	[%r9+16], %r925;
	st.shared.u32 	[%r9+20], %r926;
	st.shared.u32 	[%r9+24], %r927;
	st.shared.u32 	[%r9+28], %r928;
	st.shared.u32 	[%r9+32], %r929;
	st.shared.u32 	[%r9+36], %r930;
	st.shared.u32 	[%r9+40], %r931;
	st.shared.u32 	[%r9+44], %r932;
	st.shared.u32 	[%r9+48], %r933;
	st.shared.u32 	[%r9+52], %r934;
	st.shared.u32 	[%r9+56], %r935;
	st.shared.u32 	[%r9+60], %r936;
	st.shared.u32 	[%r9+64], %r937;
	st.shared.u32 	[%r9+68], %r938;
	st.shared.u32 	[%r9+72], %r939;
	bar.warp.sync 	-1;
	ld.shared.u32 	%r940, [%r8];
	ld.shared.u32 	%r941, [%r8+128];
	ld.shared.u32 	%r942, [%r8+256];
	ld.shared.u32 	%r943, [%r8+384];
	ld.shared.u32 	%r944, [%r8+512];
	ld.shared.u32 	%r945, [%r8+640];
	ld.shared.u32 	%r946, [%r8+768];
	ld.shared.u32 	%r947, [%r8+896];
	ld.shared.u32 	%r948, [%r8+1024];
	ld.shared.u32 	%r949, [%r8+1152];
	ld.shared.u32 	%r950, [%r8+1280];
	ld.shared.u32 	%r951, [%r8+1408];
	ld.shared.u32 	%r952, [%r8+1536];
	ld.shared.u32 	%r953, [%r8+1664];
	ld.shared.u32 	%r954, [%r8+1792];
	ld.shared.u32 	%r955, [%r8+1920];
	ld.shared.u32 	%r956, [%r8+2048];
	ld.shared.u32 	%r957, [%r8+2176];
	ld.shared.u32 	%r958, [%r8+2304];
	add.s64 	%rd58, %rd4, %rd43;
	st.global.u32 	[%rd58], %r940;
	st.global.u32 	[%rd58+128], %r941;
	st.global.u32 	[%rd58+256], %r942;
	st.global.u32 	[%rd58+384], %r943;
	st.global.u32 	[%rd58+512], %r944;
	st.global.u32 	[%rd58+640], %r945;
	st.global.u32 	[%rd58+768], %r946;
	st.global.u32 	[%rd58+896], %r947;
	st.global.u32 	[%rd58+1024], %r948;
	st.global.u32 	[%rd58+1152], %r949;
	st.global.u32 	[%rd58+1280], %r950;
	st.global.u32 	[%rd58+1408], %r951;
	st.global.u32 	[%rd58+1536], %r952;
	st.global.u32 	[%rd58+1664], %r953;
	st.global.u32 	[%rd58+1792], %r954;
	st.global.u32 	[%rd58+1920], %r955;
	st.global.u32 	[%rd58+2048], %r956;
	st.global.u32 	[%rd58+2176], %r957;
	st.global.u32 	[%rd58+2304], %r958;
	bra.uni 	$L__BB7_131;
$L__BB7_29:
	setp.eq.s64 	%p3, %rd6, 0;
	@%p3 bra 	$L__BB7_131;
	cvt.u32.u64 	%r75, %rd6;
	shl.b64 	%rd21, %rd5, 2;
	add.s64 	%rd22, %rd3, %rd21;
	mov.u32 	%r76, %tid.x;
	ld.global.u32 	%r990, [%rd22];
	and.b32  	%r209, %r76, 31;
	and.b32  	%r210, %r76, 992;
	mul.lo.s32 	%r211, %r210, 19;
	or.b32  	%r78, %r211, %r209;
	setp.ge.u32 	%p4, %r78, %r75;
	shl.b32 	%r212, %r78, 2;
	cvt.u64.u32 	%rd23, %r212;
	add.s64 	%rd12, %rd22, %rd23;
	mov.u32 	%r972, %r990;
	@%p4 bra 	$L__BB7_32;
	ld.global.u32 	%r972, [%rd12];
$L__BB7_32:
	add.s32 	%r213, %r78, 32;
	setp.ge.u32 	%p5, %r213, %r75;
	mov.u32 	%r973, %r990;
	@%p5 bra 	$L__BB7_34;
	ld.global.u32 	%r973, [%rd12+128];
$L__BB7_34:
	add.s32 	%r214, %r78, 64;
	setp.ge.u32 	%p6, %r214, %r75;
	mov.u32 	%r974, %r990;
	@%p6 bra 	$L__BB7_36;
	ld.global.u32 	%r974, [%rd12+256];
$L__BB7_36:
	add.s32 	%r215, %r78, 96;
	setp.ge.u32 	%p7, %r215, %r75;
	mov.u32 	%r975, %r990;
	@%p7 bra 	$L__BB7_38;
	ld.global.u32 	%r975, [%rd12+384];
$L__BB7_38:
	add.s32 	%r216, %r78, 128;
	setp.ge.u32 	%p8, %r216, %r75;
	mov.u32 	%r976, %r990;
	@%p8 bra 	$L__BB7_40;
	ld.global.u32 	%r976, [%rd12+512];
$L__BB7_40:
	add.s32 	%r217, %r78, 160;
	setp.ge.u32 	%p9, %r217, %r75;
	mov.u32 	%r977, %r990;
	@%p9 bra 	$L__BB7_42;
	ld.global.u32 	%r977, [%rd12+640];
$L__BB7_42:
	add.s32 	%r218, %r78, 192;
	setp.ge.u32 	%p10, %r218, %r75;
	mov.u32 	%r978, %r990;
	@%p10 bra 	$L__BB7_44;
	ld.global.u32 	%r978, [%rd12+768];
$L__BB7_44:
	add.s32 	%r219, %r78, 224;
	setp.ge.u32 	%p11, %r219, %r75;
	mov.u32 	%r979, %r990;
	@%p11 bra 	$L__BB7_46;
	ld.global.u32 	%r979, [%rd12+896];
$L__BB7_46:
	add.s32 	%r95, %r78, 256;
	setp.ge.u32 	%p12, %r95, %r75;
	mov.u32 	%r980, %r990;
	@%p12 bra 	$L__BB7_48;
	ld.global.u32 	%r980, [%rd12+1024];
$L__BB7_48:
	add.s32 	%r98, %r78, 288;
	setp.ge.u32 	%p13, %r98, %r75;
	mov.u32 	%r981, %r990;
	@%p13 bra 	$L__BB7_50;
	ld.global.u32 	%r981, [%rd12+1152];
$L__BB7_50:
	add.s32 	%r220, %r78, 320;
	setp.ge.u32 	%p14, %r220, %r75;
	mov.u32 	%r982, %r990;
	@%p14 bra 	$L__BB7_52;
	ld.global.u32 	%r982, [%rd12+1280];
$L__BB7_52:
	add.s32 	%r221, %r78, 352;
	setp.ge.u32 	%p15, %r221, %r75;
	mov.u32 	%r983, %r990;
	@%p15 bra 	$L__BB7_54;
	ld.global.u32 	%r983, [%rd12+1408];
$L__BB7_54:
	add.s32 	%r222, %r78, 384;
	setp.ge.u32 	%p16, %r222, %r75;
	mov.u32 	%r984, %r990;
	@%p16 bra 	$L__BB7_56;
	ld.global.u32 	%r984, [%rd12+1536];
$L__BB7_56:
	add.s32 	%r223, %r78, 416;
	setp.ge.u32 	%p17, %r223, %r75;
	mov.u32 	%r985, %r990;
	@%p17 bra 	$L__BB7_58;
	ld.global.u32 	%r985, [%rd12+1664];
$L__BB7_58:
	add.s32 	%r224, %r78, 448;
	setp.ge.u32 	%p18, %r224, %r75;
	mov.u32 	%r986, %r990;
	@%p18 bra 	$L__BB7_60;
	ld.global.u32 	%r986, [%rd12+1792];
$L__BB7_60:
	add.s32 	%r225, %r78, 480;
	setp.ge.u32 	%p19, %r225, %r75;
	mov.u32 	%r987, %r990;
	@%p19 bra 	$L__BB7_62;
	ld.global.u32 	%r987, [%rd12+1920];
$L__BB7_62:
	add.s32 	%r226, %r78, 512;
	setp.ge.u32 	%p20, %r226, %r75;
	mov.u32 	%r988, %r990;
	@%p20 bra 	$L__BB7_64;
	ld.global.u32 	%r988, [%rd12+2048];
$L__BB7_64:
	add.s32 	%r115, %r78, 544;
	setp.ge.u32 	%p21, %r115, %r75;
	mov.u32 	%r989, %r990;
	@%p21 bra 	$L__BB7_66;
	ld.global.u32 	%r989, [%rd12+2176];
$L__BB7_66:
	add.s32 	%r118, %r78, 576;
	setp.ge.u32 	%p22, %r118, %r75;
	@%p22 bra 	$L__BB7_68;
	ld.global.u32 	%r990, [%rd12+2304];
$L__BB7_68:
	// begin inline asm
	mov.u32 %r227, %laneid;
	// end inline asm
	shr.u32 	%r122, %r76, 5;
	mad.lo.s32 	%r228, %r122, 608, %r227;
	shl.b32 	%r229, %r228, 2;
	mov.u32 	%r230, _ZZN3cub18CUB_300001_SM_10006detail4scan16DeviceScanKernelINS2_10policy_hubIiiimN4cuda3std3__44plusIvEEE10Policy1000EN6thrust24THRUST_300001_SM_1000_NS6detail15normal_iteratorINSD_10device_ptrIiEEEESI_NS0_13ScanTileStateIiLb1EEES9_NS1_10InputValueIiPiEEmiLb0EiEEvT0_T1_T2_iT3_T4_T5_E12temp_storage;
	add.s32 	%r123, %r230, %r229;
	st.shared.u32 	[%r123], %r972;
	st.shared.u32 	[%r123+128], %r973;
	st.shared.u32 	[%r123+256], %r974;
	st.shared.u32 	[%r123+384], %r975;
	st.shared.u32 	[%r123+512], %r976;
	st.shared.u32 	[%r123+640], %r977;
	st.shared.u32 	[%r123+768], %r978;
	st.shared.u32 	[%r123+896], %r979;
	st.shared.u32 	[%r123+1024], %r980;
	st.shared.u32 	[%r123+1152], %r981;
	st.shared.u32 	[%r123+1280], %r982;
	st.shared.u32 	[%r123+1408], %r983;
	st.shared.u32 	[%r123+1536], %r984;
	st.shared.u32 	[%r123+1664], %r985;
	st.shared.u32 	[%r123+1792], %r986;
	st.shared.u32 	[%r123+1920], %r987;
	st.shared.u32 	[%r123+2048], %r988;
	st.shared.u32 	[%r123+2176], %r989;
	st.shared.u32 	[%r123+2304], %r990;
	bar.warp.sync 	-1;
	mad.lo.s32 	%r124, %r227, 72, %r123;
	ld.shared.u32 	%r125, [%r124];
	ld.shared.u32 	%r126, [%r124+4];
	ld.shared.u32 	%r127, [%r124+8];
	ld.shared.u32 	%r128, [%r124+12];
	ld.shared.u32 	%r129, [%r124+16];
	ld.shared.u32 	%r130, [%r124+20];
	ld.shared.u32 	%r131, [%r124+24];
	ld.shared.u32 	%r132, [%r124+28];
	ld.shared.u32 	%r133, [%r124+32];
	ld.shared.u32 	%r134, [%r124+36];
	ld.shared.u32 	%r135, [%r124+40];
	ld.shared.u32 	%r136, [%r124+44];
	ld.shared.u32 	%r137, [%r124+48];
	ld.shared.u32 	%r138, [%r124+52];
	ld.shared.u32 	%r139, [%r124+56];
	ld.shared.u32 	%r140, [%r124+60];
	ld.shared.u32 	%r141, [%r124+64];
	ld.shared.u32 	%r142, [%r124+68];
	ld.shared.u32 	%r143, [%r124+72];
	bar.sync 	0;
	setp.ne.s32 	%p23, %r4, 0;
	@%p23 bra 	$L__BB7_72;
	add.s32 	%r456, %r126, %r125;
	add.s32 	%r457, %r127, %r456;
	add.s32 	%r458, %r128, %r457;
	add.s32 	%r459, %r129, %r458;
	add.s32 	%r460, %r130, %r459;
	add.s32 	%r461, %r131, %r460;
	add.s32 	%r462, %r132, %r461;
	add.s32 	%r463, %r133, %r462;
	add.s32 	%r464, %r134, %r463;
	add.s32 	%r465, %r135, %r464;
	add.s32 	%r466, %r136, %r465;
	add.s32 	%r467, %r137, %r466;
	add.s32 	%r468, %r138, %r467;
	add.s32 	%r469, %r139, %r468;
	add.s32 	%r470, %r140, %r469;
	add.s32 	%r471, %r141, %r470;
	add.s32 	%r472, %r142, %r471;
	add.s32 	%r430, %r143, %r472;
	mov.b32 	%r428, 1;
	mov.b32 	%r453, 0;
	mov.b32 	%r455, -1;
	// begin inline asm
	{  .reg .s32 r0;  .reg .pred p;  shfl.sync.up.b32 r0|p, %r430, %r428, %r453, %r455;  @p add.s32 r0, r0, %r430;  mov.s32 %r426, r0;}
	// end inline asm
	mov.b32 	%r434, 2;
	// begin inline asm
	{  .reg .s32 r0;  .reg .pred p;  shfl.sync.up.b32 r0|p, %r426, %r434, %r453, %r455;  @p add.s32 r0, r0, %r426;  mov.s32 %r432, r0;}
	// end inline asm
	mov.b32 	%r440, 4;
	// begin inline asm
	{  .reg .s32 r0;  .reg .pred p;  shfl.sync.up.b32 r0|p, %r432, %r440, %r453, %r455;  @p add.s32 r0, r0, %r432;  mov.s32 %r438, r0;}
	// end inline asm
	mov.b32 	%r446, 8;
	// begin inline asm
	{  .reg .s32 r0;  .reg .pred p;  shfl.sync.up.b32 r0|p, %r438, %r446, %r453, %r455;  @p add.s32 r0, r0, %r438;  mov.s32 %r444, r0;}
	// end inline asm
	mov.b32 	%r452, 16;
	// begin inline asm
	{  .reg .s32 r0;  .reg .pred p;  shfl.sync.up.b32 r0|p, %r444, %r452, %r453, %r455;  @p add.s32 r0, r0, %r444;  mov.s32 %r450, r0;}
	// end inline asm
	setp.ne.s32 	%p66, %r227, 31;
	@%p66 bra 	$L__BB7_71;
	shl.b32 	%r473, %r122, 2;
	mov.u32 	%r474, _ZZN3cub18CUB_300001_SM_10006detail4scan16DeviceScanKernelINS2_10policy_hubIiiimN4cuda3std3__44plusIvEEE10Policy1000EN6thrust24THRUST_300001_SM_1000_NS6detail15normal_iteratorINSD_10device_ptrIiEEEESI_NS0_13ScanTileStateIiLb1EEES9_NS1_10InputValueIiPiEEmiLb0EiEEvT0_T1_T2_iT3_T4_T5_E12temp_storage;
	add.s32 	%r475, %r474, %r473;
	st.shared.u32 	[%r475+16], %r450;
$L__BB7_71:
	bar.sync 	0;
	ld.shared.v4.u32 	{%r476, %r477, %r478, %r479}, [_ZZN3cub18CUB_300001_SM_10006detail4scan16DeviceScanKernelINS2_10policy_hubIiiimN4cuda3std3__44plusIvEEE10Policy1000EN6thrust24THRUST_300001_SM_1000_NS6detail15normal_iteratorINSD_10device_ptrIiEEEESI_NS0_13ScanTileStateIiLb1EEES9_NS1_10InputValueIiPiEEmiLb0EiEEvT0_T1_T2_iT3_T4_T5_E12temp_storage+16];
	add.s32 	%r480, %r477, %r476;
	setp.eq.s32 	%p67, %r122, 2;
	selp.b32 	%r481, %r480, %r476, %p67;
	add.s32 	%r482, %r480, %r478;
	setp.eq.s32 	%p68, %r122, 3;
	selp.b32 	%r483, %r482, %r481, %p68;
	add.s32 	%r484, %r482, %r479;
	setp.eq.s32 	%p69, %r122, 4;
	selp.b32 	%r485, %r484, %r483, %p69;
	ld.shared.v4.u32 	{%r486, %r487, %r488, %r489}, [_ZZN3cub18CUB_300001_SM_10006detail4scan16DeviceScanKernelINS2_10policy_hubIiiimN4cuda3std3__44plusIvEEE10Policy1000EN6thrust24THRUST_300001_SM_1000_NS6detail15normal_iteratorINSD_10device_ptrIiEEEESI_NS0_13ScanTileStateIiLb1EEES9_NS1_10InputValueIiPiEEmiLb0EiEEvT0_T1_T2_iT3_T4_T5_E12temp_storage+32];
	add.s32 	%r490, %r484, %r486;
	setp.eq.s32 	%p70, %r122, 5;
	selp.b32 	%r491, %r490, %r485, %p70;
	add.s32 	%r492, %r490, %r487;
	setp.eq.s32 	%p71, %r122, 6;
	selp.b32 	%r493, %r492, %r491, %p71;
	add.s32 	%r494, %r492, %r488;
	setp.eq.s32 	%p72, %r122, 7;
	selp.b32 	%r495, %r494, %r493, %p72;
	add.s32 	%r496, %r494, %r489;
	setp.eq.s32 	%p73, %r122, 8;
	selp.b32 	%r497, %r496, %r495, %p73;
	ld.shared.v4.u32 	{%r498, %r499, %r500, %r501}, [_ZZN3cub18CUB_300001_SM_10006detail4scan16DeviceScanKernelINS2_10policy_hubIiiimN4cuda3std3__44plusIvEEE10Policy1000EN6thrust24THRUST_300001_SM_1000_NS6detail15normal_iteratorINSD_10device_ptrIiEEEESI_NS0_13ScanTileStateIiLb1EEES9_NS1_10InputValueIiPiEEmiLb0EiEEvT0_T1_T2_iT3_T4_T5_E12temp_storage+48];
	add.s32 	%r502, %r496, %r498;
	setp.eq.s32 	%p74, %r122, 9;
	selp.b32 	%r503, %r502, %r497, %p74;
	add.s32 	%r504, %r502, %r499;
	setp.eq.s32 	%p75, %r122, 10;
	selp.b32 	%r505, %r504, %r503, %p75;
	add.s32 	%r506, %r504, %r500;
	setp.eq.s32 	%p76, %r122, 11;
	selp.b32 	%r507, %r506, %r505, %p76;
	add.s32 	%r508, %r506, %r501;
	setp.eq.s32 	%p77, %r122, 12;
	selp.b32 	%r509, %r508, %r507, %p77;
	setp.lt.u32 	%p78, %r76, 32;
	selp.b32 	%r510, 0, %r509, %p78;
	setp.eq.s32 	%p79, %r227, 0;
	sub.s32 	%r511, %r450, %r430;
	selp.b32 	%r512, 0, %r511, %p79;
	add.s32 	%r513, %r512, %r959;
	add.s32 	%r1002, %r513, %r510;
	bra.uni 	$L__BB7_91;
$L__BB7_72:
	add.s32 	%r261, %r126, %r125;
	add.s32 	%r262, %r127, %r261;
	add.s32 	%r263, %r128, %r262;
	add.s32 	%r264, %r129, %r263;
	add.s32 	%r265, %r130, %r264;
	add.s32 	%r266, %r131, %r265;
	add.s32 	%r267, %r132, %r266;
	add.s32 	%r268, %r133, %r267;
	add.s32 	%r269, %r134, %r268;
	add.s32 	%r270, %r135, %r269;
	add.s32 	%r271, %r136, %r270;
	add.s32 	%r272, %r137, %r271;
	add.s32 	%r273, %r138, %r272;
	add.s32 	%r274, %r139, %r273;
	add.s32 	%r275, %r140, %r274;
	add.s32 	%r276, %r141, %r275;
	add.s32 	%r277, %r142, %r276;
	add.s32 	%r235, %r143, %r277;
	mov.b32 	%r233, 1;
	mov.b32 	%r258, 0;
	mov.b32 	%r260, -1;
	// begin inline asm
	{  .reg .s32 r0;  .reg .pred p;  shfl.sync.up.b32 r0|p, %r235, %r233, %r258, %r260;  @p add.s32 r0, r0, %r235;  mov.s32 %r231, r0;}
	// end inline asm
	mov.b32 	%r239, 2;
	// begin inline asm
	{  .reg .s32 r0;  .reg .pred p;  shfl.sync.up.b32 r0|p, %r231, %r239, %r258, %r260;  @p add.s32 r0, r0, %r231;  mov.s32 %r237, r0;}
	// end inline asm
	mov.b32 	%r245, 4;
	// begin inline asm
	{  .reg .s32 r0;  .reg .pred p;  shfl.sync.up.b32 r0|p, %r237, %r245, %r258, %r260;  @p add.s32 r0, r0, %r237;  mov.s32 %r243, r0;}
	// end inline asm
	mov.b32 	%r251, 8;
	// begin inline asm
	{  .reg .s32 r0;  .reg .pred p;  shfl.sync.up.b32 r0|p, %r243, %r251, %r258, %r260;  @p add.s32 r0, r0, %r243;  mov.s32 %r249, r0;}
	// end inline asm
	mov.b32 	%r257, 16;
	// begin inline asm
	{  .reg .s32 r0;  .reg .pred p;  shfl.sync.up.b32 r0|p, %r249, %r257, %r258, %r260;  @p add.s32 r0, r0, %r249;  mov.s32 %r255, r0;}
	// end inline asm
	setp.ne.s32 	%p24, %r227, 31;
	@%p24 bra 	$L__BB7_74;
	shl.b32 	%r278, %r122, 2;
	mov.u32 	%r279, _ZZN3cub18CUB_300001_SM_10006detail4scan16DeviceScanKernelINS2_10policy_hubIiiimN4cuda3std3__44plusIvEEE10Policy1000EN6thrust24THRUST_300001_SM_1000_NS6detail15normal_iteratorINSD_10device_ptrIiEEEESI_NS0_13ScanTileStateIiLb1EEES9_NS1_10InputValueIiPiEEmiLb0EiEEvT0_T1_T2_iT3_T4_T5_E12temp_storage;
	add.s32 	%r280, %r279, %r278;
	st.shared.u32 	[%r280+16], %r255;
$L__BB7_74:
	sub.s32 	%r281, %r255, %r235;
	bar.sync 	0;
	ld.shared.v4.u32 	{%r282, %r283, %r284, %r285}, [_ZZN3cub18CUB_300001_SM_10006detail4scan16DeviceScanKernelINS2_10policy_hubIiiimN4cuda3std3__44plusIvEEE10Policy1000EN6thrust24THRUST_300001_SM_1000_NS6detail15normal_iteratorINSD_10device_ptrIiEEEESI_NS0_13ScanTileStateIiLb1EEES9_NS1_10InputValueIiPiEEmiLb0EiEEvT0_T1_T2_iT3_T4_T5_E12temp_storage+16];
	add.s32 	%r286, %r283, %r282;
	setp.eq.s32 	%p25, %r122, 2;
	selp.b32 	%r287, %r286, %r282, %p25;
	add.s32 	%r288, %r286, %r284;
	setp.eq.s32 	%p26, %r122, 3;
	selp.b32 	%r289, %r288, %r287, %p26;
	add.s32 	%r290, %r288, %r285;
	setp.eq.s32 	%p27, %r122, 4;
	selp.b32 	%r291, %r290, %r289, %p27;
	ld.shared.v4.u32 	{%r292, %r293, %r294, %r295}, [_ZZN3cub18CUB_300001_SM_10006detail4scan16DeviceScanKernelINS2_10policy_hubIiiimN4cuda3std3__44plusIvEEE10Policy1000EN6thrust24THRUST_300001_SM_1000_NS6detail15normal_iteratorINSD_10device_ptrIiEEEESI_NS0_13ScanTileStateIiLb1EEES9_NS1_10InputValueIiPiEEmiLb0EiEEvT0_T1_T2_iT3_T4_T5_E12temp_storage+32];
	add.s32 	%r296, %r290, %r292;
	setp.eq.s32 	%p28, %r122, 5;
	selp.b32 	%r297, %r296, %r291, %p28;
	add.s32 	%r298, %r296, %r293;
	setp.eq.s32 	%p29, %r122, 6;
	selp.b32 	%r299, %r298, %r297, %p29;
	add.s32 	%r300, %r298, %r294;
	setp.eq.s32 	%p30, %r122, 7;
	selp.b32 	%r301, %r300, %r299, %p30;
	add.s32 	%r302, %r300, %r295;
	setp.eq.s32 	%p31, %r122, 8;
	selp.b32 	%r303, %r302, %r301, %p31;
	ld.shared.v4.u32 	{%r304, %r305, %r306, %r307}, [_ZZN3cub18CUB_300001_SM_10006detail4scan16DeviceScanKernelINS2_10policy_hubIiiimN4cuda3std3__44plusIvEEE10Policy1000EN6thrust24THRUST_300001_SM_1000_NS6detail15normal_iteratorINSD_10device_ptrIiEEEESI_NS0_13ScanTileStateIiLb1EEES9_NS1_10InputValueIiPiEEmiLb0EiEEvT0_T1_T2_iT3_T4_T5_E12temp_storage+48];
	add.s32 	%r308, %r302, %r304;
	setp.eq.s32 	%p32, %r122, 9;
	selp.b32 	%r309, %r308, %r303, %p32;
	add.s32 	%r310, %r308, %r305;
	setp.eq.s32 	%p33, %r122, 10;
	selp.b32 	%r311, %r310, %r309, %p33;
	add.s32 	%r312, %r310, %r306;
	setp.eq.s32 	%p34, %r122, 11;
	selp.b32 	%r313, %r312, %r311, %p34;
	add.s32 	%r314, %r312, %r307;
	setp.eq.s32 	%p35, %r122, 12;
	selp.b32 	%r315, %r314, %r313, %p35;
	ld.shared.u32 	%r316, [_ZZN3cub18CUB_300001_SM_10006detail4scan16DeviceScanKernelINS2_10policy_hubIiiimN4cuda3std3__44plusIvEEE10Policy1000EN6thrust24THRUST_300001_SM_1000_NS6detail15normal_iteratorINSD_10device_ptrIiEEEESI_NS0_13ScanTileStateIiLb1EEES9_NS1_10InputValueIiPiEEmiLb0EiEEvT0_T1_T2_iT3_T4_T5_E12temp_storage+64];
	add.s32 	%r149, %r314, %r316;
	setp.gt.u32 	%p36, %r76, 31;
	setp.lt.u32 	%p37, %r76, 32;
	setp.eq.s32 	%p38, %r227, 0;
	selp.b32 	%r317, 0, %r281, %p38;
	add.s32 	%r1001, %r315, %r317;
	selp.b32 	%r151, %r281, %r1001, %p37;
	@%p36 bra 	$L__BB7_90;
	setp.ne.s32 	%p39, %r76, 0;
	mul.wide.s32 	%rd24, %r4, 8;
	add.s64 	%rd13, %rd18, %rd24;
	@%p39 bra 	$L__BB7_77;
	st.shared.u32 	[_ZZN3cub18CUB_300001_SM_10006detail4scan16DeviceScanKernelINS2_10policy_hubIiiimN4cuda3std3__44plusIvEEE10Policy1000EN6thrust24THRUST_300001_SM_1000_NS6detail15normal_iteratorINSD_10device_ptrIiEEEESI_NS0_13ScanTileStateIiLb1EEES9_NS1_10InputValueIiPiEEmiLb0EiEEvT0_T1_T2_iT3_T4_T5_E12temp_storage+12], %r149;
	add.s64 	%rd25, %rd13, 256;
	mov.b32 	%r318, 100;
	// begin inline asm
	st.relaxed.gpu.v2.u32 [%rd25], {%r318, %r149};
	// end inline asm
$L__BB7_77:
	not.b32 	%r324, %r76;
	add.s32 	%r997, %r4, %r324;
	mov.b32 	%r320, 550;
	// begin inline asm
	nanosleep.u32 %r320;
	// end inline asm
	mul.wide.s32 	%rd27, %r997, 8;
	add.s64 	%rd28, %rd18, %rd27;
	add.s64 	%rd26, %rd28, 256;
	// begin inline asm
	ld.relaxed.gpu.v2.u32 {%r998, %r992}, [%rd26];
	// end inline asm
	mov.b32 	%r993, 478;
$L__BB7_78:
	setp.eq.s32 	%p40, %r998, 99;
	mov.b32 	%r325, -1;
	vote.sync.any.pred 	%p41, %p40, %r325;
	not.pred 	%p42, %p41;
	@%p42 bra 	$L__BB7_80;
	// begin inline asm
	nanosleep.u32 %r993;
	// end inline asm
	shr.u32 	%r993, %r993, 1;
	// begin inline asm
	ld.relaxed.gpu.v2.u32 {%r998, %r992}, [%rd26];
	// end inline asm
	bra.uni 	$L__BB7_78;
$L__BB7_80:
	setp.eq.s32 	%p43, %r998, 101;
	mov.b32 	%r352, -1;
	vote.sync.ballot.b32 	%r354, %p43, %r352;
	// begin inline asm
	mov.u32 %r327, %lanemask_ge;
	// end inline asm
	and.b32  	%r355, %r354, %r327;
	or.b32  	%r356, %r355, -2147483648;
	add.s32 	%r357, %r356, -1;
	not.b32 	%r358, %r356;
	and.b32  	%r359, %r358, %r357;
	popc.b32 	%r331, %r359;
	mov.b32 	%r330, 1;
	// begin inline asm
	shfl.sync.down.b32 %r328, %r992, %r330, %r331, %r352;
	// end inline asm
	setp.lt.s32 	%p45, %r227, %r331;
	selp.b32 	%r360, %r328, 0, %p45;
	add.s32 	%r334, %r360, %r992;
	mov.b32 	%r335, 2;
	// begin inline asm
	shfl.sync.down.b32 %r333, %r334, %r335, %r331, %r352;
	// end inline asm
	add.s32 	%r361, %r227, 2;
	setp.gt.s32 	%p46, %r361, %r331;
	selp.b32 	%r362, 0, %r333, %p46;
	add.s32 	%r339, %r334, %r362;
	mov.b32 	%r340, 4;
	// begin inline asm
	shfl.sync.down.b32 %r338, %r339, %r340, %r331, %r352;
	// end inline asm
	add.s32 	%r363, %r227, 4;
	setp.gt.s32 	%p47, %r363, %r331;
	selp.b32 	%r364, 0, %r338, %p47;
	add.s32 	%r344, %r339, %r364;
	mov.b32 	%r345, 8;
	// begin inline asm
	shfl.sync.down.b32 %r343, %r344, %r345, %r331, %r352;
	// end inline asm
	add.s32 	%r365, %r227, 8;
	setp.gt.s32 	%p48, %r365, %r331;
	selp.b32 	%r366, 0, %r343, %p48;
	add.s32 	%r349, %r344, %r366;
	mov.b32 	%r350, 16;
	// begin inline asm
	shfl.sync.down.b32 %r348, %r349, %r350, %r331, %r352;
	// end inline asm
	add.s32 	%r367, %r227, 16;
	setp.gt.s32 	%p49, %r367, %r331;
	selp.b32 	%r368, 0, %r348, %p49;
	add.s32 	%r994, %r349, %r368;
	add.s64 	%rd14, %rd18, 256;
	mov.b32 	%r995, 478;
$L__BB7_81:
	setp.ne.s32 	%p50, %r998, 101;
	mov.b32 	%r369, -1;
	vote.sync.all.pred 	%p51, %p50, %r369;
	not.pred 	%p52, %p51;
	@%p52 bra 	$L__BB7_86;
	shr.u32 	%r995, %r995, 1;
	mul.wide.s32 	%rd31, %r997, 8;
	add.s64 	%rd32, %rd14, %rd31;
	add.s64 	%rd30, %rd32, -256;
	// begin inline asm
	ld.relaxed.gpu.v2.u32 {%r998, %r999}, [%rd30];
	// end inline asm
	mov.u32 	%r1000, %r995;
$L__BB7_83:
	setp.eq.s32 	%p56, %r998, 99;
	mov.b32 	%r377, -1;
	vote.sync.any.pred 	%p57, %p56, %r377;
	not.pred 	%p58, %p57;
	@%p58 bra 	$L__BB7_85;
	// begin inline asm
	nanosleep.u32 %r1000;
	// end inline asm
	shr.u32 	%r1000, %r1000, 1;
	// begin inline asm
	ld.relaxed.gpu.v2.u32 {%r998, %r999}, [%rd30];
	// end inline asm
	bra.uni 	$L__BB7_83;
$L__BB7_85:
	setp.eq.s32 	%p59, %r998, 101;
	mov.b32 	%r403, -1;
	vote.sync.ballot.b32 	%r404, %p59, %r403;
	and.b32  	%r405, %r404, %r327;
	or.b32  	%r406, %r405, -2147483648;
	add.s32 	%r407, %r406, -1;
	not.b32 	%r408, %r406;
	and.b32  	%r409, %r408, %r407;
	popc.b32 	%r382, %r409;
	mov.b32 	%r381, 1;
	// begin inline asm
	shfl.sync.down.b32 %r379, %r999, %r381, %r382, %r403;
	// end inline asm
	setp.lt.s32 	%p61, %r227, %r382;
	selp.b32 	%r410, %r379, 0, %p61;
	add.s32 	%r385, %r410, %r999;
	mov.b32 	%r386, 2;
	// begin inline asm
	shfl.sync.down.b32 %r384, %r385, %r386, %r382, %r403;
	// end inline asm
	add.s32 	%r411, %r227, 2;
	setp.gt.s32 	%p62, %r411, %r382;
	selp.b32 	%r412, 0, %r384, %p62;
	add.s32 	%r390, %r385, %r412;
	mov.b32 	%r391, 4;
	// begin inline asm
	shfl.sync.down.b32 %r389, %r390, %r391, %r382, %r403;
	// end inline asm
	add.s32 	%r413, %r227, 4;
	setp.gt.s32 	%p63, %r413, %r382;
	selp.b32 	%r414, 0, %r389, %p63;
	add.s32 	%r395, %r390, %r414;
	mov.b32 	%r396, 8;
	// begin inline asm
	shfl.sync.down.b32 %r394, %r395, %r396, %r382, %r403;
	// end inline asm
	add.s32 	%r415, %r227, 8;
	setp.gt.s32 	%p64, %r415, %r382;
	selp.b32 	%r416, 0, %r394, %p64;
	add.s32 	%r400, %r395, %r416;
	mov.b32 	%r401, 16;
	// begin inline asm
	shfl.sync.down.b32 %r399, %r400, %r401, %r382, %r403;
	// end inline asm
	add.s32 	%r417, %r227, 16;
	setp.gt.s32 	%p65, %r417, %r382;
	selp.b32 	%r418, 0, %r399, %p65;
	add.s32 	%r419, %r418, %r994;
	add.s32 	%r994, %r419, %r400;
	add.s32 	%r997, %r997, -32;
	bra.uni 	$L__BB7_81;
$L__BB7_86:
	@%p39 bra 	$L__BB7_88;
	add.s32 	%r372, %r994, %r149;
	add.s64 	%rd29, %rd13, 256;
	mov.b32 	%r371, 101;
	// begin inline asm
	st.relaxed.gpu.v2.u32 [%rd29], {%r371, %r372};
	// end inline asm
	st.shared.u32 	[_ZZN3cub18CUB_300001_SM_10006detail4scan16DeviceScanKernelINS2_10policy_hubIiiimN4cuda3std3__44plusIvEEE10Policy1000EN6thrust24THRUST_300001_SM_1000_NS6detail15normal_iteratorINSD_10device_ptrIiEEEESI_NS0_13ScanTileStateIiLb1EEES9_NS1_10InputValueIiPiEEmiLb0EiEEvT0_T1_T2_iT3_T4_T5_E12temp_storage+4], %r994;
	st.shared.u32 	[_ZZN3cub18CUB_300001_SM_10006detail4scan16DeviceScanKernelINS2_10policy_hubIiiimN4cuda3std3__44plusIvEEE10Policy1000EN6thrust24THRUST_300001_SM_1000_NS6detail15normal_iteratorINSD_10device_ptrIiEEEESI_NS0_13ScanTileStateIiLb1EEES9_NS1_10InputValueIiPiEEmiLb0EiEEvT0_T1_T2_iT3_T4_T5_E12temp_storage+8], %r372;
$L__BB7_88:
	setp.ne.s32 	%p54, %r227, 0;
	mov.u32 	%r1001, %r151;
	@%p54 bra 	$L__BB7_90;
	st.shared.u32 	[_ZZN3cub18CUB_300001_SM_10006detail4scan16DeviceScanKernelINS2_10policy_hubIiiimN4cuda3std3__44plusIvEEE10Policy1000EN6thrust24THRUST_300001_SM_1000_NS6detail15normal_iteratorINSD_10device_ptrIiEEEESI_NS0_13ScanTileStateIiLb1EEES9_NS1_10InputValueIiPiEEmiLb0EiEEvT0_T1_T2_iT3_T4_T5_E12temp_storage+84], %r994;
	mov.u32 	%r1001, %r994;
$L__BB7_90:
	bar.sync 	0;
	setp.eq.s32 	%p55, %r76, 0;
	ld.shared.u32 	%r373, [_ZZN3cub18CUB_300001_SM_10006detail4scan16DeviceScanKernelINS2_10policy_hubIiiimN4cuda3std3__44plusIvEEE10Policy1000EN6thrust24THRUST_300001_SM_1000_NS6detail15normal_iteratorINSD_10device_ptrIiEEEESI_NS0_13ScanTileStateIiLb1EEES9_NS1_10InputValueIiPiEEmiLb0EiEEvT0_T1_T2_iT3_T4_T5_E12temp_storage+84];
	selp.b32 	%r374, 0, %r373, %p55;
	add.s32 	%r1002, %r374, %r1001;
$L__BB7_91:
	add.s32 	%r514, %r1002, %r125;
	add.s32 	%r515, %r126, %r514;
	add.s32 	%r516, %r127, %r515;
	add.s32 	%r517, %r128, %r516;
	add.s32 	%r518, %r129, %r517;
	add.s32 	%r519, %r130, %r518;
	add.s32 	%r520, %r131, %r519;
	add.s32 	%r521, %r132, %r520;
	add.s32 	%r522, %r133, %r521;
	add.s32 	%r523, %r134, %r522;
	add.s32 	%r524, %r135, %r523;
	add.s32 	%r525, %r136, %r524;
	add.s32 	%r526, %r137, %r525;
	add.s32 	%r527, %r138, %r526;
	add.s32 	%r528, %r139, %r527;
	add.s32 	%r529, %r140, %r528;
	add.s32 	%r530, %r141, %r529;
	add.s32 	%r531, %r142, %r530;
	bar.sync 	0;
	st.shared.u32 	[%r124], %r1002;
	st.shared.u32 	[%r124+4], %r514;
	st.shared.u32 	[%r124+8], %r515;
	st.shared.u32 	[%r124+12], %r516;
	st.shared.u32 	[%r124+16], %r517;
	st.shared.u32 	[%r124+20], %r518;
	st.shared.u32 	[%r124+24], %r519;
	st.shared.u32 	[%r124+28], %r520;
	st.shared.u32 	[%r124+32], %r521;
	st.shared.u32 	[%r124+36], %r522;
	st.shared.u32 	[%r124+40], %r523;
	st.shared.u32 	[%r124+44], %r524;
	st.shared.u32 	[%r124+48], %r525;
	st.shared.u32 	[%r124+52], %r526;
	st.shared.u32 	[%r124+56], %r527;
	st.shared.u32 	[%r124+60], %r528;
	st.shared.u32 	[%r124+64], %r529;
	st.shared.u32 	[%r124+68], %r530;
	st.shared.u32 	[%r124+72], %r531;
	bar.warp.sync 	-1;
	ld.shared.u32 	%r185, [%r123];
	ld.shared.u32 	%r186, [%r123+128];
	ld.shared.u32 	%r187, [%r123+256];
	ld.shared.u32 	%r188, [%r123+384];
	ld.shared.u32 	%r189, [%r123+512];
	ld.shared.u32 	%r190, [%r123+640];
	ld.shared.u32 	%r191, [%r123+768];
	ld.shared.u32 	%r192, [%r123+896];
	ld.shared.u32 	%r193, [%r123+1024];
	ld.shared.u32 	%r194, [%r123+1152];
	ld.shared.u32 	%r195, [%r123+1280];
	ld.shared.u32 	%r196, [%r123+1408];
	ld.shared.u32 	%r197, [%r123+1536];
	ld.shared.u32 	%r198, [%r123+1664];
	ld.shared.u32 	%r199, [%r123+1792];
	ld.shared.u32 	%r200, [%r123+1920];
	ld.shared.u32 	%r201, [%r123+2048];
	ld.shared.u32 	%r202, [%r123+2176];
	ld.shared.u32 	%r203, [%r123+2304];
	setp.ne.s32 	%p80, %r76, 0;
	@%p80 bra 	$L__BB7_93;
	st.volatile.shared.u32 	[_ZZN3cub18CUB_300001_SM_10006detail4scan16DeviceScanKernelINS2_10policy_hubIiiimN4cuda3std3__44plusIvEEE10Policy1000EN6thrust24THRUST_300001_SM_1000_NS6detail15normal_iteratorINSD_10device_ptrIiEEEESI_NS0_13ScanTileStateIiLb1EEES9_NS1_10InputValueIiPiEEmiLb0EiEEvT0_T1_T2_iT3_T4_T5_E12temp_storage+31616], %r75;
$L__BB7_93:
	bar.sync 	0;
	ld.volatile.shared.u32 	%r204, [_ZZN3cub18CUB_300001_SM_10006detail4scan16DeviceScanKernelINS2_10policy_hubIiiimN4cuda3std3__44plusIvEEE10Policy1000EN6thrust24THRUST_300001_SM_1000_NS6detail15normal_iteratorINSD_10device_ptrIiEEEESI_NS0_13ScanTileStateIiLb1EEES9_NS1_10InputValueIiPiEEmiLb0EiEEvT0_T1_T2_iT3_T4_T5_E12temp_storage+31616];
	cvt.u64.u32 	%rd39, %r78;
	add.s64 	%rd40, %rd5, %rd39;
	setp.ge.s32 	%p81, %r78, %r204;
	shl.b64 	%rd41, %rd40, 2;
	add.s64 	%rd15, %rd4, %rd41;
	@%p81 bra 	$L__BB7_95;
	st.global.u32 	[%rd15], %r185;
$L__BB7_95:
	mov.u32 	%r532, %tid.x;
	and.b32  	%r533, %r532, 992;
	mul.lo.s32 	%r534, %r533, 19;
	and.b32  	%r535, %r532, 31;
	or.b32  	%r536, %r534, %r535;
	add.s32 	%r537, %r536, 32;
	setp.ge.s32 	%p82, %r537, %r204;
	@%p82 bra 	$L__BB7_97;
	st.global.u32 	[%rd15+128], %r186;
$L__BB7_97:
	add.s32 	%r543, %r536, 64;
	setp.ge.s32 	%p83, %r543, %r204;
	@%p83 bra 	$L__BB7_99;
	st.global.u32 	[%rd15+256], %r187;
$L__BB7_99:
	add.s32 	%r549, %r536, 96;
	setp.ge.s32 	%p84, %r549, %r204;
	@%p84 bra 	$L__BB7_101;
	st.global.u32 	[%rd15+384], %r188;
$L__BB7_101:
	add.s32 	%r555, %r536, 128;
	setp.ge.s32 	%p85, %r555, %r204;
	@%p85 bra 	$L__BB7_103;
	st.global.u32 	[%rd15+512], %r189;
$L__BB7_103:
	add.s32 	%r561, %r536, 160;
	setp.ge.s32 	%p86, %r561, %r204;
	@%p86 bra 	$L__BB7_105;
	st.global.u32 	[%rd15+640], %r190;
$L__BB7_105:
	add.s32 	%r567, %r536, 192;
	setp.ge.s32 	%p87, %r567, %r204;
	@%p87 bra 	$L__BB7_107;
	st.global.u32 	[%rd15+768], %r191;
$L__BB7_107:
	add.s32 	%r573, %r536, 224;
	setp.ge.s32 	%p88, %r573, %r204;
	@%p88 bra 	$L__BB7_109;
	st.global.u32 	[%rd15+896], %r192;
$L__BB7_109:
	setp.ge.s32 	%p89, %r95, %r204;
	@%p89 bra 	$L__BB7_111;
	st.global.u32 	[%rd15+1024], %r193;
$L__BB7_111:
	setp.ge.s32 	%p90, %r98, %r204;
	@%p90 bra 	$L__BB7_113;
	st.global.u32 	[%rd15+1152], %r194;
$L__BB7_113:
	add.s32 	%r579, %r536, 320;
	setp.ge.s32 	%p91, %r579, %r204;
	@%p91 bra 	$L__BB7_115;
	st.global.u32 	[%rd15+1280], %r195;
$L__BB7_115:
	add.s32 	%r585, %r536, 352;
	setp.ge.s32 	%p92, %r585, %r204;
	@%p92 bra 	$L__BB7_117;
	st.global.u32 	[%rd15+1408], %r196;
$L__BB7_117:
	add.s32 	%r591, %r536, 384;
	setp.ge.s32 	%p93, %r591, %r204;
	@%p93 bra 	$L__BB7_119;
	st.global.u32 	[%rd15+1536], %r197;
$L__BB7_119:
	add.s32 	%r597, %r536, 416;
	setp.ge.s32 	%p94, %r597, %r204;
	@%p94 bra 	$L__BB7_121;
	st.global.u32 	[%rd15+1664], %r198;
$L__BB7_121:
	add.s32 	%r603, %r536, 448;
	setp.ge.s32 	%p95, %r603, %r204;
	@%p95 bra 	$L__BB7_123;
	st.global.u32 	[%rd15+1792], %r199;
$L__BB7_123:
	add.s32 	%r609, %r536, 480;
	setp.ge.s32 	%p96, %r609, %r204;
	@%p96 bra 	$L__BB7_125;
	st.global.u32 	[%rd15+1920], %r200;
$L__BB7_125:
	add.s32 	%r615, %r536, 512;
	setp.ge.s32 	%p97, %r615, %r204;
	@%p97 bra 	$L__BB7_127;
	st.global.u32 	[%rd15+2048], %r201;
$L__BB7_127:
	setp.ge.s32 	%p98, %r115, %r204;
	@%p98 bra 	$L__BB7_129;
	st.global.u32 	[%rd15+2176], %r202;
$L__BB7_129:
	setp.ge.s32 	%p99, %r118, %r204;
	@%p99 bra 	$L__BB7_131;
	st.global.u32 	[%rd15+2304], %r203;
$L__BB7_131:
	ret;

}


// ===== COMPILED SASS (sm_100) =====

	.target	sm_100

	.elftype	@"ET_EXEC"


//--------------------- .note.nv.tkinfo           --------------------------
	.section	.note.nv.tkinfo,"",@"SHT_NOTE"
	.sectionflags	@"SHF_NOTE_NV_TKINFO"
	.tkinfo
        /*0018*/ 	.word	0x00000002
        /*0030*/ 	.string	""
        /*0030*/ 	.string	"ptxas"
        /*0030*/ 	.string	"Cuda compilation tools, release 13.0, V13.0.88"
        /*0030*/ 	.string	"Build cuda_13.0.r13.0/compiler.36424714_0"
        /*0030*/ 	.string	"-arch sm_100 -m 64 "



//--------------------- .note.nv.cuinfo           --------------------------
	.section	.note.nv.cuinfo,"",@"SHT_NOTE"
	.sectionflags	@"SHF_NOTE_NV_CUINFO"
        /*0018*/ 	.short	0x0002
        /*001a*/ 	.short	0x0064
        /*001c*/ 	.short	0x0082
	.zero		2


//--------------------- .nv.info                  --------------------------
	.section	.nv.info,"",@"SHT_CUDA_INFO"
	.align	4


	//----- nvinfo : EIATTR_REGCOUNT
	.align		4
        /*0000*/ 	.byte	0x04, 0x2f
        /*0002*/ 	.short	(.L_46 - .L_45)
	.align		4
.L_45:
        /*0004*/ 	.word	index@(_Z27radix_sort_pass_1_histogramN4cuda3std3__44spanIKiLm18446744073709551615EEES4_NS2_IKfLm18446744073709551615EEENS2_IiLm18446744073709551615EEE)
        /*0008*/ 	.word	0x0000000e


	//----- nvinfo : EIATTR_FRAME_SIZE
	.align		4
.L_46:
        /*000c*/ 	.byte	0x04, 0x11
        /*000e*/ 	.short	(.L_48 - .L_47)
	.align		4
.L_47:
        /*0010*/ 	.word	index@(_Z27radix_sort_pass_1_histogramN4cuda3std3__44spanIKiLm18446744073709551615EEES4_NS2_IKfLm18446744073709551615EEENS2_IiLm18446744073709551615EEE)
        /*0014*/ 	.word	0x00000000


	//----- nvinfo : EIATTR_REGCOUNT
	.align		4
.L_48:
        /*0018*/ 	.byte	0x04, 0x2f
        /*001a*/ 	.short	(.L_50 - .L_49)
	.align		4
.L_49:
        /*001c*/ 	.word	index@(_Z25radix_sort_pass_3_scatterN4cuda3std3__44spanIKiLm18446744073709551615EEES4_NS2_IKfLm18446744073709551615EEES4_S4_NS2_IiLm18446744073709551615EEENS2_IfLm18446744073709551615EEES7_)
        /*0020*/ 	.word	0x00000018


	//----- nvinfo : EIATTR_FRAME_SIZE
	.align		4
.L_50:
        /*0024*/ 	.byte	0x04, 0x11
        /*0026*/ 	.short	(.L_52 - .L_51)
	.align		4
.L_51:
        /*0028*/ 	.word	index@(_Z25radix_sort_pass_3_scatterN4cuda3std3__44spanIKiLm18446744073709551615EEES4_NS2_IKfLm18446744073709551615EEES4_S4_NS2_IiLm18446744073709551615EEENS2_IfLm18446744073709551615EEES7_)
        /*002c*/ 	.word	0x00000000


	//----- nvinfo : EIATTR_REGCOUNT
	.align		4
.L_52:
        /*0030*/ 	.byte	0x04, 0x2f
        /*0032*/ 	.short	(.L_54 - .L_53)
	.align		4
.L_53:
        /*0034*/ 	.word	index@(_ZN3cub18CUB_300001_SM_10006detail11EmptyKernelIvEEvv)
        /*0038*/ 	.word	0x00000004


	//----- nvinfo : EIATTR_FRAME_SIZE
	.align		4
.L_54:
        /*003c*/ 	.byte	0x04, 0x11
        /*003e*/ 	.short	(.L_56 - .L_55)
	.align		4
.L_55:
        /*0040*/ 	.word	index@(_ZN3cub18CUB_300001_SM_10006detail11EmptyKernelIvEEvv)
        /*0044*/ 	.word	0x00000000


	//----- nvinfo : EIATTR_REGCOUNT
	.align		4
.L_56:
        /*0048*/ 	.byte	0x04, 0x2f
        /*004a*/ 	.short	(.L_58 - .L_57)
	.align		4
.L_57:
        /*004c*/ 	.word	index@(_ZN3cub18CUB_300001_SM_10006detail8for_each13static_kernelINS2_12policy_hub_t12policy_500_tEmN6thrust24THRUST_300001_SM_1000_NS8cuda_cub20__uninitialized_fill7functorINS7_10device_ptrIiEEiEEEEvT0_T1_)
        /*0050*/ 	.word	0x00000008


	//----- nvinfo : EIATTR_FRAME_SIZE
	.align		4
.L_58:
        /*0054*/ 	.byte	0x04, 0x11
        /*0056*/ 	.short	(.L_60 - .L_59)
	.align		4
.L_59:
        /*0058*/ 	.word	index@(_ZN3cub18CUB_300001_SM_10006detail8for_each13static_kernelINS2_12policy_hub_t12policy_500_tEmN6thrust24THRUST_300001_SM_1000_NS8cuda_cub20__uninitialized_fill7functorINS7_10device_ptrIiEEiEEEEvT0_T1_)
        /*005c*/ 	.word	0x00000000


	//----- nvinfo : EIATTR_REGCOUNT
	.align		4
.L_60:
        /*0060*/ 	.byte	0x04, 0x2f
        /*0062*/ 	.short	(.L_62 - .L_61)
	.align		4
.L_61:
        /*0064*/ 	.word	index@(_ZN3cub18CUB_300001_SM_10006detail8for_each13static_kernelINS2_12policy_hub_t12policy_500_tEmN6thrust24THRUST_300001_SM_1000_NS8cuda_cub20__uninitialized_fill7functorINS7_10device_ptrIfEEfEEEEvT0_T1_)
        /*0068*/ 	.word	0x00000008


	//----- nvinfo : EIATTR_FRAME_SIZE
	.align		4
.L_62:
        /*006c*/ 	.byte	0x04, 0x11
        /*006e*/ 	.short	(.L_64 - .L_63)
	.align		4
.L_63:
        /*0070*/ 	.word	index@(_ZN3cub18CUB_300001_SM_10006detail8for_each13static_kernelINS2_12policy_hub_t12policy_500_tEmN6thrust24THRUST_300001_SM_1000_NS8cuda_cub20__uninitialized_fill7functorINS7_10device_ptrIfEEfEEEEvT0_T1_)
        /*0074*/ 	.word	0x00000000


	//----- nvinfo : EIATTR_REGCOUNT
	.align		4
.L_64:
        /*0078*/ 	.byte	0x04, 0x2f
        /*007a*/ 	.short	(.L_66 - .L_65)
	.align		4
.L_65:
        /*007c*/ 	.word	index@(_ZN3cub18CUB_300001_SM_10006detail4scan20DeviceScanInitKernelINS0_13ScanTileStateIiLb1EEEEEvT_i)
        /*0080*/ 	.word	0x00000008


	//----- nvinfo : EIATTR_FRAME_SIZE
	.align		4
.L_66:
        /*0084*/ 	.byte	0x04, 0x11
        /*0086*/ 	.short	(.L_68 - .L_67)
	.align		4
.L_67:
        /*0088*/ 	.word	index@(_ZN3cub18CUB_300001_SM_10006detail4scan20DeviceScanInitKernelINS0_13ScanTileStateIiLb1EEEEEvT_i)
        /*008c*/ 	.word	0x00000000


	//----- nvinfo : EIATTR_REGCOUNT
	.align		4
.L_68:
        /*0090*/ 	.byte	0x04, 0x2f
        /*0092*/ 	.short	(.L_70 - .L_69)
	.align		4
.L_69:
        /*0094*/ 	.word	index@(_ZN3cub18CUB_300001_SM_10006detail4scan16DeviceScanKernelINS2_10policy_hubIiiijN4cuda3std3__44plusIvEEE10Policy1000EN6thrust24THRUST_300001_SM_1000_NS6detail15normal_iteratorINSD_10device_ptrIiEEEESI_NS0_13ScanTileStateIiLb1EEES9_NS1_10InputValueIiPiEEjiLb0EiEEvT0_T1_T2_iT3_T4_T5_)
        /*0098*/ 	.word	0x00000038


	//----- nvinfo : EIATTR_FRAME_SIZE
	.align		4
.L_70:
        /*009c*/ 	.byte	0x04, 0x11
        /*009e*/ 	.short	(.L_72 - .L_71)
	.align		4
.L_71:
        /*00a0*/ 	.word	index@(_ZN3cub18CUB_300001_SM_10006detail4scan16DeviceScanKernelINS2_10policy_hubIiiijN4cuda3std3__44plusIvEEE10Policy1000EN6thrust24THRUST_300001_SM_1000_NS6detail15normal_iteratorINSD_10device_ptrIiEEEESI_NS0_13ScanTileStateIiLb1EEES9_NS1_10InputValueIiPiEEjiLb0EiEEvT0_T1_T2_iT3_T4_T5_)
        /*00a4*/ 	.word	0x00000000


	//----- nvinfo : EIATTR_REGCOUNT
	.align		4
.L_72:
        /*00a8*/ 	.byte	0x04, 0x2f
        /*00aa*/ 	.short	(.L_74 - .L_73)
	.align		4
.L_73:
        /*00ac*/ 	.word	index@(_ZN3cub18CUB_300001_SM_10006detail4scan16DeviceScanKernelINS2_10policy_hubIiiimN4cuda3std3__44plusIvEEE10Policy1000EN6thrust24THRUST_300001_SM_1000_NS6detail15normal_iteratorINSD_10device_ptrIiEEEESI_NS0_13ScanTileStateIiLb1EEES9_NS1_10InputValueIiPiEEmiLb0EiEEvT0_T1_T2_iT3_T4_T5_)
        /*00b0*/ 	.word	0x00000030


	//----- nvinfo : EIATTR_FRAME_SIZE
	.align		4
.L_74:
        /*00b4*/ 	.byte	0x04, 0x11
        /*00b6*/ 	.short	(.L_76 - .L_75)
	.align		4
.L_75:
        /*00b8*/ 	.word	index@(_ZN3cub18CUB_300001_SM_10006detail4scan16DeviceScanKernelINS2_10policy_hubIiiimN4cuda3std3__44plusIvEEE10Policy1000EN6thrust24THRUST_300001_SM_1000_NS6detail15normal_iteratorINSD_10device_ptrIiEEEESI_NS0_13ScanTileStateIiLb1EEES9_NS1_10InputValueIiPiEEmiLb0EiEEvT0_T1_T2_iT3_T4_T5_)
        /*00bc*/ 	.word	0x00000000


	//----- nvinfo : EIATTR_MIN_STACK_SIZE
	.align		4
.L_76:
        /*00c0*/ 	.byte	0x04, 0x12
        /*00c2*/ 	.short	(.L_78 - .L_77)
	.align		4
.L_77:
        /*00c4*/ 	.word	index@(_ZN3cub18CUB_300001_SM_10006detail4scan16DeviceScanKernelINS2_10policy_hubIiiimN4cuda3std3__44plusIvEEE10Policy1000EN6thrust24THRUST_300001_SM_1000_NS6detail15normal_iteratorINSD_10device_ptrIiEEEESI_NS0_13ScanTileStateIiLb1EEES9_NS1_10InputValueIiPiEEmiLb0EiEEvT0_T1_T2_iT3_T4_T5_)
        /*00c8*/ 	.word	0x00000000


	//----- nvinfo : EIATTR_MIN_STACK_SIZE
	.align		4
.L_78:
        /*00cc*/ 	.byte	0x04, 0x12
        /*00ce*/ 	.short	(.L_80 - .L_79)
	.align		4
.L_79:
        /*00d0*/ 	.word	index@(_ZN3cub18CUB_300001_SM_10006detail4scan16DeviceScanKernelINS2_10policy_hubIiiijN4cuda3std3__44plusIvEEE10Policy1000EN6thrust24THRUST_300001_SM_1000_NS6detail15normal_iteratorINSD_10device_ptrIiEEEESI_NS0_13ScanTileStateIiLb1EEES9_NS1_10InputValueIiPiEEjiLb0EiEEvT0_T1_T2_iT3_T4_T5_)
        /*00d4*/ 	.word	0x00000000


	//----- nvinfo : EIATTR_MIN_STACK_SIZE
	.align		4
.L_80:
        /*00d8*/ 	.byte	0x04, 0x12
        /*00da*/ 	.short	(.L_82 - .L_81)
	.align		4
.L_81:
        /*00dc*/ 	.word	index@(_ZN3cub18CUB_300001_SM_10006detail4scan20DeviceScanInitKernelINS0_13ScanTileStateIiLb1EEEEEvT_i)
        /*00e0*/ 	.word	0x00000000


	//----- nvinfo : EIATTR_MIN_STACK_SIZE
	.align		4
.L_82:
        /*00e4*/ 	.byte	0x04, 0x12
        /*00e6*/ 	.short	(.L_84 - .L_83)
	.align		4
.L_83:
        /*00e8*/ 	.word	index@(_ZN3cub18CUB_300001_SM_10006detail8for_each13static_kernelINS2_12policy_hub_t12policy_500_tEmN6thrust24THRUST_300001_SM_1000_NS8cuda_cub20__uninitialized_fill7functorINS7_10device_ptrIfEEfEEEEvT0_T1_)
        /*00ec*/ 	.word	0x00000000


	//----- nvinfo : EIATTR_MIN_STACK_SIZE
	.align		4
.L_84:
        /*00f0*/ 	.byte	0x04, 0x12
        /*00f2*/ 	.short	(.L_86 - .L_85)
	.align		4
.L_85:
        /*00f4*/ 	.word	index@(_ZN3cub18CUB_300001_SM_10006detail8for_each13static_kernelINS2_12policy_hub_t12policy_500_tEmN6thrust24THRUST_300001_SM_1000_NS8cuda_cub20__uninitialized_fill7functorINS7_10device_ptrIiEEiEEEEvT0_T1_)
        /*00f8*/ 	.word	0x00000000


	//----- nvinfo : EIATTR_MIN_STACK_SIZE
	.align		4
.L_86:
        /*00fc*/ 	.byte	0x04, 0x12
        /*00fe*/ 	.short	(.L_88 - .L_87)
	.align		4
.L_87:
        /*0100*/ 	.word	index@(_ZN3cub18CUB_300001_SM_10006detail11EmptyKernelIvEEvv)
        /*0104*/ 	.word	0x00000000


	//----- nvinfo : EIATTR_MIN_STACK_SIZE
	.align		4
.L_88:
        /*0108*/ 	.byte	0x04, 0x12
        /*010a*/ 	.short	(.L_90 - .L_89)
	.align		4
.L_89:
        /*010c*/ 	.word	index@(_Z25radix_sort_pass_3_scatterN4cuda3std3__44spanIKiLm18446744073709551615EEES4_NS2_IKfLm18446744073709551615EEES4_S4_NS2_IiLm18446744073709551615EEENS2_IfLm18446744073709551615EEES7_)
        /*0110*/ 	.word	0x00000000


	//----- nvinfo : EIATTR_MIN_STACK_SIZE
	.align		4
.L_90:
        /*0114*/ 	.byte	0x04, 0x12
        /*0116*/ 	.short	(.L_92 - .L_91)
	.align		4
.L_91:
        /*0118*/ 	.word	index@(_Z27radix_sort_pass_1_histogramN4cuda3std3__44spanIKiLm18446744073709551615EEES4_NS2_IKfLm18446744073709551615EEENS2_IiLm18446744073709551615EEE)
        /*011c*/ 	.word	0x00000000
.L_92:


//--------------------- .nv.compat                --------------------------
	.section	.nv.compat,"",@"SHT_CUDA_COMPAT_INFO"
	.align	4
        /*0000*/ 	.byte	0x02, 0x09, 0x00, 0x00, 0x02, 0x02, 0x01, 0x00, 0x02, 0x05, 0x05, 0x00, 0x03, 0x07, 0x01, 0x01
        /*0010*/ 	.byte	0x02, 0x03, 0x00, 0x00, 0x02, 0x06, 0x01, 0x00, 0x04, 0x0b, 0x08, 0x00, 0x09, 0x00, 0x00, 0x00
        /*0020*/ 	.byte	0x00, 0x00, 0x00, 0x00


//--------------------- .nv.info._ZN3cub18CUB_300001_SM_10006detail4scan16DeviceScanKernelINS2_10policy_hubIiiimN4cuda3std3__44plusIvEEE10Policy1000EN6thrust24THRUST_300001_SM_1000_NS6detail15normal_iteratorINSD_10device_ptrIiEEEESI_NS0_13ScanTileStateIiLb1EEES9_NS1_10InputValueIiPiEEmiLb0EiEEvT0_T1_T2_iT3_T4_T5_ --------------------------
	.section	.nv.info._ZN3cub18CUB_300001_SM_10006detail4scan16DeviceScanKernelINS2_10policy_hubIiiimN4cuda3std3__44plusIvEEE10Policy1000EN6thrust24THRUST_300001_SM_1000_NS6detail15normal_iteratorINSD_10device_ptrIiEEEESI_NS0_13ScanTileStateIiLb1EEES9_NS1_10InputValueIiPiEEmiLb0EiEEvT0_T1_T2_iT3_T4_T5_,"",@"SHT_CUDA_INFO"
	.sectionflags	@""
	.align	4


	//----- nvinfo : EIATTR_CUDA_API_VERSION
	.align		4
        /*0000*/ 	.byte	0x04, 0x37
        /*0002*/ 	.short	(.L_94 - .L_93)
.L_93:
        /*0004*/ 	.word	0x00000082


	//----- nvinfo : EIATTR_KPARAM_INFO
	.align		4
.L_94:
        /*0008*/ 	.byte	0x04, 0x17
        /*000a*/ 	.short	(.L_96 - .L_95)
.L_95:
        /*000c*/ 	.word	0x00000000
        /*0010*/ 	.short	0x0006
        /*0012*/ 	.short	0x0030
        /*0014*/ 	.byte	0x00, 0xf0, 0x21, 0x00


	//----- nvinfo : EIATTR_KPARAM_INFO
	.align		4
.L_96:
        /*0018*/ 	.byte	0x04, 0x17
        /*001a*/ 	.short	(.L_98 - .L_97)
.L_97:
        /*001c*/ 	.word	0x00000000
        /*0020*/ 	.short	0x0005
        /*0022*/ 	.short	0x0020
        /*0024*/ 	.byte	0x00, 0xf0, 0x41, 0x00


	//----- nvinfo : EIATTR_KPARAM_INFO
	.align		4
.L_98:
        /*0028*/ 	.byte	0x04, 0x17
        /*002a*/ 	.short	(.L_100 - .L_99)
.L_99:
        /*002c*/ 	.word	0x00000000
        /*0030*/ 	.short	0x0004
        /*0032*/ 	.short	0x001c
        /*0034*/ 	.byte	0x00, 0xf0, 0x05, 0x00


	//----- nvinfo : EIATTR_KPARAM_INFO
	.align		4
.L_100:
        /*0038*/ 	.byte	0x04, 0x17
        /*003a*/ 	.short	(.L_102 - .L_101)
.L_101:
        /*003c*/ 	.word	0x00000000
        /*0040*/ 	.short	0x0003
        /*0042*/ 	.short	0x0018
        /*0044*/ 	.byte	0x00, 0xf0, 0x11, 0x00


	//----- nvinfo : EIATTR_KPARAM_INFO
	.align		4
.L_102:
        /*0048*/ 	.byte	0x04, 0x17
        /*004a*/ 	.short	(.L_104 - .L_103)
.L_103:
        /*004c*/ 	.word	0x00000000
        /*0050*/ 	.short	0x0002
        /*0052*/ 	.short	0x0010
        /*0054*/ 	.byte	0x00, 0xf0, 0x21, 0x00


	//----- nvinfo : EIATTR_KPARAM_INFO
	.align		4
.L_104:
        /*0058*/ 	.byte	0x04, 0x17
        /*005a*/ 	.short	(.L_106 - .L_105)
.L_105:
        /*005c*/ 	.word	0x00000000
        /*0060*/ 	.short	0x0001
        /*0062*/ 	.short	0x0008
        /*0064*/ 	.byte	0x00, 0xf0, 0x21, 0x00


	//----- nvinfo : EIATTR_KPARAM_INFO
	.align		4
.L_106:
        /*0068*/ 	.byte	0x04, 0x17
        /*006a*/ 	.short	(.L_108 - .L_107)
.L_107:
        /*006c*/ 	.word	0x00000000
        /*0070*/ 	.short	0x0000
        /*0072*/ 	.short	0x0000
        /*0074*/ 	.byte	0x00, 0xf0, 0x21, 0x00


	//----- nvinfo : EIATTR_SPARSE_MMA_MASK
	.align		4
.L_108:
        /*0078*/ 	.byte	0x03, 0x50
        /*007a*/ 	.short	0x0000


	//----- nvinfo : EIATTR_MAXREG_COUNT
	.align		4
        /*007c*/ 	.byte	0x03, 0x1b
        /*007e*/ 	.short	0x0080


	//----- nvinfo : EIATTR_NUM_BARRIERS
	.align		4
        /*0080*/ 	.byte	0x02, 0x4c
        /*0082*/ 	.byte	0x01
	.zero		1


	//----- nvinfo : EIATTR_MERCURY_ISA_VERSION
	.align		4
        /*0084*/ 	.byte	0x03, 0x5f
        /*0086*/ 	.short	0x0101


	//----- nvinfo : EIATTR_COOP_GROUP_MASK_REGIDS
	.align		4
        /*0088*/ 	.byte	0x04, 0x29
        /*008a*/ 	.short	(.L_110 - .L_109)


	//   ....[0]....
.L_109:
        /*008c*/ 	.word	0xffffffff


	//   ....[1]....
        /*0090*/ 	.word	0xffffffff


	//   ....[2]....
        /*0094*/ 	.word	0xffffffff


	//   ....[3]....
        /*0098*/ 	.word	0xffffffff


	//   ....[4]....
        /*009c*/ 	.word	0xffffffff


	//   ....[5]....
        /*00a0*/ 	.word	0xffffffff


	//   ....[6]....
        /*00a4*/ 	.word	0xffffffff


	//   ....[7]....
        /*00a8*/ 	.word	0xffffffff


	//   ....[8]....
        /*00ac*/ 	.word	0xffffffff


	//   ....[9]....
        /*00b0*/ 	.word	0xffffffff


	//   ....[10]....
        /*00b4*/ 	.word	0xffffffff


	//   ....[11]....
        /*00b8*/ 	.word	0xffffffff


	//   ....[12]....
        /*00bc*/ 	.word	0xffffffff


	//   ....[13]....
        /*00c0*/ 	.word	0xffffffff


	//   ....[14]....
        /*00c4*/ 	.word	0xffffffff


	//   ....[15]....
        /*00c8*/ 	.word	0xffffffff


	//   ....[16]....
        /*00cc*/ 	.word	0xffffffff


	//   ....[17]....
        /*00d0*/ 	.word	0xffffffff


	//   ....[18]....
        /*00d4*/ 	.word	0xffffffff


	//   ....[19]....
        /*00d8*/ 	.word	0xffffffff


	//   ....[20]....
        /*00dc*/ 	.word	0xffffffff


	//   ....[21]....
        /*00e0*/ 	.word	0xffffffff


	//   ....[22]....
        /*00e4*/ 	.word	0xffffffff


	//   ....[23]....
        /*00e8*/ 	.word	0xffffffff


	//   ....[24]....
        /*00ec*/ 	.word	0xffffffff


	//   ....[25]....
        /*00f0*/ 	.word	0xffffffff


	//   ....[26]....
        /*00f4*/ 	.word	0xffffffff


	//   ....[27]....
        /*00f8*/ 	.word	0xffffffff


	//   ....[28]....
        /*00fc*/ 	.word	0xffffffff


	//   ....[29]....
        /*0100*/ 	.word	0xffffffff


	//   ....[30]....
        /*0104*/ 	.word	0xffffffff


	//   ....[31]....
        /*0108*/ 	.word	0xffffffff


	//   ....[32]....
        /*010c*/ 	.word	0xffffffff


	//   ....[33]....
        /*0110*/ 	.word	0xffffffff


	//   ....[34]....
        /*0114*/ 	.word	0xffffffff


	//   ....[35]....
        /*0118*/ 	.word	0xffffffff


	//   ....[36]....
        /*011c*/ 	.word	0xffffffff


	//   ....[37]....
        /*0120*/ 	.word	0xffffffff


	//   ....[38]....
        /*0124*/ 	.word	0xffffffff


	//   ....[39]....
        /*0128*/ 	.word	0xffffffff


	//   ....[40]....
        /*012c*/ 	.word	0xffffffff


	//   ....[41]....
        /*0130*/ 	.word	0xffffffff


	//   ....[42]....
        /*0134*/ 	.word	0xffffffff


	//   ....[43]....
        /*0138*/ 	.word	0xffffffff


	//   ....[44]....
        /*013c*/ 	.word	0xffffffff


	//   ....[45]....
        /*0140*/ 	.word	0xffffffff


	//   ....[46]....
        /*0144*/ 	.word	0xffffffff


	//   ....[47]....
        /*0148*/ 	.word	0xffffffff


	//   ....[48]....
        /*014c*/ 	.word	0xffffffff


	//   ....[49]....
        /*0150*/ 	.word	0xffffffff


	//   ....[50]....
        /*0154*/ 	.word	0xffffffff


	//   ....[51]....
        /*0158*/ 	.word	0xffffffff


	//   ....[52]....
        /*015c*/ 	.word	0xffffffff


	//   ....[53]....
        /*0160*/ 	.word	0xffffffff


	//   ....[54]....
        /*0164*/ 	.word	0xffffffff


	//   ....[55]....
        /*0168*/ 	.word	0xffffffff


	//   ....[56]....
        /*016c*/ 	.word	0xffffffff


	//   ....[57]....
        /*0170*/ 	.word	0xffffffff


	//   ....[58]....
        /*0174*/ 	.word	0xffffffff


	//   ....[59]....
        /*0178*/ 	.word	0xffffffff


	//   ....[60]....
        /*017c*/ 	.word	0x0500000a


	//   ....[61]....
        /*0180*/ 	.word	0x0500000a


	//   ....[62]....
        /*0184*/ 	.word	0x0500000a


	//   ....[63]....
        /*0188*/ 	.word	0x0500000a


	//   ....[64]....
        /*018c*/ 	.word	0x0500000a


	//   ....[65]....
        /*0190*/ 	.word	0x0500000a


	//   ....[66]....
        /*0194*/ 	.word	0x0500000a


	//   ....[67]....
        /*0198*/ 	.word	0x0500000a


	//   ....[68]....
        /*019c*/ 	.word	0x0500000a


	//   ....[69]....
        /*01a0*/ 	.word	0x0500000a


	//   ....[70]....
        /*01a4*/ 	.word	0x0500000a


	//   ....[71]....
        /*01a8*/ 	.word	0x0500000a


	//   ....[72]....
        /*01ac*/ 	.word	0x0500000a


	//   ....[73]....
        /*01b0*/ 	.word	0x0500000a


	//   ....[74]....
        /*01b4*/ 	.word	0x0500000a


	//   ....[75]....
        /*01b8*/ 	.word	0x0500000a


	//   ....[76]....
        /*01bc*/ 	.word	0x0500000a


	//   ....[77]....
        /*01c0*/ 	.word	0x0500000a


	//   ....[78]....
        /*01c4*/ 	.word	0x0500000a


	//   ....[79]....
        /*01c8*/ 	.word	0x0500000a


	//   ....[80]....
        /*01cc*/ 	.word	0x0500000a


	//   ....[81]....
        /*01d0*/ 	.word	0x0500000a


	//   ....[82]....
        /*01d4*/ 	.word	0x0500000a


	//   ....[83]....
        /*01d8*/ 	.word	0x0500000a


	//   ....[84]....
        /*01dc*/ 	.word	0x0500000a


	//   ....[85]....
        /*01e0*/ 	.word	0x0500000a


	//   ....[86]....
        /*01e4*/ 	.word	0x0500000a


	//   ....[87]....
        /*01e8*/ 	.word	0x0500000a


	//   ....[88]....
        /*01ec*/ 	.word	0x0500000a


	//   ....[89]....
        /*01f0*/ 	.word	0x0500000a


	//   ....[90]....
        /*01f4*/ 	.word	0x0500000a


	//   ....[91]....
        /*01f8*/ 	.word	0x0500000a


	//   ....[92]....
        /*01fc*/ 	.word	0x0500000a


	//   ....[93]....
        /*0200*/ 	.word	0x0500000a


	//   ....[94]....
        /*0204*/ 	.word	0x0500000a


	//   ....[95]....
        /*0208*/ 	.word	0x0500000a


	//----- nvinfo : EIATTR_COOP_GROUP_INSTR_OFFSETS
	.align		4
.L_110:
        /*020c*/ 	.byte	0x04, 0x28
        /*020e*/ 	.short	(.L_112 - .L_111)


	//   ....[0]....
.L_111:
        /*0210*/ 	.word	0x000004d0


	//   ....[1]....
        /*0214*/ 	.word	0x000006f0


	//   ....[2]....
        /*0218*/ 	.word	0x00000710


	//   ....[3]....
        /*021c*/ 	.word	0x00000730


	//   ....[4]....
        /*0220*/ 	.word	0x00000750


	//   ....[5]....
        /*0224*/ 	.word	0x00000770


	//   ....[6]....
        /*0228*/ 	.word	0x00000b80


	//   ....[7]....
        /*022c*/ 	.word	0x00000ba0


	//   ....[8]....
        /*0230*/ 	.word	0x00000bc0


	//   ....[9]....
        /*0234*/ 	.word	0x00000be0


	//   ....[10]....
        /*0238*/ 	.word	0x00000c00


	//   ....[11]....
        /*023c*/ 	.word	0x00001000


	//   ....[12]....
        /*0240*/ 	.word	0x00001090


	//   ....[13]....
        /*0244*/ 	.word	0x000010f0


	//   ....[14]....
        /*0248*/ 	.word	0x00001160


	//   ....[15]....
        /*024c*/ 	.word	0x000011c0


	//   ....[16]....
        /*0250*/ 	.word	0x00001210


	//   ....[17]....
        /*0254*/ 	.word	0x00001270


	//   ....[18]....
        /*0258*/ 	.word	0x000012c0


	//   ....[19]....
        /*025c*/ 	.word	0x000012e0


	//   ....[20]....
        /*0260*/ 	.word	0x000013a0


	//   ....[21]....
        /*0264*/ 	.word	0x00001430


	//   ....[22]....
        /*0268*/ 	.word	0x00001480


	//   ....[23]....
        /*026c*/ 	.word	0x000014e0


	//   ....[24]....
        /*0270*/ 	.word	0x00001540


	//   ....[25]....
        /*0274*/ 	.word	0x00001580


	//   ....[26]....
        /*0278*/ 	.word	0x000015c0


	//   ....[27]....
        /*027c*/ 	.word	0x00001600


	//   ....[28]....
        /*0280*/ 	.word	0x00001610


	//   ....[29]....
        /*0284*/ 	.word	0x00001a50


	//   ....[30]....
        /*0288*/ 	.word	0x00002430


	//   ....[31]....
        /*028c*/ 	.word	0x00002650


	//   ....[32]....
        /*0290*/ 	.word	0x00002670


	//   ....[33]....
        /*0294*/ 	.word	0x00002690


	//   ....[34]....
        /*0298*/ 	.word	0x000026b0


	//   ....[35]....
        /*029c*/ 	.word	0x000026d0


	//   ....[36]....
        /*02a0*/ 	.word	0x00002a60


	//   ....[37]....
        /*02a4*/ 	.word	0x00002a80


	//   ....[38]....
        /*02a8*/ 	.word	0x00002aa0


	//   ....[39]....
        /*02ac*/ 	.word	0x00002ac0


	//   ....[40]....
        /*02b0*/ 	.word	0x00002ae0


	//   ....[41]....
        /*02b4*/ 	.word	0x00002ee0


	//   ....[42]....
        /*02b8*/ 	.word	0x00002f70


	//   ....[43]....
        /*02bc*/ 	.word	0x00002fd0


	//   ....[44]....
        /*02c0*/ 	.word	0x00003030


	//   ....[45]....
        /*02c4*/ 	.word	0x00003090


	//   ....[46]....
        /*02c8*/ 	.word	0x000030f0


	//   ....[47]....
        /*02cc*/ 	.word	0x00003140


	//   ....[48]....
        /*02d0*/ 	.word	0x000031b0


	//   ....[49]....
        /*02d4*/ 	.word	0x000031c0


	//   ....[50]....
        /*02d8*/ 	.word	0x00003280


	//   ....[51]....
        /*02dc*/ 	.word	0x00003310


	//   ....[52]....
        /*02e0*/ 	.word	0x00003360


	//   ....[53]....
        /*02e4*/ 	.word	0x000033d0


	//   ....[54]....
        /*02e8*/ 	.word	0x00003430


	//   ....[55]....
        /*02ec*/ 	.word	0x00003480


	//   ....[56]....
        /*02f0*/ 	.word	0x000034c0


	//   ....[57]....
        /*02f4*/ 	.word	0x00003520


	//   ....[58]....
        /*02f8*/ 	.word	0x00003530


	//   ....[59]....
        /*02fc*/ 	.word	0x000039a0


	//   ....[60]....
        /*0300*/ 	.word	0x00003f30


	//   ....[61]....
        /*0304*/ 	.word	0x00003fb0


	//   ....[62]....
        /*0308*/ 	.word	0x00004040


	//   ....[63]....
        /*030c*/ 	.word	0x00004120


	//   ....[64]....
        /*0310*/ 	.word	0x000041a0


	//   ....[65]....
        /*0314*/ 	.word	0x00004230


	//   ....[66]....
        /*0318*/ 	.word	0x000042b0


	//   ....[67]....
        /*031c*/ 	.word	0x00004330


	//   ....[68]....
        /*0320*/ 	.word	0x00004360


	//   ....[69]....
        /*0324*/ 	.word	0x00004430


	//   ....[70]....
        /*0328*/ 	.word	0x000044b0


	//   ....[71]....
        /*032c*/ 	.word	0x00004530


	//   ....[72]....
        /*0330*/ 	.word	0x000045e0


	//   ....[73]....
        /*0334*/ 	.word	0x00004670


	//   ....[74]....
        /*0338*/ 	.word	0x000046f0


	//   ....[75]....
        /*033c*/ 	.word	0x00004760


	//   ....[76]....
        /*0340*/ 	.word	0x000047e0


	//   ....[77]....
        /*0344*/ 	.word	0x00004840


	//   ....[78]....
        /*0348*/ 	.word	0x000048b0


	//   ....[79]....
        /*034c*/ 	.word	0x00004930


	//   ....[80]....
        /*0350*/ 	.word	0x000049d0


	//   ....[81]....
        /*0354*/ 	.word	0x00004a90


	//   ....[82]....
        /*0358*/ 	.word	0x00004b30


	//   ....[83]....
        /*035c*/ 	.word	0x00004bc0


	//   ....[84]....
        /*0360*/ 	.word	0x00004c50


	//   ....[85]....
        /*0364*/ 	.word	0x00004cc0


	//   ....[86]....
        /*0368*/ 	.word	0x00004cf0


	//   ....[87]....
        /*036c*/ 	.word	0x00004dc0


	//   ....[88]....
        /*0370*/ 	.word	0x00004e40


	//   ....[89]....
        /*0374*/ 	.word	0x00004ec0


	//   ....[90]....
        /*0378*/ 	.word	0x00004f80


	//   ....[91]....
        /*037c*/ 	.word	0x00005020


	//   ....[92]....
        /*0380*/ 	.word	0x000050b0


	//   ....[93]....
        /*0384*/ 	.word	0x00005140


	//   ....[94]....
        /*0388*/ 	.word	0x000051d0


	//   ....[95]....
        /*038c*/ 	.word	0x00005230


	//----- nvinfo : EIATTR_VRC_CTA_INIT_COUNT
	.align		4
.L_112:
        /*0390*/ 	.byte	0x02, 0x4a
	.zero		1
	.zero		1


	//----- nvinfo : EIATTR_EXIT_INSTR_OFFSETS
	.align		4
        /*0394*/ 	.byte	0x04, 0x1c
        /*0396*/ 	.short	(.L_114 - .L_113)


	//   ....[0]....
.L_113:
        /*0398*/ 	.word	0x00001ce0


	//   ....[1]....
        /*039c*/ 	.word	0x00001d10


	//   ....[2]....
        /*03a0*/ 	.word	0x00003ec0


	//   ....[3]....
        /*03a4*/ 	.word	0x00003ee0


	//----- nvinfo : EIATTR_MAX_THREADS
	.align		4
.L_114:
        /*03a8*/ 	.byte	0x04, 0x05
        /*03aa*/ 	.short	(.L_116 - .L_115)
.L_115:
        /*03ac*/ 	.word	0x000001a0
        /*03b0*/ 	.word	0x00000001
        /*03b4*/ 	.word	0x00000001


	//----- nvinfo : EIATTR_CRS_STACK_SIZE
	.align		4
.L_116:
        /*03b8*/ 	.byte	0x04, 0x1e
        /*03ba*/ 	.short	(.L_118 - .L_117)
.L_117:
        /*03bc*/ 	.word	0x00000000


	//----- nvinfo : EIATTR_CBANK_PARAM_SIZE
	.align		4
.L_118:
        /*03c0*/ 	.byte	0x03, 0x19
        /*03c2*/ 	.short	0x0038


	//----- nvinfo : EIATTR_PARAM_CBANK
	.align		4
        /*03c4*/ 	.byte	0x04, 0x0a
        /*03c6*/ 	.short	(.L_120 - .L_119)
	.align		4
.L_119:
        /*03c8*/ 	.word	index@(.nv.constant0._ZN3cub18CUB_300001_SM_10006detail4scan16DeviceScanKernelINS2_10policy_hubIiiimN4cuda3std3__44plusIvEEE10Policy1000EN6thrust24THRUST_300001_SM_1000_NS6detail15normal_iteratorINSD_10device_ptrIiEEEESI_NS0_13ScanTileStateIiLb1EEES9_NS1_10InputValueIiPiEEmiLb0EiEEvT0_T1_T2_iT3_T4_T5_)
        /*03cc*/ 	.short	0x0380
        /*03ce*/ 	.short	0x0038


	//----- nvinfo : EIATTR_SW_WAR
	.align		4
.L_120:
        /*03d0*/ 	.byte	0x04, 0x36
        /*03d2*/ 	.short	(.L_122 - .L_121)
.L_121:
        /*03d4*/ 	.word	0x00000008
.L_122:


//--------------------- .nv.info._ZN3cub18CUB_300001_SM_10006detail4scan16DeviceScanKernelINS2_10policy_hubIiiijN4cuda3std3__44plusIvEEE10Policy1000EN6thrust24THRUST_300001_SM_1000_NS6detail15normal_iteratorINSD_10device_ptrIiEEEESI_NS0_13ScanTileStateIiLb1EEES9_NS1_10InputValueIiPiEEjiLb0EiEEvT0_T1_T2_iT3_T4_T5_ --------------------------
	.section	.nv.info._ZN3cub18CUB_300001_SM_10006detail4scan16DeviceScanKernelINS2_10policy_hubIiiijN4cuda3std3__44plusIvEEE10Policy1000EN6thrust24THRUST_300001_SM_1000_NS6detail15normal_iteratorINSD_10device_ptrIiEEEESI_NS0_13ScanTileStateIiLb1EEES9_NS1_10InputValueIiPiEEjiLb0EiEEvT0_T1_T2_iT3_T4_T5_,"",@"SHT_CUDA_INFO"
	.sectionflags	@""
	.align	4


	//----- nvinfo : EIATTR_CUDA_API_VERSION
	.align		4
        /*0000*/ 	.byte	0x04, 0x37
        /*0002*/ 	.short	(.L_124 - .L_123)
.L_123:
        /*0004*/ 	.word	0x00000082


	//----- nvinfo : EIATTR_KPARAM_INFO
	.align		4
.L_124:
        /*0008*/ 	.byte	0x04, 0x17
        /*000a*/ 	.short	(.L_126 - .L_125)
.L_125:
        /*000c*/ 	.word	0x00000000
        /*0010*/ 	.short	0x0006
        /*0012*/ 	.short	0x0030
        /*0014*/ 	.byte	0x00, 0xf0, 0x11, 0x00


	//----- nvinfo : EIATTR_KPARAM_INFO
	.align		4
.L_126:
        /*0018*/ 	.byte	0x04, 0x17
        /*001a*/ 	.short	(.L_128 - .L_127)
.L_127:
        /*001c*/ 	.word	0x00000000
        /*0020*/ 	.short	0x0005
        /*0022*/ 	.short	0x0020
        /*0024*/ 	.byte	0x00, 0xf0, 0x41, 0x00


	//----- nvinfo : EIATTR_KPARAM_INFO
	.align		4
.L_128:
        /*0028*/ 	.byte	0x04, 0x17
        /*002a*/ 	.short	(.L_130 - .L_129)
.L_129:
        /*002c*/ 	.word	0x00000000
        /*0030*/ 	.short	0x0004
        /*0032*/ 	.short	0x001c
        /*0034*/ 	.byte	0x00, 0xf0, 0x05, 0x00


	//----- nvinfo : EIATTR_KPARAM_INFO
	.align		4
.L_130:
        /*0038*/ 	.byte	0x04, 0x17
        /*003a*/ 	.short	(.L_132 - .L_131)
.L_131:
        /*003c*/ 	.word	0x00000000
        /*0040*/ 	.short	0x0003
        /*0042*/ 	.short	0x0018
        /*0044*/ 	.byte	0x00, 0xf0, 0x11, 0x00


	//----- nvinfo : EIATTR_KPARAM_INFO
	.align		4
.L_132:
        /*0048*/ 	.byte	0x04, 0x17
        /*004a*/ 	.short	(.L_134 - .L_133)
.L_133:
        /*004c*/ 	.word	0x00000000
        /*0050*/ 	.short	0x0002
        /*0052*/ 	.short	0x0010
        /*0054*/ 	.byte	0x00, 0xf0, 0x21, 0x00


	//----- nvinfo : EIATTR_KPARAM_INFO
	.align		4
.L_134:
        /*0058*/ 	.byte	0x04, 0x17
        /*005a*/ 	.short	(.L_136 - .L_135)
.L_135:
        /*005c*/ 	.word	0x00000000
        /*0060*/ 	.short	0x0001
        /*0062*/ 	.short	0x0008
        /*0064*/ 	.byte	0x00, 0xf0, 0x21, 0x00


	//----- nvinfo : EIATTR_KPARAM_INFO
	.align		4
.L_136:
        /*0068*/ 	.byte	0x04, 0x17
        /*006a*/ 	.short	(.L_138 - .L_137)
.L_137:
        /*006c*/ 	.word	0x00000000
        /*0070*/ 	.short	0x0000
        /*0072*/ 	.short	0x0000
        /*0074*/ 	.byte	0x00, 0xf0, 0x21, 0x00


	//----- nvinfo : EIATTR_SPARSE_MMA_MASK
	.align		4
.L_138:
        /*0078*/ 	.byte	0x03, 0x50
        /*007a*/ 	.short	0x0000


	//----- nvinfo : EIATTR_MAXREG_COUNT
	.align		4
        /*007c*/ 	.byte	0x03, 0x1b
        /*007e*/ 	.short	0x00a8


	//----- nvinfo : EIATTR_NUM_BARRIERS
	.align		4
        /*0080*/ 	.byte	0x02, 0x4c
        /*0082*/ 	.byte	0x01
	.zero		1


	//----- nvinfo : EIATTR_MERCURY_ISA_VERSION
	.align		4
        /*0084*/ 	.byte	0x03, 0x5f
        /*0086*/ 	.short	0x0101


	//----- nvinfo : EIATTR_UNUSED_LOAD_BYTE_OFFSET
	.align		4
        /*0088*/ 	.byte	0x04, 0x44
        /*008a*/ 	.short	(.L_140 - .L_139)


	//   ....[0]....
.L_139:
        /*008c*/ 	.word	0x00002a80
        /*0090*/ 	.word	0x00000fff


	//----- nvinfo : EIATTR_COOP_GROUP_MASK_REGIDS
	.align		4
.L_140:
        /*0094*/ 	.byte	0x04, 0x29
        /*0096*/ 	.short	(.L_142 - .L_141)


	//   ....[0]....
.L_141:
        /*0098*/ 	.word	0xffffffff


	//   ....[1]....
        /*009c*/ 	.word	0xffffffff


	//   ....[2]....
        /*00a0*/ 	.word	0xffffffff


	//   ....[3]....
        /*00a4*/ 	.word	0xffffffff


	//   ....[4]....
        /*00a8*/ 	.word	0xffffffff


	//   ....[5]....
        /*00ac*/ 	.word	0xffffffff


	//   ....[6]....
        /*00b0*/ 	.word	0xffffffff


	//   ....[7]....
        /*00b4*/ 	.word	0xffffffff


	//   ....[8]....
        /*00b8*/ 	.word	0xffffffff


	//   ....[9]....
        /*00bc*/ 	.word	0xffffffff


	//   ....[10]....
        /*00c0*/ 	.word	0xffffffff


	//   ....[11]....
        /*00c4*/ 	.word	0xffffffff


	//   ....[12]....
        /*00c8*/ 	.word	0xffffffff


	//   ....[13]....
        /*00cc*/ 	.word	0xffffffff


	//   ....[14]....
        /*00d0*/ 	.word	0xffffffff


	//   ....[15]....
        /*00d4*/ 	.word	0xffffffff


	//   ....[16]....
        /*00d8*/ 	.word	0xffffffff


	//   ....[17]....
        /*00dc*/ 	.word	0xffffffff


	//   ....[18]....
        /*00e0*/ 	.word	0xffffffff


	//   ....[19]....
        /*00e4*/ 	.word	0xffffffff


	//   ....[20]....
        /*00e8*/ 	.word	0xffffffff


	//   ....[21]....
        /*00ec*/ 	.word	0xffffffff


	//   ....[22]....
        /*00f0*/ 	.word	0xffffffff


	//   ....[23]....
        /*00f4*/ 	.word	0xffffffff


	//   ....[24]....
        /*00f8*/ 	.word	0xffffffff


	//   ....[25]....
        /*00fc*/ 	.word	0xffffffff


	//   ....[26]....
        /*0100*/ 	.word	0xffffffff


	//   ....[27]....
        /*0104*/ 	.word	0xffffffff


	//   ....[28]....
        /*0108*/ 	.word	0xffffffff


	//   ....[29]....
        /*010c*/ 	.word	0xffffffff


	//   ....[30]....
        /*0110*/ 	.word	0xffffffff


	//   ....[31]....
        /*0114*/ 	.word	0xffffffff


	//   ....[32]....
        /*0118*/ 	.word	0xffffffff


	//   ....[33]....
        /*011c*/ 	.word	0xffffffff


	//   ....[34]....
        /*0120*/ 	.word	0xffffffff


	//   ....[35]....
        /*0124*/ 	.word	0xffffffff


	//   ....[36]....
        /*0128*/ 	.word	0xffffffff


	//   ....[37]....
        /*012c*/ 	.word	0xffffffff


	//   ....[38]....
        /*0130*/ 	.word	0xffffffff


	//   ....[39]....
        /*0134*/ 	.word	0xffffffff


	//   ....[40]....
        /*0138*/ 	.word	0xffffffff


	//   ....[41]....
        /*013c*/ 	.word	0xffffffff


	//   ....[42]....
        /*0140*/ 	.word	0xffffffff


	//   ....[43]....
        /*0144*/ 	.word	0xffffffff


	//   ....[44]....
        /*0148*/ 	.word	0xffffffff


	//   ....[45]....
        /*014c*/ 	.word	0xffffffff


	//   ....[46]....
        /*0150*/ 	.word	0xffffffff


	//   ....[47]....
        /*0154*/ 	.word	0xffffffff


	//   ....[48]....
        /*0158*/ 	.word	0xffffffff


	//   ....[49]....
        /*015c*/ 	.word	0xffffffff


	//   ....[50]....
        /*0160*/ 	.word	0xffffffff


	//   ....[51]....
        /*0164*/ 	.word	0xffffffff


	//   ....[52]....
        /*0168*/ 	.word	0xffffffff


	//   ....[53]....
        /*016c*/ 	.word	0xffffffff


	//   ....[54]....
        /*0170*/ 	.word	0xffffffff


	//   ....[55]....
        /*0174*/ 	.word	0xffffffff


	//   ....[56]....
        /*0178*/ 	.word	0xffffffff


	//   ....[57]....
        /*017c*/ 	.word	0xffffffff


	//   ....[58]....
        /*0180*/ 	.word	0xffffffff


	//   ....[59]....
        /*0184*/ 	.word	0xffffffff


	//   ....[60]....
        /*0188*/ 	.word	0x05000015


	//   ....[61]....
        /*018c*/ 	.word	0x05000015


	//   ....[62]....
        /*0190*/ 	.word	0x05000015


	//   ....[63]....
        /*0194*/ 	.word	0x05000015


	//   ....[64]....
        /*0198*/ 	.word	0x05000015


	//   ....[65]....
        /*019c*/ 	.word	0x05000015


	//   ....[66]....
        /*01a0*/ 	.word	0x05000015


	//   ....[67]....
        /*01a4*/ 	.word	0x05000015


	//   ....[68]....
        /*01a8*/ 	.word	0x05000015


	//   ....[69]....
        /*01ac*/ 	.word	0x05000015


	//   ....[70]....
        /*01b0*/ 	.word	0x05000015


	//   ....[71]....
        /*01b4*/ 	.word	0x05000015


	//   ....[72]....
        /*01b8*/ 	.word	0x05000015


	//   ....[73]....
        /*01bc*/ 	.word	0x05000015


	//   ....[74]....
        /*01c0*/ 	.word	0x05000015


	//   ....[75]....
        /*01c4*/ 	.word	0x05000015


	//   ....[76]....
        /*01c8*/ 	.word	0x05000015


	//   ....[77]....
        /*01cc*/ 	.word	0x05000015


	//   ....[78]....
        /*01d0*/ 	.word	0x05000015


	//   ....[79]....
        /*01d4*/ 	.word	0x05000015


	//   ....[80]....
        /*01d8*/ 	.word	0x05000015


	//   ....[81]....
        /*01dc*/ 	.word	0x05000015


	//   ....[82]....
        /*01e0*/ 	.word	0x05000015


	//   ....[83]....
        /*01e4*/ 	.word	0x05000015


	//   ....[84]....
        /*01e8*/ 	.word	0x05000015


	//   ....[85]....
        /*01ec*/ 	.word	0x05000015


	//   ....[86]....
        /*01f0*/ 	.word	0x05000015


	//   ....[87]....
        /*01f4*/ 	.word	0x05000015


	//   ....[88]....
        /*01f8*/ 	.word	0x05000015


	//   ....[89]....
        /*01fc*/ 	.word	0x05000015


	//   ....[90]....
        /*0200*/ 	.word	0x05000015


	//   ....[91]....
        /*0204*/ 	.word	0x05000015


	//   ....[92]....
        /*0208*/ 	.word	0x05000015


	//   ....[93]....
        /*020c*/ 	.word	0x05000015


	//   ....[94]....
        /*0210*/ 	.word	0x05000015


	//   ....[95]....
        /*0214*/ 	.word	0x05000015


	//----- nvinfo : EIATTR_COOP_GROUP_INSTR_OFFSETS
	.align		4
.L_142:
        /*0218*/ 	.byte	0x04, 0x28
        /*021a*/ 	.short	(.L_144 - .L_143)


	//   ....[0]....
.L_143:
        /*021c*/ 	.word	0x00000510


	//   ....[1]....
        /*0220*/ 	.word	0x000006d0


	//   ....[2]....
        /*0224*/ 	.word	0x000006f0


	//   ....[3]....
        /*0228*/ 	.word	0x00000710


	//   ....[4]....
        /*022c*/ 	.word	0x00000730


	//   ....[5]....
        /*0230*/ 	.word	0x00000750


	//   ....[6]....
        /*0234*/ 	.word	0x00000b40


	//   ....[7]....
        /*0238*/ 	.word	0x00000b60


	//   ....[8]....
        /*023c*/ 	.word	0x00000b80


	//   ....[9]....
        /*0240*/ 	.word	0x00000ba0


	//   ....[10]....
        /*0244*/ 	.word	0x00000bc0


	//   ....[11]....
        /*0248*/ 	.word	0x00000f70


	//   ....[12]....
        /*024c*/ 	.word	0x00001140


	//   ....[13]....
        /*0250*/ 	.word	0x000011a0


	//   ....[14]....
        /*0254*/ 	.word	0x00001240


	//   ....[15]....
        /*0258*/ 	.word	0x000012b0


	//   ....[16]....
        /*025c*/ 	.word	0x00001300


	//   ....[17]....
        /*0260*/ 	.word	0x00001340


	//   ....[18]....
        /*0264*/ 	.word	0x00001380


	//   ....[19]....
        /*0268*/ 	.word	0x00001390


	//   ....[20]....
        /*026c*/ 	.word	0x00001470


	//   ....[21]....
        /*0270*/ 	.word	0x00001640


	//   ....[22]....
        /*0274*/ 	.word	0x00001690


	//   ....[23]....
        /*0278*/ 	.word	0x000016f0


	//   ....[24]....
        /*027c*/ 	.word	0x00001750


	//   ....[25]....
        /*0280*/ 	.word	0x00001790


	//   ....[26]....
        /*0284*/ 	.word	0x000017d0


	//   ....[27]....
        /*0288*/ 	.word	0x00001810


	//   ....[28]....
        /*028c*/ 	.word	0x00001820


	//   ....[29]....
        /*0290*/ 	.word	0x00001cd0


	//   ....[30]....
        /*0294*/ 	.word	0x000027b0


	//   ....[31]....
        /*0298*/ 	.word	0x00002970


	//   ....[32]....
        /*029c*/ 	.word	0x00002990


	//   ....[33]....
        /*02a0*/ 	.word	0x000029b0


	//   ....[34]....
        /*02a4*/ 	.word	0x000029d0


	//   ....[35]....
        /*02a8*/ 	.word	0x000029f0


	//   ....[36]....
        /*02ac*/ 	.word	0x00002d70


	//   ....[37]....
        /*02b0*/ 	.word	0x00002d90


	//   ....[38]....
        /*02b4*/ 	.word	0x00002db0


	//   ....[39]....
        /*02b8*/ 	.word	0x00002dd0


	//   ....[40]....
        /*02bc*/ 	.word	0x00002df0


	//   ....[41]....
        /*02c0*/ 	.word	0x000031a0


	//   ....[42]....
        /*02c4*/ 	.word	0x00003370


	//   ....[43]....
        /*02c8*/ 	.word	0x000033d0


	//   ....[44]....
        /*02cc*/ 	.word	0x00003440


	//   ....[45]....
        /*02d0*/ 	.word	0x000034b0


	//   ....[46]....
        /*02d4*/ 	.word	0x00003500


	//   ....[47]....
        /*02d8*/ 	.word	0x00003550


	//   ....[48]....
        /*02dc*/ 	.word	0x000035b0


	//   ....[49]....
        /*02e0*/ 	.word	0x000035c0


	//   ....[50]....
        /*02e4*/ 	.word	0x00003680


	//   ....[51]....
        /*02e8*/ 	.word	0x00003850


	//   ....[52]....
        /*02ec*/ 	.word	0x000038a0


	//   ....[53]....
        /*02f0*/ 	.word	0x00003910


	//   ....[54]....
        /*02f4*/ 	.word	0x00003970


	//   ....[55]....
        /*02f8*/ 	.word	0x000039c0


	//   ....[56]....
        /*02fc*/ 	.word	0x00003a20


	//   ....[57]....
        /*0300*/ 	.word	0x00003a60


	//   ....[58]....
        /*0304*/ 	.word	0x00003a70


	//   ....[59]....
        /*0308*/ 	.word	0x00003ee0


	//   ....[60]....
        /*030c*/ 	.word	0x00004560


	//   ....[61]....
        /*0310*/ 	.word	0x000045e0


	//   ....[62]....
        /*0314*/ 	.word	0x00004670


	//   ....[63]....
        /*0318*/ 	.word	0x00004760


	//   ....[64]....
        /*031c*/ 	.word	0x00004800


	//   ....[65]....
        /*0320*/ 	.word	0x00004880


	//   ....[66]....
        /*0324*/ 	.word	0x00004910


	//   ....[67]....
        /*0328*/ 	.word	0x00004990


	//   ....[68]....
        /*032c*/ 	.word	0x000049c0


	//   ....[69]....
        /*0330*/ 	.word	0x00004a70


	//   ....[70]....
        /*0334*/ 	.word	0x00004af0


	//   ....[71]....
        /*0338*/ 	.word	0x00004b70


	//   ....[72]....
        /*033c*/ 	.word	0x00004c30


	//   ....[73]....
        /*0340*/ 	.word	0x00004cc0


	//   ....[74]....
        /*0344*/ 	.word	0x00004d40


	//   ....[75]....
        /*0348*/ 	.word	0x00004dc0


	//   ....[76]....
        /*034c*/ 	.word	0x00004e40


	//   ....[77]....
        /*0350*/ 	.word	0x00004ea0


	//   ....[78]....
        /*0354*/ 	.word	0x00004f10


	//   ....[79]....
        /*0358*/ 	.word	0x00004f90


	//   ....[80]....
        /*035c*/ 	.word	0x00005020


	//   ....[81]....
        /*0360*/ 	.word	0x000050d0


	//   ....[82]....
        /*0364*/ 	.word	0x00005180


	//   ....[83]....
        /*0368*/ 	.word	0x00005210


	//   ....[84]....
        /*036c*/ 	.word	0x000052a0


	//   ....[85]....
        /*0370*/ 	.word	0x00005340


	//   ....[86]....
        /*0374*/ 	.word	0x00005370


	//   ....[87]....
        /*0378*/ 	.word	0x00005420


	//   ....[88]....
        /*037c*/ 	.word	0x000054a0


	//   ....[89]....
        /*0380*/ 	.word	0x00005520


	//   ....[90]....
        /*0384*/ 	.word	0x000055e0


	//   ....[91]....
        /*0388*/ 	.word	0x00005690


	//   ....[92]....
        /*038c*/ 	.word	0x00005720


	//   ....[93]....
        /*0390*/ 	.word	0x000057a0


	//   ....[94]....
        /*0394*/ 	.word	0x00005830


	//   ....[95]....
        /*0398*/ 	.word	0x00005890


	//----- nvinfo : EIATTR_VRC_CTA_INIT_COUNT
	.align		4
.L_144:
        /*039c*/ 	.byte	0x02, 0x4a
	.zero		1
	.zero		1


	//----- nvinfo : EIATTR_EXIT_INSTR_OFFSETS
	.align		4
        /*03a0*/ 	.byte	0x04, 0x1c
        /*03a2*/ 	.short	(.L_146 - .L_145)


	//   ....[0]....
.L_145:
        /*03a4*/ 	.word	0x00001fa0


	//   ....[1]....
        /*03a8*/ 	.word	0x00001fc0


	//   ....[2]....
        /*03ac*/ 	.word	0x000044f0


	//   ....[3]....
        /*03b0*/ 	.word	0x00004510


	//----- nvinfo : EIATTR_MAX_THREADS
	.align		4
.L_146:
        /*03b4*/ 	.byte	0x04, 0x05
        /*03b6*/ 	.short	(.L_148 - .L_147)
.L_147:
        /*03b8*/ 	.word	0x00000180
        /*03bc*/ 	.word	0x00000001
        /*03c0*/ 	.word	0x00000001


	//----- nvinfo : EIATTR_CRS_STACK_SIZE
	.align		4
.L_148:
        /*03c4*/ 	.byte	0x04, 0x1e
        /*03c6*/ 	.short	(.L_150 - .L_149)
.L_149:
        /*03c8*/ 	.word	0x00000000


	//----- nvinfo : EIATTR_CBANK_PARAM_SIZE
	.align		4
.L_150:
        /*03cc*/ 	.byte	0x03, 0x19
        /*03ce*/ 	.short	0x0034


	//----- nvinfo : EIATTR_PARAM_CBANK
	.align		4
        /*03d0*/ 	.byte	0x04, 0x0a
        /*03d2*/ 	.short	(.L_152 - .L_151)
	.align		4
.L_151:
        /*03d4*/ 	.word	index@(.nv.constant0._ZN3cub18CUB_300001_SM_10006detail4scan16DeviceScanKernelINS2_10policy_hubIiiijN4cuda3std3__44plusIvEEE10Policy1000EN6thrust24THRUST_300001_SM_1000_NS6detail15normal_iteratorINSD_10device_ptrIiEEEESI_NS0_13ScanTileStateIiLb1EEES9_NS1_10InputValueIiPiEEjiLb0EiEEvT0_T1_T2_iT3_T4_T5_)
        /*03d8*/ 	.short	0x0380
        /*03da*/ 	.short	0x0034


	//----- nvinfo : EIATTR_SW_WAR
	.align		4
.L_152:
        /*03dc*/ 	.byte	0x04, 0x36
        /*03de*/ 	.short	(.L_154 - .L_153)
.L_153:
        /*03e0*/ 	.word	0x00000008
.L_154:


//--------------------- .nv.info._ZN3cub18CUB_300001_SM_10006detail4scan20DeviceScanInitKernelINS0_13ScanTileStateIiLb1EEEEEvT_i --------------------------
	.section	.nv.info._ZN3cub18CUB_300001_SM_10006detail4scan20DeviceScanInitKernelINS0_13ScanTileStateIiLb1EEEEEvT_i,"",@"SHT_CUDA_INFO"
	.sectionflags	@""
	.align	4


	//----- nvinfo : EIATTR_CUDA_API_VERSION
	.align		4
        /*0000*/ 	.byte	0x04, 0x37
        /*0002*/ 	.short	(.L_156 - .L_155)
.L_155:
        /*0004*/ 	.word	0x00000082


	//----- nvinfo : EIATTR_KPARAM_INFO
	.align		4
.L_156:
        /*0008*/ 	.byte	0x04, 0x17
        /*000a*/ 	.short	(.L_158 - .L_157)
.L_157:
        /*000c*/ 	.word	0x00000000
        /*0010*/ 	.short	0x0001
        /*0012*/ 	.short	0x0008
        /*0014*/ 	.byte	0x00, 0xf0, 0x11, 0x00


	//----- nvinfo : EIATTR_KPARAM_INFO
	.align		4
.L_158:
        /*0018*/ 	.byte	0x04, 0x17
        /*001a*/ 	.short	(.L_160 - .L_159)
.L_159:
        /*001c*/ 	.word	0x00000000
        /*0020*/ 	.short	0x0000
        /*0022*/ 	.short	0x0000
        /*0024*/ 	.byte	0x00, 0xf0, 0x21, 0x00


	//----- nvinfo : EIATTR_SPARSE_MMA_MASK
	.align		4
.L_160:
        /*0028*/ 	.byte	0x03, 0x50
        /*002a*/ 	.short	0x0000


	//----- nvinfo : EIATTR_MAXREG_COUNT
	.align		4
        /*002c*/ 	.byte	0x03, 0x1b
        /*002e*/ 	.short	0x00ff


	//----- nvinfo : EIATTR_MERCURY_ISA_VERSION
	.align		4
        /*0030*/ 	.byte	0x03, 0x5f
        /*0032*/ 	.short	0x0101


	//----- nvinfo : EIATTR_VRC_CTA_INIT_COUNT
	.align		4
        /*0034*/ 	.byte	0x02, 0x4a
	.zero		1
	.zero		1


	//----- nvinfo : EIATTR_EXIT_INSTR_OFFSETS
	.align		4
        /*0038*/ 	.byte	0x04, 0x1c
        /*003a*/ 	.short	(.L_162 - .L_161)


	//   ....[0]....
.L_161:
        /*003c*/ 	.word	0x000000f0


	//   ....[1]....
        /*0040*/ 	.word	0x00000130


	//----- nvinfo : EIATTR_CBANK_PARAM_SIZE
	.align		4
.L_162:
        /*0044*/ 	.byte	0x03, 0x19
        /*0046*/ 	.short	0x000c


	//----- nvinfo : EIATTR_PARAM_CBANK
	.align		4
        /*0048*/ 	.byte	0x04, 0x0a
        /*004a*/ 	.short	(.L_164 - .L_163)
	.align		4
.L_163:
        /*004c*/ 	.word	index@(.nv.constant0._ZN3cub18CUB_300001_SM_10006detail4scan20DeviceScanInitKernelINS0_13ScanTileStateIiLb1EEEEEvT_i)
        /*0050*/ 	.short	0x0380
        /*0052*/ 	.short	0x000c


	//----- nvinfo : EIATTR_SW_WAR
	.align		4
.L_164:
        /*0054*/ 	.byte	0x04, 0x36
        /*0056*/ 	.short	(.L_166 - .L_165)
.L_165:
        /*0058*/ 	.word	0x00000008
.L_166:


//--------------------- .nv.info._ZN3cub18CUB_300001_SM_10006detail8for_each13static_kernelINS2_12policy_hub_t12policy_500_tEmN6thrust24THRUST_300001_SM_1000_NS8cuda_cub20__uninitialized_fill7functorINS7_10device_ptrIfEEfEEEEvT0_T1_ --------------------------
	.section	.nv.info._ZN3cub18CUB_300001_SM_10006detail8for_each13static_kernelINS2_12policy_hub_t12policy_500_tEmN6thrust24THRUST_300001_SM_1000_NS8cuda_cub20__uninitialized_fill7functorINS7_10device_ptrIfEEfEEEEvT0_T1_,"",@"SHT_CUDA_INFO"
	.sectionflags	@""
	.align	4


	//----- nvinfo : EIATTR_CUDA_API_VERSION
	.align		4
        /*0000*/ 	.byte	0x04, 0x37
        /*0002*/ 	.short	(.L_168 - .L_167)
.L_167:
        /*0004*/ 	.word	0x00000082


	//----- nvinfo : EIATTR_KPARAM_INFO
	.align		4
.L_168:
        /*0008*/ 	.byte	0x04, 0x17
        /*000a*/ 	.short	(.L_170 - .L_169)
.L_169:
        /*000c*/ 	.word	0x00000000
        /*0010*/ 	.short	0x0001
        /*0012*/ 	.short	0x0008
        /*0014*/ 	.byte	0x00, 0xf0, 0x41, 0x00


	//----- nvinfo : EIATTR_KPARAM_INFO
	.align		4
.L_170:
        /*0018*/ 	.byte	0x04, 0x17
        /*001a*/ 	.short	(.L_172 - .L_171)
.L_171:
        /*001c*/ 	.word	0x00000000
        /*0020*/ 	.short	0x0000
        /*0022*/ 	.short	0x0000
        /*0024*/ 	.byte	0x00, 0xf0, 0x21, 0x00


	//----- nvinfo : EIATTR_SPARSE_MMA_MASK
	.align		4
.L_172:
        /*0028*/ 	.byte	0x03, 0x50
        /*002a*/ 	.short	0x0000


	//----- nvinfo : EIATTR_MAXREG_COUNT
	.align		4
        /*002c*/ 	.byte	0x03, 0x1b
        /*002e*/ 	.short	0x00ff


	//----- nvinfo : EIATTR_MERCURY_ISA_VERSION
	.align		4
        /*0030*/ 	.byte	0x03, 0x5f
        /*0032*/ 	.short	0x0101


	//----- nvinfo : EIATTR_VRC_CTA_INIT_COUNT
	.align		4
        /*0034*/ 	.byte	0x02, 0x4a
	.zero		1
	.zero		1


	//----- nvinfo : EIATTR_EXIT_INSTR_OFFSETS
	.align		4
        /*0038*/ 	.byte	0x04, 0x1c
        /*003a*/ 	.short	(.L_174 - .L_173)


	//   ....[0]....
.L_173:
        /*003c*/ 	.word	0x00000130


	//   ....[1]....
        /*0040*/ 	.word	0x00000230


	//   ....[2]....
        /*0044*/ 	.word	0x00000260


	//----- nvinfo : EIATTR_MAX_THREADS
	.align		4
.L_174:
        /*0048*/ 	.byte	0x04, 0x05
        /*004a*/ 	.short	(.L_176 - .L_175)
.L_175:
        /*004c*/ 	.word	0x00000100
        /*0050*/ 	.word	0x00000001
        /*0054*/ 	.word	0x00000001


	//----- nvinfo : EIATTR_CBANK_PARAM_SIZE
	.align		4
.L_176:
        /*0058*/ 	.byte	0x03, 0x19
        /*005a*/ 	.short	0x0018


	//----- nvinfo : EIATTR_PARAM_CBANK
	.align		4
        /*005c*/ 	.byte	0x04, 0x0a
        /*005e*/ 	.short	(.L_178 - .L_177)
	.align		4
.L_177:
        /*0060*/ 	.word	index@(.nv.constant0._ZN3cub18CUB_300001_SM_10006detail8for_each13static_kernelINS2_12policy_hub_t12policy_500_tEmN6thrust24THRUST_300001_SM_1000_NS8cuda_cub20__uninitialized_fill7functorINS7_10device_ptrIfEEfEEEEvT0_T1_)
        /*0064*/ 	.short	0x0380
        /*0066*/ 	.short	0x0018


	//----- nvinfo : EIATTR_SW_WAR
	.align		4
.L_178:
        /*0068*/ 	.byte	0x04, 0x36
        /*006a*/ 	.short	(.L_180 - .L_179)
.L_179:
        /*006c*/ 	.word	0x00000008
.L_180:


//--------------------- .nv.info._ZN3cub18CUB_300001_SM_10006detail8for_each13static_kernelINS2_12policy_hub_t12policy_500_tEmN6thrust24THRUST_300001_SM_1000_NS8cuda_cub20__uninitialized_fill7functorINS7_10device_ptrIiEEiEEEEvT0_T1_ --------------------------
	.section	.nv.info._ZN3cub18CUB_300001_SM_10006detail8for_each13static_kernelINS2_12policy_hub_t12policy_500_tEmN6thrust24THRUST_300001_SM_1000_NS8cuda_cub20__uninitialized_fill7functorINS7_10device_ptrIiEEiEEEEvT0_T1_,"",@"SHT_CUDA_INFO"
	.sectionflags	@""
	.align	4


	//----- nvinfo : EIATTR_CUDA_API_VERSION
	.align		4
        /*0000*/ 	.byte	0x04, 0x37
        /*0002*/ 	.short	(.L_182 - .L_181)
.L_181:
        /*0004*/ 	.word	0x00000082


	//----- nvinfo : EIATTR_KPARAM_INFO
	.align		4
.L_182:
        /*0008*/ 	.byte	0x04, 0x17
        /*000a*/ 	.short	(.L_184 - .L_183)
.L_183:
        /*000c*/ 	.word	0x00000000
        /*0010*/ 	.short	0x0001
        /*0012*/ 	.short	0x0008
        /*0014*/ 	.byte	0x00, 0xf0, 0x41, 0x00


	//----- nvinfo : EIATTR_KPARAM_INFO
	.align		4
.L_184:
        /*0018*/ 	.byte	0x04, 0x17
        /*001a*/ 	.short	(.L_186 - .L_185)
.L_185:
        /*001c*/ 	.word	0x00000000
        /*0020*/ 	.short	0x0000
        /*0022*/ 	.short	0x0000
        /*0024*/ 	.byte	0x00, 0xf0, 0x21, 0x00


	//----- nvinfo : EIATTR_SPARSE_MMA_MASK
	.align		4
.L_186:
        /*0028*/ 	.byte	0x03, 0x50
        /*002a*/ 	.short	0x0000


	//----- nvinfo : EIATTR_MAXREG_COUNT
	.align		4
        /*002c*/ 	.byte	0x03, 0x1b
        /*002e*/ 	.short	0x00ff


	//----- nvinfo : EIATTR_MERCURY_ISA_VERSION
	.align		4
        /*0030*/ 	.byte	0x03, 0x5f
        /*0032*/ 	.short	0x0101


	//----- nvinfo : EIATTR_VRC_CTA_INIT_COUNT
	.align		4
        /*0034*/ 	.byte	0x02, 0x4a
	.zero		1
	.zero		1


	//----- nvinfo : EIATTR_EXIT_INSTR_OFFSETS
	.align		4
        /*0038*/ 	.byte	0x04, 0x1c
        /*003a*/ 	.short	(.L_188 - .L_187)


	//   ....[0]....
.L_187:
        /*003c*/ 	.word	0x00000130


	//   ....[1]....
        /*0040*/ 	.word	0x00000230


	//   ....[2]....
        /*0044*/ 	.word	0x00000260


	//----- nvinfo : EIATTR_MAX_THREADS
	.align		4
.L_188:
        /*0048*/ 	.byte	0x04, 0x05
        /*004a*/ 	.short	(.L_190 - .L_189)
.L_189:
        /*004c*/ 	.word	0x00000100
        /*0050*/ 	.word	0x00000001
        /*0054*/ 	.word	0x00000001


	//----- nvinfo : EIATTR_CBANK_PARAM_SIZE
	.align		4
.L_190:
        /*0058*/ 	.byte	0x03, 0x19
        /*005a*/ 	.short	0x0018


	//----- nvinfo : EIATTR_PARAM_CBANK
	.align		4
        /*005c*/ 	.byte	0x04, 0x0a
        /*005e*/ 	.short	(.L_192 - .L_191)
	.align		4
.L_191:
        /*0060*/ 	.word	index@(.nv.constant0._ZN3cub18CUB_300001_SM_10006detail8for_each13static_kernelINS2_12policy_hub_t12policy_500_tEmN6thrust24THRUST_300001_SM_1000_NS8cuda_cub20__uninitialized_fill7functorINS7_10device_ptrIiEEiEEEEvT0_T1_)
        /*0064*/ 	.short	0x0380
        /*0066*/ 	.short	0x0018


	//----- nvinfo : EIATTR_SW_WAR
	.align		4
.L_192:
        /*0068*/ 	.byte	0x04, 0x36
        /*006a*/ 	.short	(.L_194 - .L_193)
.L_193:
        /*006c*/ 	.word	0x00000008
.L_194:


//--------------------- .nv.info._ZN3cub18CUB_300001_SM_10006detail11EmptyKernelIvEEvv --------------------------
	.section	.nv.info._ZN3cub18CUB_300001_SM_10006detail11EmptyKernelIvEEvv,"",@"SHT_CUDA_INFO"
	.sectionflags	@""
	.align	4


	//----- nvinfo : EIATTR_CUDA_API_VERSION
	.align		4
        /*0000*/ 	.byte	0x04, 0x37
        /*0002*/ 	.short	(.L_196 - .L_195)
.L_195:
        /*0004*/ 	.word	0x00000082


	//----- nvinfo : EIATTR_SPARSE_MMA_MASK
	.align		4
.L_196:
        /*0008*/ 	.byte	0x03, 0x50
        /*000a*/ 	.short	0x0000


	//----- nvinfo : EIATTR_MAXREG_COUNT
	.align		4
        /*000c*/ 	.byte	0x03, 0x1b
        /*000e*/ 	.short	0x00ff


	//----- nvinfo : EIATTR_MERCURY_ISA_VERSION
	.align		4
        /*0010*/ 	.byte	0x03, 0x5f
        /*0012*/ 	.short	0x0101


	//----- nvinfo : EIATTR_VRC_CTA_INIT_COUNT
	.align		4
        /*0014*/ 	.byte	0x02, 0x4a
	.zero		1
	.zero		1


	//----- nvinfo : EIATTR_EXIT_INSTR_OFFSETS
	.align		4
        /*0018*/ 	.byte	0x04, 0x1c
        /*001a*/ 	.short	(.L_198 - .L_197)


	//   ....[0]....
.L_197:
        /*001c*/ 	.word	0x00000010


	//----- nvinfo : EIATTR_SW_WAR
	.align		4
.L_198:
        /*0020*/ 	.byte	0x04, 0x36
        /*0022*/ 	.short	(.L_200 - .L_199)
.L_199:
        /*0024*/ 	.word	0x00000008
.L_200:


//--------------------- .nv.info._Z25radix_sort_pass_3_scatterN4cuda3std3__44spanIKiLm18446744073709551615EEES4_NS2_IKfLm18446744073709551615EEES4_S4_NS2_IiLm18446744073709551615EEENS2_IfLm18446744073709551615EEES7_ --------------------------
	.section	.nv.info._Z25radix_sort_pass_3_scatterN4cuda3std3__44spanIKiLm18446744073709551615EEES4_NS2_IKfLm18446744073709551615EEES4_S4_NS2_IiLm18446744073709551615EEENS2_IfLm18446744073709551615EEES7_,"",@"SHT_CUDA_INFO"
	.sectionflags	@""
	.align	4


	//----- nvinfo : EIATTR_CUDA_API_VERSION
	.align		4
        /*0000*/ 	.byte	0x04, 0x37
        /*0002*/ 	.short	(.L_202 - .L_201)
.L_201:
        /*0004*/ 	.word	0x00000082


	//----- nvinfo : EIATTR_KPARAM_INFO
	.align		4
.L_202:
        /*0008*/ 	.byte	0x04, 0x17
        /*000a*/ 	.short	(.L_204 - .L_203)
.L_203:
        /*000c*/ 	.word	0x00000000
        /*0010*/ 	.short	0x0007
        /*0012*/ 	.short	0x0070
        /*0014*/ 	.byte	0x00, 0xf0, 0x41, 0x00


	//----- nvinfo : EIATTR_KPARAM_INFO
	.align		4
.L_204:
        /*0018*/ 	.byte	0x04, 0x17
        /*001a*/ 	.short	(.L_206 - .L_205)
.L_205:
        /*001c*/ 	.word	0x00000000
        /*0020*/ 	.short	0x0006
        /*0022*/ 	.short	0x0060
        /*0024*/ 	.byte	0x00, 0xf0, 0x41, 0x00


	//----- nvinfo : EIATTR_KPARAM_INFO
	.align		4
.L_206:
        /*0028*/ 	.byte	0x04, 0x17
        /*002a*/ 	.short	(.L_208 - .L_207)
.L_207:
        /*002c*/ 	.word	0x00000000
        /*0030*/ 	.short	0x0005
        /*0032*/ 	.short	0x0050
        /*0034*/ 	.byte	0x00, 0xf0, 0x41, 0x00


	//----- nvinfo : EIATTR_KPARAM_INFO
	.align		4
.L_208:
        /*0038*/ 	.byte	0x04, 0x17
        /*003a*/ 	.short	(.L_210 - .L_209)
.L_209:
        /*003c*/ 	.word	0x00000000
        /*0040*/ 	.short	0x0004
        /*0042*/ 	.short	0x0040
        /*0044*/ 	.byte	0x00, 0xf0, 0x41, 0x00


	//----- nvinfo : EIATTR_KPARAM_INFO
	.align		4
.L_210:
        /*0048*/ 	.byte	0x04, 0x17
        /*004a*/ 	.short	(.L_212 - .L_211)
.L_211:
        /*004c*/ 	.word	0x00000000
        /*0050*/ 	.short	0x0003
        /*0052*/ 	.short	0x0030
        /*0054*/ 	.byte	0x00, 0xf0, 0x41, 0x00


	//----- nvinfo : EIATTR_KPARAM_INFO
	.align		4
.L_212:
        /*0058*/ 	.byte	0x04, 0x17
        /*005a*/ 	.short	(.L_214 - .L_213)
.L_213:
        /*005c*/ 	.word	0x00000000
        /*0060*/ 	.short	0x0002
        /*0062*/ 	.short	0x0020
        /*0064*/ 	.byte	0x00, 0xf0, 0x41, 0x00


	//----- nvinfo : EIATTR_KPARAM_INFO
	.align		4
.L_214:
        /*0068*/ 	.byte	0x04, 0x17
        /*006a*/ 	.short	(.L_216 - .L_215)
.L_215:
        /*006c*/ 	.word	0x00000000
        /*0070*/ 	.short	0x0001
        /*0072*/ 	.short	0x0010
        /*0074*/ 	.byte	0x00, 0xf0, 0x41, 0x00


	//----- nvinfo : EIATTR_KPARAM_INFO
	.align		4
.L_216:
        /*0078*/ 	.byte	0x04, 0x17
        /*007a*/ 	.short	(.L_218 - .L_217)
.L_217:
        /*007c*/ 	.word	0x00000000
        /*0080*/ 	.short	0x0000
        /*0082*/ 	.short	0x0000
        /*0084*/ 	.byte	0x00, 0xf0, 0x41, 0x00


	//----- nvinfo : EIATTR_SPARSE_MMA_MASK
	.align		4
.L_218:
        /*0088*/ 	.byte	0x03, 0x50
        /*008a*/ 	.short	0x0000


	//----- nvinfo : EIATTR_MAXREG_COUNT
	.align		4
        /*008c*/ 	.byte	0x03, 0x1b
        /*008e*/ 	.short	0x00ff


	//----- nvinfo : EIATTR_NUM_BARRIERS
	.align		4
        /*0090*/ 	.byte	0x02, 0x4c
        /*0092*/ 	.byte	0x01
	.zero		1


	//----- nvinfo : EIATTR_MERCURY_ISA_VERSION
	.align		4
        /*0094*/ 	.byte	0x03, 0x5f
        /*0096*/ 	.short	0x0101


	//----- nvinfo : EIATTR_VRC_CTA_INIT_COUNT
	.align		4
        /*0098*/ 	.byte	0x02, 0x4a
	.zero		1
	.zero		1


	//----- nvinfo : EIATTR_EXIT_INSTR_OFFSETS
	.align		4
        /*009c*/ 	.byte	0x04, 0x1c
        /*009e*/ 	.short	(.L_220 - .L_219)


	//   ....[0]....
.L_219:
        /*00a0*/ 	.word	0x00001350


	//   ....[1]....
        /*00a4*/ 	.word	0x000014d0


	//----- nvinfo : EIATTR_CRS_STACK_SIZE
	.align		4
.L_220:
        /*00a8*/ 	.byte	0x04, 0x1e
        /*00aa*/ 	.short	(.L_222 - .L_221)
.L_221:
        /*00ac*/ 	.word	0x00000000


	//----- nvinfo : EIATTR_CBANK_PARAM_SIZE
	.align		4
.L_222:
        /*00b0*/ 	.byte	0x03, 0x19
        /*00b2*/ 	.short	0x0080


	//----- nvinfo : EIATTR_PARAM_CBANK
	.align		4
        /*00b4*/ 	.byte	0x04, 0x0a
        /*00b6*/ 	.short	(.L_224 - .L_223)
	.align		4
.L_223:
        /*00b8*/ 	.word	index@(.nv.constant0._Z25radix_sort_pass_3_scatterN4cuda3std3__44spanIKiLm18446744073709551615EEES4_NS2_IKfLm18446744073709551615EEES4_S4_NS2_IiLm18446744073709551615EEENS2_IfLm18446744073709551615EEES7_)
        /*00bc*/ 	.short	0x0380
        /*00be*/ 	.short	0x0080


	//----- nvinfo : EIATTR_SW_WAR
	.align		4
.L_224:
        /*00c0*/ 	.byte	0x04, 0x36
        /*00c2*/ 	.short	(.L_226 - .L_225)
.L_225:
        /*00c4*/ 	.word	0x00000008
.L_226:


//--------------------- .nv.info._Z27radix_sort_pass_1_histogramN4cuda3std3__44spanIKiLm18446744073709551615EEES4_NS2_IKfLm18446744073709551615EEENS2_IiLm18446744073709551615EEE --------------------------
	.section	.nv.info._Z27radix_sort_pass_1_histogramN4cuda3std3__44spanIKiLm18446744073709551615EEES4_NS2_IKfLm18446744073709551615EEENS2_IiLm18446744073709551615EEE,"",@"SHT_CUDA_INFO"
	.sectionflags	@""
	.align	4


	//----- nvinfo : EIATTR_CUDA_API_VERSION
	.align		4
        /*0000*/ 	.byte	0x04, 0x37
        /*0002*/ 	.short	(.L_228 - .L_227)
.L_227:
        /*0004*/ 	.word	0x00000082


	//----- nvinfo : EIATTR_KPARAM_INFO
	.align		4
.L_228:
        /*0008*/ 	.byte	0x04, 0x17
        /*000a*/ 	.short	(.L_230 - .L_229)
.L_229:
        /*000c*/ 	.word	0x00000000
        /*0010*/ 	.short	0x0003
        /*0012*/ 	.short	0x0030
        /*0014*/ 	.byte	0x00, 0xf0, 0x41, 0x00


	//----- nvinfo : EIATTR_KPARAM_INFO
	.align		4
.L_230:
        /*0018*/ 	.byte	0x04, 0x17
        /*001a*/ 	.short	(.L_232 - .L_231)
.L_231:
        /*001c*/ 	.word	0x00000000
        /*0020*/ 	.short	0x0002
        /*0022*/ 	.short	0x0020
        /*0024*/ 	.byte	0x00, 0xf0, 0x41, 0x00


	//----- nvinfo : EIATTR_KPARAM_INFO
	.align		4
.L_232:
        /*0028*/ 	.byte	0x04, 0x17
        /*002a*/ 	.short	(.L_234 - .L_233)
.L_233:
        /*002c*/ 	.word	0x00000000
        /*0030*/ 	.short	0x0001
        /*0032*/ 	.short	0x0010
        /*0034*/ 	.byte	0x00, 0xf0, 0x41, 0x00


	//----- nvinfo : EIATTR_KPARAM_INFO
	.align		4
.L_234:
        /*0038*/ 	.byte	0x04, 0x17
        /*003a*/ 	.short	(.L_236 - .L_235)
.L_235:
        /*003c*/ 	.word	0x00000000
        /*0040*/ 	.short	0x0000
        /*0042*/ 	.short	0x0000
        /*0044*/ 	.byte	0x00, 0xf0, 0x41, 0x00


	//----- nvinfo : EIATTR_SPARSE_MMA_MASK
	.align		4
.L_236:
        /*0048*/ 	.byte	0x03, 0x50
        /*004a*/ 	.short	0x0000


	//----- nvinfo : EIATTR_MAXREG_COUNT
	.align		4
        /*004c*/ 	.byte	0x03, 0x1b
        /*004e*/ 	.short	0x00ff


	//----- nvinfo : EIATTR_NUM_BARRIERS
	.align		4
        /*0050*/ 	.byte	0x02, 0x4c
        /*0052*/ 	.byte	0x01
	.zero		1


	//----- nvinfo : EIATTR_MERCURY_ISA_VERSION
	.align		4
        /*0054*/ 	.byte	0x03, 0x5f
        /*0056*/ 	.short	0x0101


	//----- nvinfo : EIATTR_VRC_CTA_INIT_COUNT
	.align		4
        /*0058*/ 	.byte	0x02, 0x4a
	.zero		1
	.zero		1


	//----- nvinfo : EIATTR_EXIT_INSTR_OFFSETS
	.align		4
        /*005c*/ 	.byte	0x04, 0x1c
        /*005e*/ 	.short	(.L_238 - .L_237)


	//   ....[0]....
.L_237:
        /*0060*/ 	.word	0x00000210


	//   ....[1]....
        /*0064*/ 	.word	0x00000280


	//----- nvinfo : EIATTR_CBANK_PARAM_SIZE
	.align		4
.L_238:
        /*0068*/ 	.byte	0x03, 0x19
        /*006a*/ 	.short	0x0040


	//----- nvinfo : EIATTR_PARAM_CBANK
	.align		4
        /*006c*/ 	.byte	0x04, 0x0a
        /*006e*/ 	.short	(.L_240 - .L_239)
	.align		4
.L_239:
        /*0070*/ 	.word	index@(.nv.constant0._Z27radix_sort_pass_1_histogramN4cuda3std3__44spanIKiLm18446744073709551615EEES4_NS2_IKfLm18446744073709551615EEENS2_IiLm18446744073709551615EEE)
        /*0074*/ 	.short	0x0380
        /*0076*/ 	.short	0x0040


	//----- nvinfo : EIATTR_SW_WAR
	.align		4
.L_240:
        /*0078*/ 	.byte	0x04, 0x36
        /*007a*/ 	.short	(.L_242 - .L_241)
.L_241:
        /*007c*/ 	.word	0x00000008
.L_242:


//--------------------- .nv.callgraph             --------------------------
	.section	.nv.callgraph,"",@"SHT_CUDA_CALLGRAPH"
	.align	4
	.sectionentsize	8
	.align		4
        /*0000*/ 	.word	0x00000000
	.align		4
        /*0004*/ 	.word	0xffffffff
	.align		4
        /*0008*/ 	.word	0x00000000
	.align		4
        /*000c*/ 	.word	0xfffffffe
	.align		4
        /*0010*/ 	.word	0x00000000
	.align		4
        /*0014*/ 	.word	0xfffffffd
	.align		4
        /*0018*/ 	.word	0x00000000
	.align		4
        /*001c*/ 	.word	0xfffffffc


//--------------------- .nv.constant4             --------------------------
	.section	.nv.constant4,"a",@progbits
	.align	8
	.align		8
.nv.constant4:
        /*0000*/ 	.dword	_ZN34_INTERNAL_1cb82802_4_k_cu_56727b784cuda3std3__45__cpo5beginE
	.align		8
        /*0008*/ 	.dword	_ZN34_INTERNAL_1cb82802_4_k_cu_56727b784cuda3std3__45__cpo3endE
	.align		8
        /*0010*/ 	.dword	_ZN34_INTERNAL_1cb82802_4_k_cu_56727b784cuda3std3__45__cpo6cbeginE
	.align		8
        /*0018*/ 	.dword	_ZN34_INTERNAL_1cb82802_4_k_cu_56727b784cuda3std3__45__cpo4cendE
	.align		8
        /*0020*/ 	.dword	_ZN34_INTERNAL_1cb82802_4_k_cu_56727b784cuda3std3__45__cpo6rbeginE
	.align		8
        /*0028*/ 	.dword	_ZN34_INTERNAL_1cb82802_4_k_cu_56727b784cuda3std3__45__cpo4rendE
	.align		8
        /*0030*/ 	.dword	_ZN34_INTERNAL_1cb82802_4_k_cu_56727b784cuda3std3__45__cpo7crbeginE
	.align		8
        /*0038*/ 	.dword	_ZN34_INTERNAL_1cb82802_4_k_cu_56727b784cuda3std3__45__cpo5crendE
	.align		8
        /*0040*/ 	.dword	_ZN34_INTERNAL_1cb82802_4_k_cu_56727b784cuda3std3__436_GLOBAL__N__1cb82802_4_k_cu_56727b786ignoreE
	.align		8
        /*0048*/ 	.dword	_ZN34_INTERNAL_1cb82802_4_k_cu_56727b784cuda3std3__419piecewise_constructE
	.align		8
        /*0050*/ 	.dword	_ZN34_INTERNAL_1cb82802_4_k_cu_56727b784cuda3std3__48in_placeE
	.align		8
        /*0058*/ 	.dword	_ZN34_INTERNAL_1cb82802_4_k_cu_56727b784cuda3std3__420unreachable_sentinelE
	.align		8
        /*0060*/ 	.dword	_ZN34_INTERNAL_1cb82802_4_k_cu_56727b784cuda3std3__47nulloptE
	.align		8
        /*0068*/ 	.dword	_ZN34_INTERNAL_1cb82802_4_k_cu_56727b784cuda3std3__48unexpectE
	.align		8
        /*0070*/ 	.dword	_ZN34_INTERNAL_1cb82802_4_k_cu_56727b784cuda3std6ranges3__45__cpo4swapE
	.align		8
        /*0078*/ 	.dword	_ZN34_INTERNAL_1cb82802_4_k_cu_56727b784cuda3std6ranges3__45__cpo9iter_moveE
	.align		8
        /*0080*/ 	.dword	_ZN34_INTERNAL_1cb82802_4_k_cu_56727b784cuda3std6ranges3__45__cpo5beginE
	.align		8
        /*0088*/ 	.dword	_ZN34_INTERNAL_1cb82802_4_k_cu_56727b784cuda3std6ranges3__45__cpo3endE
	.align		8
        /*0090*/ 	.dword	_ZN34_INTERNAL_1cb82802_4_k_cu_56727b784cuda3std6ranges3__45__cpo6cbeginE
	.align		8
        /*0098*/ 	.dword	_ZN34_INTERNAL_1cb82802_4_k_cu_56727b784cuda3std6ranges3__45__cpo4cendE
	.align		8
        /*00a0*/ 	.dword	_ZN34_INTERNAL_1cb82802_4_k_cu_56727b784cuda3std6ranges3__45__cpo7advanceE
	.align		8
        /*00a8*/ 	.dword	_ZN34_INTERNAL_1cb82802_4_k_cu_56727b784cuda3std6ranges3__45__cpo9iter_swapE
	.align		8
        /*00b0*/ 	.dword	_ZN34_INTERNAL_1cb82802_4_k_cu_56727b784cuda3std6ranges3__45__cpo4nextE
	.align		8
        /*00b8*/ 	.dword	_ZN34_INTERNAL_1cb82802_4_k_cu_56727b784cuda3std6ranges3__45__cpo4prevE
	.align		8
        /*00c0*/ 	.dword	_ZN34_INTERNAL_1cb82802_4_k_cu_56727b784cuda3std6ranges3__45__cpo4dataE
	.align		8
        /*00c8*/ 	.dword	_ZN34_INTERNAL_1cb82802_4_k_cu_56727b784cuda3std6ranges3__45__cpo5cdataE
	.align		8
        /*00d0*/ 	.dword	_ZN34_INTERNAL_1cb82802_4_k_cu_56727b784cuda3std6ranges3__45__cpo4sizeE
	.align		8
        /*00d8*/ 	.dword	_ZN34_INTERNAL_1cb82802_4_k_cu_56727b784cuda3std6ranges3__45__cpo5ssizeE
	.align		8
        /*00e0*/ 	.dword	_ZN34_INTERNAL_1cb82802_4_k_cu_56727b784cuda3std6ranges3__45__cpo8distanceE
	.align		8
        /*00e8*/ 	.dword	_ZN34_INTERNAL_1cb82802_4_k_cu_56727b786thrust24THRUST_300001_SM_1000_NS8cuda_cub3parE
	.align		8
        /*00f0*/ 	.dword	_ZN34_INTERNAL_1cb82802_4_k_cu_56727b786thrust24THRUST_300001_SM_1000_NS8cuda_cub10par_nosyncE
	.align		8
        /*00f8*/ 	.dword	_ZN34_INTERNAL_1cb82802_4_k_cu_56727b786thrust24THRUST_300001_SM_1000_NS6system6detail10sequential3seqE
	.align		8
        /*0100*/ 	.dword	_ZN34_INTERNAL_1cb82802_4_k_cu_56727b786thrust24THRUST_300001_SM_1000_NS6system3cpp3parE
	.align		8
        /*0108*/ 	.dword	_ZN34_INTERNAL_1cb82802_4_k_cu_56727b786thrust24THRUST_300001_SM_1000_NS12placeholders2_1E
	.align		8
        /*0110*/ 	.dword	_ZN34_INTERNAL_1cb82802_4_k_cu_56727b786thrust24THRUST_300001_SM_1000_NS12placeholders2_2E
	.align		8
        /*0118*/ 	.dword	_ZN34_INTERNAL_1cb82802_4_k_cu_56727b786thrust24THRUST_300001_SM_1000_NS12placeholders2_3E
	.align		8
        /*0120*/ 	.dword	_ZN34_INTERNAL_1cb82802_4_k_cu_56727b786thrust24THRUST_300001_SM_1000_NS12placeholders2_4E
	.align		8
        /*0128*/ 	.dword	_ZN34_INTERNAL_1cb82802_4_k_cu_56727b786thrust24THRUST_300001_SM_1000_NS12placeholders2_5E
	.align		8
        /*0130*/ 	.dword	_ZN34_INTERNAL_1cb82802_4_k_cu_56727b786thrust24THRUST_300001_SM_1000_NS12placeholders2_6E
	.align		8
        /*0138*/ 	.dword	_ZN34_INTERNAL_1cb82802_4_k_cu_56727b786thrust24THRUST_300001_SM_1000_NS12placeholders2_7E
	.align		8
        /*0140*/ 	.dword	_ZN34_INTERNAL_1cb82802_4_k_cu_56727b786thrust24THRUST_300001_SM_1000_NS12placeholders2_8E
	.align		8
        /*0148*/ 	.dword	_ZN34_INTERNAL_1cb82802_4_k_cu_56727b786thrust24THRUST_300001_SM_1000_NS12placeholders2_9E
	.align		8
        /*0150*/ 	.dword	_ZN34_INTERNAL_1cb82802_4_k_cu_56727b786thrust24THRUST_300001_SM_1000_NS12placeholders3_10E
	.align		8
        /*0158*/ 	.dword	_ZN34_INTERNAL_1cb82802_4_k_cu_56727b786thrust24THRUST_300001_SM_1000_NS3seqE
	.align		8
        /*0160*/ 	.dword	_ZN34_INTERNAL_1cb82802_4_k_cu_56727b786thrust24THRUST_300001_SM_1000_NS6deviceE


//--------------------- .text._ZN3cub18CUB_300001_SM_10006detail4scan16DeviceScanKernelINS2_10policy_hubIiiimN4cuda3std3__44plusIvEEE10Policy1000EN6thrust24THRUST_300001_SM_1000_NS6detail15normal_iteratorINSD_10device_ptrIiEEEESI_NS0_13ScanTileStateIiLb1EEES9_NS1_10InputValueIiPiEEmiLb0EiEEvT0_T1_T2_iT3_T4_T5_ --------------------------
	.section	.text._ZN3cub18CUB_300001_SM_10006detail4scan16DeviceScanKernelINS2_10policy_hubIiiimN4cuda3std3__44plusIvEEE10Policy1000EN6thrust24THRUST_300001_SM_1000_NS6detail15normal_iteratorINSD_10device_ptrIiEEEESI_NS0_13ScanTileStateIiLb1EEES9_NS1_10InputValueIiPiEEmiLb0EiEEvT0_T1_T2_iT3_T4_T5_,"ax",@progbits
	.align	128
        .global         _ZN3cub18CUB_300001_SM_10006detail4scan16DeviceScanKernelINS2_10policy_hubIiiimN4cuda3std3__44plusIvEEE10Policy1000EN6thrust24THRUST_300001_SM_1000_NS6detail15normal_iteratorINSD_10device_ptrIiEEEESI_NS0_13ScanTileStateIiLb1EEES9_NS1_10InputValueIiPiEEmiLb0EiEEvT0_T1_T2_iT3_T4_T5_
        .type           _ZN3cub18CUB_300001_SM_10006detail4scan16DeviceScanKernelINS2_10policy_hubIiiimN4cuda3std3__44plusIvEEE10Policy1000EN6thrust24THRUST_300001_SM_1000_NS6detail15normal_iteratorINSD_10device_ptrIiEEEESI_NS0_13ScanTileStateIiLb1EEES9_NS1_10InputValueIiPiEEmiLb0EiEEvT0_T1_T2_iT3_T4_T5_,@function
        .size           _ZN3cub18CUB_300001_SM_10006detail4scan16DeviceScanKernelINS2_10policy_hubIiiimN4cuda3std3__44plusIvEEE10Policy1000EN6thrust24THRUST_300001_SM_1000_NS6detail15normal_iteratorINSD_10device_ptrIiEEEESI_NS0_13ScanTileStateIiLb1EEES9_NS1_10InputValueIiPiEEmiLb0EiEEvT0_T1_T2_iT3_T4_T5_,(.L_x_222 - _ZN3cub18CUB_300001_SM_10006detail4scan16DeviceScanKernelINS2_10policy_hubIiiimN4cuda3std3__44plusIvEEE10Policy1000EN6thrust24THRUST_300001_SM_1000_NS6detail15normal_iteratorINSD_10device_ptrIiEEEESI_NS0_13ScanTileStateIiLb1EEES9_NS1_10InputValueIiPiEEmiLb0EiEEvT0_T1_T2_iT3_T4_T5_)
        .other          _ZN3cub18CUB_300001_SM_10006detail4scan16DeviceScanKernelINS2_10policy_hubIiiimN4cuda3std3__44plusIvEEE10Policy1000EN6thrust24THRUST_300001_SM_1000_NS6detail15normal_iteratorINSD_10device_ptrIiEEEESI_NS0_13ScanTileStateIiLb1EEES9_NS1_10InputValueIiPiEEmiLb0EiEEvT0_T1_T2_iT3_T4_T5_,@"STO_CUDA_ENTRY STV_DEFAULT"
_ZN3cub18CUB_300001_SM_10006detail4scan16DeviceScanKernelINS2_10policy_hubIiiimN4cuda3std3__44plusIvEEE10Policy1000EN6thrust24THRUST_300001_SM_1000_NS6detail15normal_iteratorINSD_10device_ptrIiEEEESI_NS0_13ScanTileStateIiLb1EEES9_NS1_10InputValueIiPiEEmiLb0EiEEvT0_T1_T2_iT3_T4_T5_:
.text._ZN3cub18CUB_300001_SM_10006detail4scan16DeviceScanKernelINS2_10policy_hubIiiimN4cuda3std3__44plusIvEEE10Policy1000EN6thrust24THRUST_300001_SM_1000_NS6detail15normal_iteratorINSD_10device_ptrIiEEEESI_NS0_13ScanTileStateIiLb1EEES9_NS1_10InputValueIiPiEEmiLb0EiEEvT0_T1_T2_iT3_T4_T5_:
[----:B------:R-:W-:Y:S01]  /*0000*/  LDC R1, c[0x0][0x37c] ;  /* 0x0000df00ff017b82 */ /* 0x000fe20000000800 */
[----:B------:R-:W0:Y:S01]  /*0010*/  LDCU UR4, c[0x0][0x3a0] ;  /* 0x00007400ff0477ac */ /* 0x000e220008000800 */
[----:B------:R-:W1:Y:S06]  /*0020*/  LDCU.64 UR12, c[0x0][0x358] ;  /* 0x00006b00ff0c77ac */ /* 0x000e6c0008000a00 */
[----:B------:R-:W2:Y:S01]  /*0030*/  S2UR UR6, SR_CTAID.X ;  /* 0x00000000000679c3 */ /* 0x000ea20000002500 */
[----:B------:R-:W3:Y:S01]  /*0040*/  LDCU.64 UR8, c[0x0][0x3b0] ;  /* 0x00007600ff0877ac */ /* 0x000ee20008000a00 */
[----:B0-----:R-:W-:-:S06]  /*0050*/  UPRMT UR4, UR4, 0x7770, URZ ;  /* 0x0000777004047896 */ /* 0x001fcc00080000ff */
[----:B------:R-:W-:-:S05]  /*0060*/  ISETP.NE.AND P0, PT, RZ, UR4, PT ;  /* 0x00000004ff007c0c */ /* 0x000fca000bf05270 */
[----:B------:R-:W2:Y:S08]  /*0070*/  LDCU UR4, c[0x0][0x398] ;  /* 0x00007300ff0477ac */ /* 0x000eb00008000800 */
[----:B------:R-:W1:Y:S02]  /*0080*/  @P0 LDC.64 R2, c[0x0][0x3a8] ;  /* 0x0000ea00ff020b82 */ /* 0x000e640000000a00 */
[----:B-1----:R0:W5:Y:S01]  /*0090*/  @P0 LDG.E R39, desc[UR12][R2.64] ;  /* 0x0000000c02270981 */ /* 0x002162000c1e1900 */
[----:B--2---:R-:W-:-:S04]  /*00a0*/  UIADD3 UR6, UPT, UPT, UR6, UR4, URZ ;  /* 0x0000000406067290 */ /* 0x004fc8000fffe0ff */
[----:B------:R-:W-:-:S04]  /*00b0*/  UIMAD.WIDE UR10, UR6, 0x1ee0, URZ ;  /* 0x00001ee0060a78a5 */ /* 0x000fc8000f8e02ff */
[----:B---3--:R-:W-:-:S04]  /*00c0*/  UIADD3 UR7, UP0, UPT, -UR10, UR8, URZ ;  /* 0x000000080a077290 */ /* 0x008fc8000ff1e1ff */
[----:B------:R-:W-:Y:S02]  /*00d0*/  UIADD3.X UR4, UPT, UPT, ~UR11, UR9, URZ, UP0, !UPT ;  /* 0x000000090b047290 */ /* 0x000fe400087fe5ff */
[----:B------:R-:W-:-:S04]  /*00e0*/  UISETP.GE.U32.AND UP0, UPT, UR7, 0x1ee1, UPT ;  /* 0x00001ee10700788c */ /* 0x000fc8000bf06070 */
[----:B------:R-:W-:Y:S01]  /*00f0*/  UISETP.GE.U32.AND.EX UP0, UPT, UR4, URZ, UPT, UP0 ;  /* 0x000000ff0400728c */ /* 0x000fe2000bf06100 */
[----:B------:R-:W1:Y:S08]  /*0100*/  @!P0 LDC R39, c[0x0][0x3a8] ;  /* 0x0000ea00ff278b82 */ /* 0x000e700000000800 */
[----:B0-----:R-:W-:Y:S05]  /*0110*/  BRA.U !UP0, `(.L_x_0) ;  /* 0x0000001908f47547 */ /* 0x001fea000b800000 */
[----:B------:R-:W0:Y:S01]  /*0120*/  S2R R35, SR_TID.X ;  /* 0x0000000000237919 */ /* 0x000e220000002100 */
[----:B------:R-:W2:Y:S01]  /*0130*/  LDCU.64 UR4, c[0x0][0x380] ;  /* 0x00007000ff0477ac */ /* 0x000ea20008000a00 */
[C---:B0-----:R-:W-:Y:S02]  /*0140*/  LOP3.LUT R0, R35.reuse, 0x1f, RZ, 0xc0, !PT ;  /* 0x0000001f23007812 */ /* 0x041fe400078ec0ff */
[----:B------:R-:W-:-:S05]  /*0150*/  LOP3.LUT R3, R35, 0x3e0, RZ, 0xc0, !PT ;  /* 0x000003e023037812 */ /* 0x000fca00078ec0ff */
[----:B------:R-:W-:-:S05]  /*0160*/  IMAD R0, R3, 0x13, R0 ;  /* 0x0000001303007824 */ /* 0x000fca00078e0200 */
[----:B------:R-:W-:-:S05]  /*0170*/  IADD3 R0, P0, PT, R0, UR10, RZ ;  /* 0x0000000a00007c10 */ /* 0x000fca000ff1e0ff */
[----:B------:R-:W-:Y:S02]  /*0180*/  IMAD.X R3, RZ, RZ, UR11, P0 ;  /* 0x0000000bff037e24 */ /* 0x000fe400080e06ff */
[----:B------:R-:W-:-:S03]  /*0190*/  IMAD.SHL.U32 R31, R0, 0x4, RZ ;  /* 0x00000004001f7824 */ /* 0x000fc600078e00ff */
[----:B------:R-:W-:Y:S02]  /*01a0*/  SHF.L.U64.HI R30, R0, 0x2, R3 ;  /* 0x00000002001e7819 */ /* 0x000fe40000010203 */
[----:B--2---:R-:W-:-:S04]  /*01b0*/  IADD3 R2, P0, PT, R31, UR4, RZ ;  /* 0x000000041f027c10 */ /* 0x004fc8000ff1e0ff */
[----:B------:R-:W-:-:S05]  /*01c0*/  IADD3.X R3, PT, PT, R30, UR5, RZ, P0, !PT ;  /* 0x000000051e037c10 */ /* 0x000fca00087fe4ff */
[----:B------:R-:W2:Y:S04]  /*01d0*/  LDG.E R5, desc[UR12][R2.64] ;  /* 0x0000000c02057981 */ /* 0x000ea8000c1e1900 */
[----:B------:R-:W3:Y:S04]  /*01e0*/  LDG.E R7, desc[UR12][R2.64+0x80] ;  /* 0x0000800c02077981 */ /* 0x000ee8000c1e1900 */
[----:B------:R-:W4:Y:S04]  /*01f0*/  LDG.E R9, desc[UR12][R2.64+0x100] ;  /* 0x0001000c02097981 */ /* 0x000f28000c1e1900 */
        /* <DEDUP_REMOVED lines=15> */
[----:B------:R-:W4:Y:S01]  /*02f0*/  LDG.E R8, desc[UR12][R2.64+0x900] ;  /* 0x0009000c02087981 */ /* 0x000f22000c1e1900 */
[----:B------:R-:W0:Y:S01]  /*0300*/  S2UR UR5, SR_CgaCtaId ;  /* 0x00000000000579c3 */ /* 0x000e220000008800 */
[----:B------:R-:W-:Y:S01]  /*0310*/  SHF.R.U32.HI R36, RZ, 0x5, R35 ;  /* 0x00000005ff247819 */ /* 0x000fe20000011623 */
[----:B------:R-:W-:Y:S01]  /*0320*/  UMOV UR4, 0x400 ;  /* 0x0000040000047882 */ /* 0x000fe20000000000 */
[----:B------:R-:W1:Y:S01]  /*0330*/  S2R R37, SR_LANEID ;  /* 0x0000000000257919 */ /* 0x000e620000000000 */
[----:B------:R-:W-:Y:S01]  /*0340*/  UISETP.NE.AND UP0, UPT, UR6, URZ, UPT ;  /* 0x000000ff0600728c */ /* 0x000fe2000bf05270 */
[----:B------:R-:W-:Y:S01]  /*0350*/  BSSY.RECONVERGENT B0, `(.L_x_1) ;  /* 0x0000148000007945 */ /* 0x000fe20003800200 */
[----:B0-----:R-:W-:Y:S01]  /*0360*/  ULEA UR4, UR5, UR4, 0x18 ;  /* 0x0000000405047291 */ /* 0x001fe2000f8ec0ff */
[----:B-1----:R-:W-:-:S05]  /*0370*/  IMAD R34, R36, 0x260, R37 ;  /* 0x0000026024227824 */ /* 0x002fca00078e0225 */
[----:B------:R-:W-:-:S05]  /*0380*/  LEA R34, R34, UR4, 0x2 ;  /* 0x0000000422227c11 */ /* 0x000fca000f8e10ff */
[----:B------:R-:W-:Y:S01]  /*0390*/  IMAD R33, R37, 0x48, R34 ;  /* 0x0000004825217824 */ /* 0x000fe200078e0222 */
[----:B--2---:R0:W-:Y:S04]  /*03a0*/  STS [R34], R5 ;  /* 0x0000000522007388 */ /* 0x0041e80000000800 */
[----:B---3--:R0:W-:Y:S04]  /*03b0*/  STS [R34+0x80], R7 ;  /* 0x0000800722007388 */ /* 0x0081e80000000800 */
[----:B----4-:R0:W-:Y:S04]  /*03c0*/  STS [R34+0x100], R9 ;  /* 0x0001000922007388 */ /* 0x0101e80000000800 */
[----:B------:R0:W-:Y:S04]  /*03d0*/  STS [R34+0x180], R11 ;  /* 0x0001800b22007388 */ /* 0x0001e80000000800 */
        /* <DEDUP_REMOVED lines=14> */
[----:B------:R0:W-:Y:S01]  /*04c0*/  STS [R34+0x900], R8 ;  /* 0x0009000822007388 */ /* 0x0001e20000000800 */
[----:B------:R-:W-:-:S03]  /*04d0*/  NOP ;  /* 0x0000000000007918 */ /* 0x000fc60000000000 */
[----:B------:R0:W1:Y:S04]  /*04e0*/  LDS R32, [R33] ;  /* 0x0000000021207984 */ /* 0x0000680000000800 */
[----:B------:R0:W2:Y:S04]  /*04f0*/  LDS R29, [R33+0x4] ;  /* 0x00000400211d7984 */ /* 0x0000a80000000800 */
[----:B------:R0:W3:Y:S04]  /*0500*/  LDS R28, [R33+0x8] ;  /* 0x00000800211c7984 */ /* 0x0000e80000000800 */
[----:B------:R0:W4:Y:S04]  /*0510*/  LDS R27, [R33+0xc] ;  /* 0x00000c00211b7984 */ /* 0x0001280000000800 */
[----:B------:R0:W0:Y:S04]  /*0520*/  LDS R26, [R33+0x10] ;  /* 0x00001000211a7984 */ /* 0x0000280000000800 */
        /* <DEDUP_REMOVED lines=13> */
[----:B------:R0:W0:Y:S01]  /*0600*/  LDS R9, [R33+0x48] ;  /* 0x0000480021097984 */ /* 0x0000220000000800 */
[----:B------:R-:W-:Y:S06]  /*0610*/  BAR.SYNC.DEFER_BLOCKING 0x0 ;  /* 0x0000000000007b1d */ /* 0x000fec0000010000 */
[----:B-1234-:R-:W-:Y:S05]  /*0620*/  BRA.U UP0, `(.L_x_2) ;  /* 0x0000000500247547 */ /* 0x01efea000b800000 */
[----:B0-----:R-:W-:Y:S02]  /*0630*/  IADD3 R8, PT, PT, R28, R29, R32 ;  /* 0x0000001d1c087210 */ /* 0x001fe40007ffe020 */
[C---:B------:R-:W-:Y:S02]  /*0640*/  ISETP.NE.AND P1, PT, R37.reuse, 0x1f, PT ;  /* 0x0000001f2500780c */ /* 0x040fe40003f25270 */
[----:B------:R-:W-:Y:S02]  /*0650*/  IADD3 R8, PT, PT, R26, R27, R8 ;  /* 0x0000001b1a087210 */ /* 0x000fe40007ffe008 */
[----:B------:R-:W-:Y:S02]  /*0660*/  ISETP.NE.AND P2, PT, R37, RZ, PT ;  /* 0x000000ff2500720c */ /* 0x000fe40003f45270 */
[----:B------:R-:W-:-:S04]  /*0670*/  IADD3 R8, PT, PT, R24, R25, R8 ;  /* 0x0000001918087210 */ /* 0x000fc80007ffe008 */
[----:B------:R-:W-:-:S03]  /*0680*/  IADD3 R8, PT, PT, R22, R23, R8 ;  /* 0x0000001716087210 */ /* 0x000fc60007ffe008 */
[----:B------:R-:W-:Y:S02]  /*0690*/  @!P1 LEA R42, R36, UR4, 0x2 ;  /* 0x00000004242a9c11 */ /* 0x000fe4000f8e10ff */
[----:B------:R-:W-:-:S04]  /*06a0*/  IADD3 R8, PT, PT, R20, R21, R8 ;  /* 0x0000001514087210 */ /* 0x000fc80007ffe008 */
[----:B------:R-:W-:-:S04]  /*06b0*/  IADD3 R8, PT, PT, R6, R7, R8 ;  /* 0x0000000706087210 */ /* 0x000fc80007ffe008 */
[----:B------:R-:W-:-:S04]  /*06c0*/  IADD3 R8, PT, PT, R4, R5, R8 ;  /* 0x0000000504087210 */ /* 0x000fc80007ffe008 */
[----:B------:R-:W-:-:S04]  /*06d0*/  IADD3 R8, PT, PT, R2, R3, R8 ;  /* 0x0000000302087210 */ /* 0x000fc80007ffe008 */
[----:B------:R-:W-:-:S05]  /*06e0*/  IADD3 R38, PT, PT, R9, R0, R8 ;  /* 0x0000000009267210 */ /* 0x000fca0007ffe008 */
[----:B------:R-:W0:Y:S02]  /*06f0*/  SHFL.UP P0, R9, R38, 0x1, RZ ;  /* 0x0420000026097989 */ /* 0x000e2400000000ff */
[----:B0-----:R-:W-:-:S05]  /*0700*/  @P0 IMAD.IADD R9, R38, 0x1, R9 ;  /* 0x0000000126090824 */ /* 0x001fca00078e0209 */
[----:B------:R-:W0:Y:S02]  /*0710*/  SHFL.UP P0, R12, R9, 0x2, RZ ;  /* 0x04400000090c7989 */ /* 0x000e2400000000ff */
[----:B0-----:R-:W-:-:S05]  /*0720*/  @P0 IMAD.IADD R12, R9, 0x1, R12 ;  /* 0x00000001090c0824 */ /* 0x001fca00078e020c */
[----:B------:R-:W0:Y:S02]  /*0730*/  SHFL.UP P0, R17, R12, 0x4, RZ ;  /* 0x048000000c117989 */ /* 0x000e2400000000ff */
[----:B0-----:R-:W-:-:S05]  /*0740*/  @P0 IMAD.IADD R17, R12, 0x1, R17 ;  /* 0x000000010c110824 */ /* 0x001fca00078e0211 */
[----:B------:R-:W0:Y:S02]  /*0750*/  SHFL.UP P0, R40, R17, 0x8, RZ ;  /* 0x0500000011287989 */ /* 0x000e2400000000ff */
[----:B0-----:R-:W-:-:S05]  /*0760*/  @P0 IMAD.IADD R40, R17, 0x1, R40 ;  /* 0x0000000111280824 */ /* 0x001fca00078e0228 */
[----:B------:R-:W0:Y:S02]  /*0770*/  SHFL.UP P0, R41, R40, 0x10, RZ ;  /* 0x0600000028297989 */ /* 0x000e2400000000ff */
[----:B0-----:R-:W-:Y:S01]  /*0780*/  @P0 IMAD.IADD R41, R40, 0x1, R41 ;  /* 0x0000000128290824 */ /* 0x001fe200078e0229 */
[----:B------:R-:W-:-:S03]  /*0790*/  ISETP.NE.AND P0, PT, R36, 0x2, PT ;  /* 0x000000022400780c */ /* 0x000fc60003f05270 */
[----:B------:R-:W-:Y:S01]  /*07a0*/  IMAD.IADD R38, R41, 0x1, -R38 ;  /* 0x0000000129267824 */ /* 0x000fe200078e0a26 */
[----:B------:R-:W-:Y:S01]  /*07b0*/  @!P1 STS [R42+0x10], R41 ;  /* 0x000010292a009388 */ /* 0x000fe20000000800 */
[----:B------:R-:W-:Y:S01]  /*07c0*/  BAR.SYNC.DEFER_BLOCKING 0x0 ;  /* 0x0000000000007b1d */ /* 0x000fe20000010000 */
[----:B------:R-:W-:Y:S02]  /*07d0*/  ISETP.NE.AND P1, PT, R36, 0xc, PT ;  /* 0x0000000c2400780c */ /* 0x000fe40003f25270 */
[----:B------:R-:W-:-:S03]  /*07e0*/  SEL R38, R38, RZ, P2 ;  /* 0x000000ff26267207 */ /* 0x000fc60001000000 */
[----:B------:R-:W0:Y:S04]  /*07f0*/  LDS.128 R8, [UR4+0x10] ;  /* 0x00001004ff087984 */ /* 0x000e280008000c00 */
[----:B------:R-:W1:Y:S04]  /*0800*/  LDS.128 R12, [UR4+0x20] ;  /* 0x00002004ff0c7984 */ /* 0x000e680008000c00 */
[----:B------:R-:W2:Y:S01]  /*0810*/  LDS.128 R16, [UR4+0x30] ;  /* 0x00003004ff107984 */ /* 0x000ea20008000c00 */
[----:B0-----:R-:W-:-:S04]  /*0820*/  IMAD.IADD R9, R8, 0x1, R9 ;  /* 0x0000000108097824 */ /* 0x001fc800078e0209 */
[----:B------:R-:W-:Y:S01]  /*0830*/  IMAD.IADD R10, R10, 0x1, R9 ;  /* 0x000000010a0a7824 */ /* 0x000fe200078e0209 */
[----:B------:R-:W-:Y:S02]  /*0840*/  SEL R8, R9, R8, !P0 ;  /* 0x0000000809087207 */ /* 0x000fe40004000000 */
[----:B------:R-:W-:Y:S01]  /*0850*/  ISETP.NE.AND P0, PT, R36, 0x3, PT ;  /* 0x000000032400780c */ /* 0x000fe20003f05270 */
[----:B------:R-:W-:-:S03]  /*0860*/  IMAD.IADD R11, R11, 0x1, R10 ;  /* 0x000000010b0b7824 */ /* 0x000fc600078e020a */
[----:B------:R-:W-:Y:S01]  /*0870*/  SEL R8, R10, R8, !P0 ;  /* 0x000000080a087207 */ /* 0x000fe20004000000 */
[----:B-1----:R-:W-:Y:S01]  /*0880*/  IMAD.IADD R12, R11, 0x1, R12 ;  /* 0x000000010b0c7824 */ /* 0x002fe200078e020c */
[----:B------:R-:W-:-:S03]  /*0890*/  ISETP.NE.AND P0, PT, R36, 0x4, PT ;  /* 0x000000042400780c */ /* 0x000fc60003f05270 */
[----:B------:R-:W-:Y:S01]  /*08a0*/  IMAD.IADD R13, R13, 0x1, R12 ;  /* 0x000000010d0d7824 */ /* 0x000fe200078e020c */
[----:B------:R-:W-:Y:S02]  /*08b0*/  SEL R8, R11, R8, !P0 ;  /* 0x000000080b087207 */ /* 0x000fe40004000000 */
[----:B------:R-:W-:Y:S01]  /*08c0*/  ISETP.NE.AND P0, PT, R36, 0x5, PT ;  /* 0x000000052400780c */ /* 0x000fe20003f05270 */
[----:B------:R-:W-:-:S03]  /*08d0*/  IMAD.IADD R14, R14, 0x1, R13 ;  /* 0x000000010e0e7824 */ /* 0x000fc600078e020d */
[----:B------:R-:W-:Y:S01]  /*08e0*/  SEL R8, R12, R8, !P0 ;  /* 0x000000080c087207 */ /* 0x000fe20004000000 */
[----:B------:R-:W-:Y:S01]  /*08f0*/  IMAD.IADD R15, R15, 0x1, R14 ;  /* 0x000000010f0f7824 */ /* 0x000fe200078e020e */
[----:B------:R-:W-:-:S03]  /*0900*/  ISETP.NE.AND P0, PT, R36, 0x6, PT ;  /* 0x000000062400780c */ /* 0x000fc60003f05270 */
[----:B--2---:R-:W-:Y:S01]  /*0910*/  IMAD.IADD R16, R15, 0x1, R16 ;  /* 0x000000010f107824 */ /* 0x004fe200078e0210 */
[----:B------:R-:W-:Y:S02]  /*0920*/  SEL R9, R13, R8, !P0 ;  /* 0x000000080d097207 */ /* 0x000fe40004000000 */
[----:B------:R-:W-:Y:S01]  /*0930*/  ISETP.NE.AND P0, PT, R36, 0x7, PT ;  /* 0x000000072400780c */ /* 0x000fe20003f05270 */
[----:B------:R-:W0:Y:S01]  /*0940*/  LDS R8, [UR4+0x40] ;  /* 0x00004004ff087984 */ /* 0x000e220008000800 */
[----:B------:R-:W-:Y:S02]  /*0950*/  IMAD.IADD R17, R17, 0x1, R16 ;  /* 0x0000000111117824 */ /* 0x000fe400078e0210 */
[----:B------:R-:W-:Y:S02]  /*0960*/  SEL R9, R14, R9, !P0 ;  /* 0x000000090e097207 */ /* 0x000fe40004000000 */
[----:B------:R-:W-:Y:S01]  /*0970*/  ISETP.NE.AND P0, PT, R36, 0x8, PT ;  /* 0x000000082400780c */ /* 0x000fe20003f05270 */
[----:B------:R-:W-:-:S03]  /*0980*/  IMAD.IADD R18, R18, 0x1, R17 ;  /* 0x0000000112127824 */ /* 0x000fc600078e0211 */
[----:B------:R-:W-:Y:S02]  /*0990*/  SEL R9, R15, R9, !P0 ;  /* 0x000000090f097207 */ /* 0x000fe40004000000 */
[----:B------:R-:W-:-:S04]  /*09a0*/  ISETP.NE.AND P0, PT, R36, 0x9, PT ;  /* 0x000000092400780c */ /* 0x000fc80003f05270 */
[----:B------:R-:W-:Y:S02]  /*09b0*/  SEL R9, R16, R9, !P0 ;  /* 0x0000000910097207 */ /* 0x000fe40004000000 */
[----:B------:R-:W-:-:S04]  /*09c0*/  ISETP.NE.AND P0, PT, R36, 0xa, PT ;  /* 0x0000000a2400780c */ /* 0x000fc80003f05270 */
[----:B------:R-:W-:Y:S02]  /*09d0*/  SEL R9, R17, R9, !P0 ;  /* 0x0000000911097207 */ /* 0x000fe40004000000 */
[----:B------:R-:W-:-:S04]  /*09e0*/  ISETP.NE.AND P0, PT, R36, 0xb, PT ;  /* 0x0000000b2400780c */ /* 0x000fc80003f05270 */
[----:B------:R-:W-:Y:S01]  /*09f0*/  SEL R9, R18, R9, !P0 ;  /* 0x0000000912097207 */ /* 0x000fe20004000000 */
[----:B------:R-:W-:Y:S01]  /*0a00*/  IMAD.IADD R18, R19, 0x1, R18 ;  /* 0x0000000113127824 */ /* 0x000fe200078e0212 */
[----:B------:R-:W-:-:S04]  /*0a10*/  ISETP.GE.U32.AND P0, PT, R35, 0x20, PT ;  /* 0x000000202300780c */ /* 0x000fc80003f06070 */
[C---:B------:R-:W-:Y:S02]  /*0a20*/  SEL R9, R18.reuse, R9, !P1 ;  /* 0x0000000912097207 */ /* 0x040fe40004800000 */
[----:B------:R-:W-:Y:S02]  /*0a30*/  ISETP.NE.AND P1, PT, R35, RZ, PT ;  /* 0x000000ff2300720c */ /* 0x000fe40003f25270 */
[----:B------:R-:W-:Y:S02]  /*0a40*/  SEL R10, R9, RZ, P0 ;  /* 0x000000ff090a7207 */ /* 0x000fe40000000000 */
[--C-:B0----5:R-:W-:Y:S02]  /*0a50*/  IADD3 R9, PT, PT, R18, R8, R39.reuse ;  /* 0x0000000812097210 */ /* 0x121fe40007ffe027 */
[----:B------:R-:W-:-:S07]  /*0a60*/  IADD3 R38, PT, PT, R10, R38, R39 ;  /* 0x000000260a267210 */ /* 0x000fce0007ffe027 */
[----:B------:R-:W-:Y:S05]  /*0a70*/  @P1 BRA `(.L_x_3) ;  /* 0x0000000c00541947 */ /* 0x000fea0003800000 */
[----:B------:R-:W0:Y:S01]  /*0a80*/  LDC.64 R10, c[0x0][0x390] ;  /* 0x0000e400ff0a7b82 */ /* 0x000e220000000a00 */
[----:B------:R-:W-:-:S05]  /*0a90*/  IMAD.MOV.U32 R8, RZ, RZ, 0x65 ;  /* 0x00000065ff087424 */ /* 0x000fca00078e00ff */
[----:B0-----:R0:W-:Y:S01]  /*0aa0*/  ST.E.64.STRONG.GPU desc[UR12][R10.64+0x100], R8 ;  /* 0x000100080a007985 */ /* 0x0011e2000c10fb0c */
[----:B------:R-:W-:Y:S05]  /*0ab0*/  BRA `(.L_x_3) ;  /* 0x0000000c00447947 */ /* 0x000fea0003800000 */
.L_x_2:
        /* <DEDUP_REMOVED lines=20> */
[----:B-----5:R-:W0:Y:S02]  /*0c00*/  SHFL.UP P0, R39, R40, 0x10, RZ ;  /* 0x0600000028277989 */ /* 0x020e2400000000ff */
[----:B0-----:R-:W-:Y:S01]  /*0c10*/  @P0 IMAD.IADD R39, R40, 0x1, R39 ;  /* 0x0000000128270824 */ /* 0x001fe200078e0227 */
[----:B------:R-:W-:-:S04]  /*0c20*/  ISETP.NE.AND P0, PT, R36, 0x2, PT ;  /* 0x000000022400780c */ /* 0x000fc80003f05270 */
[----:B------:R-:W-:Y:S01]  /*0c30*/  @!P1 STS [R42+0x10], R39 ;  /* 0x000010272a009388 */ /* 0x000fe20000000800 */
[----:B------:R-:W-:Y:S01]  /*0c40*/  BAR.SYNC.DEFER_BLOCKING 0x0 ;  /* 0x0000000000007b1d */ /* 0x000fe20000010000 */
[----:B------:R-:W-:-:S05]  /*0c50*/  ISETP.NE.AND P1, PT, R36, 0xc, PT ;  /* 0x0000000c2400780c */ /* 0x000fca0003f25270 */
[----:B------:R-:W0:Y:S04]  /*0c60*/  LDS.128 R8, [UR4+0x10] ;  /* 0x00001004ff087984 */ /* 0x000e280008000c00 */
[----:B------:R-:W1:Y:S04]  /*0c70*/  LDS.128 R12, [UR4+0x20] ;  /* 0x00002004ff0c7984 */ /* 0x000e680008000c00 */
[----:B------:R-:W2:Y:S01]  /*0c80*/  LDS.128 R16, [UR4+0x30] ;  /* 0x00003004ff107984 */ /* 0x000ea20008000c00 */
[----:B0-----:R-:W-:-:S04]  /*0c90*/  IMAD.IADD R9, R8, 0x1, R9 ;  /* 0x0000000108097824 */ /* 0x001fc800078e0209 */
[----:B------:R-:W-:Y:S01]  /*0ca0*/  IMAD.IADD R10, R10, 0x1, R9 ;  /* 0x000000010a0a7824 */ /* 0x000fe200078e0209 */
[----:B------:R-:W-:Y:S02]  /*0cb0*/  SEL R8, R9, R8, !P0 ;  /* 0x0000000809087207 */ /* 0x000fe40004000000 */
[----:B------:R-:W-:Y:S01]  /*0cc0*/  ISETP.NE.AND P0, PT, R36, 0x3, PT ;  /* 0x000000032400780c */ /* 0x000fe20003f05270 */
[----:B------:R-:W-:Y:S01]  /*0cd0*/  IMAD.IADD R11, R11, 0x1, R10 ;  /* 0x000000010b0b7824 */ /* 0x000fe200078e020a */
[----:B------:R-:W0:Y:S02]  /*0ce0*/  LDS R9, [UR4+0x40] ;  /* 0x00004004ff097984 */ /* 0x000e240008000800 */
        /* <DEDUP_REMOVED lines=13> */
[----:B------:R-:W-:-:S03]  /*0dc0*/  IMAD.IADD R17, R17, 0x1, R16 ;  /* 0x0000000111117824 */ /* 0x000fc600078e0210 */
[----:B------:R-:W-:Y:S01]  /*0dd0*/  SEL R8, R14, R8, !P0 ;  /* 0x000000080e087207 */ /* 0x000fe20004000000 */
[----:B------:R-:W-:Y:S01]  /*0de0*/  IMAD.IADD R18, R18, 0x1, R17 ;  /* 0x0000000112127824 */ /* 0x000fe200078e0211 */
[----:B------:R-:W-:-:S03]  /*0df0*/  ISETP.NE.AND P0, PT, R36, 0x8, PT ;  /* 0x000000082400780c */ /* 0x000fc60003f05270 */
[----:B------:R-:W-:Y:S01]  /*0e00*/  IMAD.IADD R19, R19, 0x1, R18 ;  /* 0x0000000113137824 */ /* 0x000fe200078e0212 */
[----:B------:R-:W-:Y:S02]  /*0e10*/  SEL R8, R15, R8, !P0 ;  /* 0x000000080f087207 */ /* 0x000fe40004000000 */
[----:B------:R-:W-:-:S04]  /*0e20*/  ISETP.NE.AND P0, PT, R36, 0x9, PT ;  /* 0x000000092400780c */ /* 0x000fc80003f05270 */
[----:B------:R-:W-:Y:S02]  /*0e30*/  SEL R8, R16, R8, !P0 ;  /* 0x0000000810087207 */ /* 0x000fe40004000000 */
[----:B------:R-:W-:Y:S01]  /*0e40*/  ISETP.NE.AND P0, PT, R36, 0xa, PT ;  /* 0x0000000a2400780c */ /* 0x000fe20003f05270 */
[----:B0-----:R-:W-:-:S03]  /*0e50*/  IMAD.IADD R9, R19, 0x1, R9 ;  /* 0x0000000113097824 */ /* 0x001fc600078e0209 */
[----:B------:R-:W-:Y:S01]  /*0e60*/  SEL R8, R17, R8, !P0 ;  /* 0x0000000811087207 */ /* 0x000fe20004000000 */
[----:B------:R-:W-:Y:S01]  /*0e70*/  IMAD.IADD R17, R39, 0x1, -R38 ;  /* 0x0000000127117824 */ /* 0x000fe200078e0a26 */
[----:B------:R-:W-:-:S04]  /*0e80*/  ISETP.NE.AND P0, PT, R36, 0xb, PT ;  /* 0x0000000b2400780c */ /* 0x000fc80003f05270 */
[----:B------:R-:W-:Y:S02]  /*0e90*/  SEL R8, R18, R8, !P0 ;  /* 0x0000000812087207 */ /* 0x000fe40004000000 */
[----:B------:R-:W-:Y:S02]  /*0ea0*/  ISETP.GT.U32.AND P0, PT, R35, 0x1f, PT ;  /* 0x0000001f2300780c */ /* 0x000fe40003f04070 */
[----:B------:R-:W-:Y:S02]  /*0eb0*/  SEL R11, R17, RZ, P2 ;  /* 0x000000ff110b7207 */ /* 0x000fe40001000000 */
[----:B------:R-:W-:Y:S02]  /*0ec0*/  SEL R8, R19, R8, !P1 ;  /* 0x0000000813087207 */ /* 0x000fe40004800000 */
[----:B------:R-:W-:-:S03]  /*0ed0*/  ISETP.GE.U32.AND P1, PT, R35, 0x20, PT ;  /* 0x000000202300780c */ /* 0x000fc60003f26070 */
[----:B------:R-:W-:-:S05]  /*0ee0*/  IMAD.IADD R38, R8, 0x1, R11 ;  /* 0x0000000108267824 */ /* 0x000fca00078e020b */
[----:B------:R-:W-:Y:S01]  /*0ef0*/  SEL R17, R17, R38, !P1 ;  /* 0x0000002611117207 */ /* 0x000fe20004800000 */
[----:B------:R-:W-:Y:S06]  /*0f00*/  @P0 BRA `(.L_x_4) ;  /* 0x00000008000c0947 */ /* 0x000fec0003800000 */
[----:B------:R-:W0:Y:S01]  /*0f10*/  LDC.64 R14, c[0x0][0x390] ;  /* 0x0000e400ff0e7b82 */ /* 0x000e220000000a00 */
[----:B------:R-:W-:Y:S01]  /*0f20*/  ISETP.NE.AND P1, PT, R35, RZ, PT ;  /* 0x000000ff2300720c */ /* 0x000fe20003f25270 */
[----:B------:R-:W-:Y:S01]  /*0f30*/  IMAD.U32 R45, RZ, RZ, UR6 ;  /* 0x00000006ff2d7e24 */ /* 0x000fe2000f8e00ff */
[----:B------:R-:W-:-:S05]  /*0f40*/  LOP3.LUT R18, RZ, R35, RZ, 0x33, !PT ;  /* 0x00000023ff127212 */ /* 0x000fca00078e33ff */
[----:B------:R-:W-:-:S06]  /*0f50*/  VIADD R18, R18, UR6 ;  /* 0x0000000612127c36 */ /* 0x000fcc0008000000 */
[----:B------:R-:W-:Y:S01]  /*0f60*/  @!P1 IMAD.MOV.U32 R8, RZ, RZ, 0x64 ;  /* 0x00000064ff089424 */ /* 0x000fe200078e00ff */
[----:B------:R1:W-:Y:S01]  /*0f70*/  @!P1 STS [UR4+0xc], R9 ;  /* 0x00000c09ff009988 */ /* 0x0003e20008000804 */
[----:B0-----:R-:W-:-:S04]  /*0f80*/  IMAD.WIDE R44, R45, 0x8, R14 ;  /* 0x000000082d2c7825 */ /* 0x001fc800078e020e */
[----:B------:R-:W-:Y:S01]  /*0f90*/  IMAD.WIDE R14, R18, 0x8, R14 ;  /* 0x00000008120e7825 */ /* 0x000fe200078e020e */
[----:B------:R1:W-:Y:S01]  /*0fa0*/  @!P1 ST.E.64.STRONG.GPU desc[UR12][R44.64+0x100], R8 ;  /* 0x000100082c009985 */ /* 0x0003e2000c10fb0c */
[----:B------:R-:W-:Y:S05]  /*0fb0*/  NANOSLEEP 0x226 ;  /* 0x000002260000795d */ /* 0x000fea0003800000 */
[----:B------:R-:W2:Y:S01]  /*0fc0*/  LD.E.64.STRONG.GPU R12, desc[UR12][R14.64+0x100] ;  /* 0x0001000c0e0c7980 */ /* 0x000ea2000c10fb00 */
[----:B------:R-:W-:Y:S01]  /*0fd0*/  UMOV UR5, 0xffffffff ;  /* 0xffffffff00057882 */ /* 0x000fe20000000000 */
[----:B--2---:R-:W-:Y:S02]  /*0fe0*/  ISETP.NE.AND P0, PT, R12, 0x63, PT ;  /* 0x000000630c00780c */ /* 0x004fe40003f05270 */
[----:B-1----:R-:W-:Y:S11]  /*0ff0*/  BRA.DIV UR5, `(.L_x_5) ;  /* 0x0000002e05bc7947 */ /* 0x002ff6000b800000 */
[----:B------:R-:W-:-:S13]  /*1000*/  VOTE.ANY P0, !P0 ;  /* 0x0000000000ff7806 */ /* 0x000fda0004000100 */
.L_x_34:
[----:B------:R-:W-:Y:S05]  /*1010*/  @!P0 BRA `(.L_x_6) ;  /* 0x0000000000248947 */ /* 0x000fea0003800000 */
[----:B------:R-:W-:-:S07]  /*1020*/  IMAD.MOV.U32 R8, RZ, RZ, 0x1de ;  /* 0x000001deff087424 */ /* 0x000fce00078e00ff */
.L_x_8:
[----:B------:R-:W-:Y:S05]  /*1030*/  NANOSLEEP R8 ;  /* 0x000000080000735d */ /* 0x000fea0003800000 */
[----:B------:R-:W2:Y:S01]  /*1040*/  LD.E.64.STRONG.GPU R12, desc[UR12][R14.64+0x100] ;  /* 0x0001000c0e0c7980 */ /* 0x000ea2000c10fb00 */
[----:B------:R-:W-:Y:S01]  /*1050*/  UMOV UR5, 0xffffffff ;  /* 0xffffffff00057882 */ /* 0x000fe20000000000 */
[----:B------:R-:W-:Y:S02]  /*1060*/  SHF.R.U32.HI R8, RZ, 0x1, R8 ;  /* 0x00000001ff087819 */ /* 0x000fe40000011608 */
[----:B--2---:R-:W-:Y:S01]  /*1070*/  ISETP.NE.AND P0, PT, R12, 0x63, PT ;  /* 0x000000630c00780c */ /* 0x004fe20003f05270 */
[----:B------:R-:W-:-:S12]  /*1080*/  BRA.DIV UR5, `(.L_x_7) ;  /* 0x0000002e05b87947 */ /* 0x000fd8000b800000 */
[----:B------:R-:W-:-:S13]  /*1090*/  VOTE.ANY P0, !P0 ;  /* 0x0000000000ff7806 */ /* 0x000fda0004000100 */
.L_x_37:
[----:B------:R-:W-:Y:S05]  /*10a0*/  @P0 BRA `(.L_x_8) ;  /* 0xfffffffc00e00947 */ /* 0x000fea000383ffff */
.L_x_6:
[----:B------:R-:W-:Y:S01]  /*10b0*/  UMOV UR5, 0xffffffff ;  /* 0xffffffff00057882 */ /* 0x000fe20000000000 */
[----:B------:R-:W-:Y:S02]  /*10c0*/  ISETP.NE.AND P0, PT, R12, 0x65, PT ;  /* 0x000000650c00780c */ /* 0x000fe40003f05270 */
[----:B------:R-:W-:Y:S11]  /*10d0*/  BRA.DIV UR5, `(.L_x_9) ;  /* 0x0000002e05c47947 */ /* 0x000ff6000b800000 */
[----:B------:R-:W0:Y:S01]  /*10e0*/  S2R R8, SR_GEMASK ;  /* 0x0000000000087919 */ /* 0x000e220000003c00 */
[----:B------:R-:W-:Y:S01]  /*10f0*/  VOTE.ANY R10, PT, !P0 ;  /* 0x00000000000a7806 */ /* 0x000fe200040e0100 */
[C---:B------:R-:W-:Y:S02]  /*1100*/  VIADD R38, R37.reuse, 0x2 ;  /* 0x0000000225267836 */ /* 0x040fe40000000000 */
[----:B------:R-:W-:Y:S01]  /*1110*/  VIADD R39, R37, 0x10 ;  /* 0x0000001025277836 */ /* 0x000fe20000000000 */
[----:B0-----:R-:W-:-:S05]  /*1120*/  LOP3.LUT R10, R10, 0x80000000, R8, 0xec, !PT ;  /* 0x800000000a0a7812 */ /* 0x001fca00078eec08 */
[----:B------:R-:W-:-:S05]  /*1130*/  VIADD R11, R10, 0xffffffff ;  /* 0xffffffff0a0b7836 */ /* 0x000fca0000000000 */
[----:B------:R-:W-:-:S04]  /*1140*/  LOP3.LUT R11, R10, R11, RZ, 0xc, !PT ;  /* 0x0000000b0a0b7212 */ /* 0x000fc800078e0cff */
[----:B------:R-:W0:Y:S02]  /*1150*/  POPC R15, R11 ;  /* 0x0000000b000f7309 */ /* 0x000e240000000000 */
[----:B0-----:R-:W0:Y:S01]  /*1160*/  SHFL.DOWN PT, R16, R13, 0x1, R15 ;  /* 0x082000000d107989 */ /* 0x001e2200000e000f */
[-C--:B------:R-:W-:Y:S02]  /*1170*/  ISETP.GE.AND P0, PT, R37, R15.reuse, PT ;  /* 0x0000000f2500720c */ /* 0x080fe40003f06270 */
[-C--:B------:R-:W-:Y:S02]  /*1180*/  ISETP.GT.AND P2, PT, R39, R15.reuse, PT ;  /* 0x0000000f2700720c */ /* 0x080fe40003f44270 */
[----:B0-----:R-:W-:Y:S02]  /*1190*/  SEL R16, R16, RZ, !P0 ;  /* 0x000000ff10107207 */ /* 0x001fe40004000000 */
[----:B------:R-:W-:-:S03]  /*11a0*/  ISETP.GT.AND P0, PT, R38, R15, PT ;  /* 0x0000000f2600720c */ /* 0x000fc60003f04270 */
[----:B------:R-:W-:-:S05]  /*11b0*/  IMAD.IADD R36, R16, 0x1, R13 ;  /* 0x0000000110247824 */ /* 0x000fca00078e020d */
[----:B------:R-:W0:Y:S02]  /*11c0*/  SHFL.DOWN PT, R16, R36, 0x2, R15 ;  /* 0x0840000024107989 */ /* 0x000e2400000e000f */
[----:B0-----:R-:W-:-:S05]  /*11d0*/  SEL R19, R16, RZ, !P0 ;  /* 0x000000ff10137207 */ /* 0x001fca0004000000 */
[----:B------:R-:W-:Y:S02]  /*11e0*/  IMAD.IADD R40, R36, 0x1, R19 ;  /* 0x0000000124287824 */ /* 0x000fe400078e0213 */
[C---:B------:R-:W-:Y:S02]  /*11f0*/  VIADD R19, R37.reuse, 0x4 ;  /* 0x0000000425137836 */ /* 0x040fe40000000000 */
[----:B------:R-:W-:Y:S01]  /*1200*/  VIADD R36, R37, 0x8 ;  /* 0x0000000825247836 */ /* 0x000fe20000000000 */
[----:B------:R-:W0:Y:S02]  /*1210*/  SHFL.DOWN PT, R16, R40, 0x4, R15 ;  /* 0x0880000028107989 */ /* 0x000e2400000e000f */
[----:B------:R-:W-:-:S04]  /*1220*/  ISETP.GT.AND P0, PT, R19, R15, PT ;  /* 0x0000000f1300720c */ /* 0x000fc80003f04270 */
[----:B0-----:R-:W-:Y:S02]  /*1230*/  SEL R11, R16, RZ, !P0 ;  /* 0x000000ff100b7207 */ /* 0x001fe40004000000 */
[----:B------:R-:W-:-:S03]  /*1240*/  ISETP.GT.AND P0, PT, R36, R15, PT ;  /* 0x0000000f2400720c */ /* 0x000fc60003f04270 */
[----:B------:R-:W-:Y:S02]  /*1250*/  IMAD.IADD R42, R40, 0x1, R11 ;  /* 0x00000001282a7824 */ /* 0x000fe400078e020b */
[----:B------:R-:W0:Y:S03]  /*1260*/  LDC.64 R10, c[0x0][0x390] ;  /* 0x0000e400ff0a7b82 */ /* 0x000e260000000a00 */
[----:B------:R-:W1:Y:S02]  /*1270*/  SHFL.DOWN PT, R16, R42, 0x8, R15 ;  /* 0x090000002a107989 */ /* 0x000e6400000e000f */
[----:B-1----:R-:W-:Y:S02]  /*1280*/  SEL R41, R16, RZ, !P0 ;  /* 0x000000ff10297207 */ /* 0x002fe40004000000 */
[----:B------:R-:W-:-:S03]  /*1290*/  ISETP.NE.AND P0, PT, R12, 0x65, PT ;  /* 0x000000650c00780c */ /* 0x000fc60003f05270 */
[----:B------:R-:W-:Y:S01]  /*12a0*/  IMAD.IADD R41, R42, 0x1, R41 ;  /* 0x000000012a297824 */ /* 0x000fe200078e0229 */
[----:B0-----:R-:W-:-:S04]  /*12b0*/  IADD3 R42, P3, PT, R10, 0x100, RZ ;  /* 0x000001000a2a7810 */ /* 0x001fc80007f7e0ff */
[----:B------:R-:W0:Y:S01]  /*12c0*/  SHFL.DOWN PT, R16, R41, 0x10, R15 ;  /* 0x0a00000029107989 */ /* 0x000e2200000e000f */
[----:B------:R-:W-:-:S04]  /*12d0*/  IMAD.X R43, RZ, RZ, R11, P3 ;  /* 0x000000ffff2b7224 */ /* 0x000fc800018e060b */
[----:B------:R-:W-:Y:S02]  /*12e0*/  VOTE.ALL P0, P0 ;  /* 0x0000000000ff7806 */ /* 0x000fe40000000000 */
[----:B0-----:R-:W-:-:S05]  /*12f0*/  SEL R16, R16, RZ, !P2 ;  /* 0x000000ff10107207 */ /* 0x001fca0005000000 */
[----:B------:R-:W-:-:S07]  /*1300*/  IMAD.IADD R40, R41, 0x1, R16 ;  /* 0x0000000129287824 */ /* 0x000fce00078e0210 */
.L_x_46:
[----:B------:R-:W-:Y:S05]  /*1310*/  @!P0 BRA `(.L_x_10) ;  /* 0x0000000000cc8947 */ /* 0x000fea0003800000 */
[----:B------:R-:W-:-:S07]  /*1320*/  IMAD.MOV.U32 R11, RZ, RZ, 0x1de ;  /* 0x000001deff0b7424 */ /* 0x000fce00078e00ff */
.L_x_16:
[----:B------:R-:W-:-:S05]  /*1330*/  IMAD.WIDE R14, R18, 0x8, R42 ;  /* 0x00000008120e7825 */ /* 0x000fca00078e022a */
[----:B------:R-:W2:Y:S01]  /*1340*/  LD.E.64.STRONG.GPU R12, desc[UR12][R14.64+-0x100] ;  /* 0xffff000c0e0c7980 */ /* 0x000ea2000c10fb00 */
[----:B------:R-:W-:Y:S05]  /*1350*/  YIELD ;  /* 0x0000000000007946 */ /* 0x000fea0003800000 */
[----:B------:R-:W-:Y:S01]  /*1360*/  UMOV UR5, 0xffffffff ;  /* 0xffffffff00057882 */ /* 0x000fe20000000000 */
[----:B------:R-:W-:Y:S02]  /*1370*/  SHF.R.U32.HI R11, RZ, 0x1, R11 ;  /* 0x00000001ff0b7819 */ /* 0x000fe4000001160b */
[----:B--2---:R-:W-:Y:S01]  /*1380*/  ISETP.NE.AND P0, PT, R12, 0x63, PT ;  /* 0x000000630c00780c */ /* 0x004fe20003f05270 */
[----:B------:R-:W-:-:S12]  /*1390*/  BRA.DIV UR5, `(.L_x_11) ;  /* 0x0000003205147947 */ /* 0x000fd8000b800000 */
[----:B------:R-:W-:-:S13]  /*13a0*/  VOTE.ANY P0, !P0 ;  /* 0x0000000000ff7806 */ /* 0x000fda0004000100 */
.L_x_49:
[----:B------:R-:W-:Y:S05]  /*13b0*/  @!P0 BRA `(.L_x_12) ;  /* 0x0000000000248947 */ /* 0x000fea0003800000 */
[----:B------:R-:W-:-:S07]  /*13c0*/  IMAD.MOV.U32 R16, RZ, RZ, R11 ;  /* 0x000000ffff107224 */ /* 0x000fce00078e000b */
.L_x_14:
[----:B------:R-:W-:Y:S05]  /*13d0*/  NANOSLEEP R16 ;  /* 0x000000100000735d */ /* 0x000fea0003800000 */
[----:B------:R-:W2:Y:S01]  /*13e0*/  LD.E.64.STRONG.GPU R12, desc[UR12][R14.64+-0x100] ;  /* 0xffff000c0e0c7980 */ /* 0x000ea2000c10fb00 */
[----:B------:R-:W-:Y:S01]  /*13f0*/  UMOV UR5, 0xffffffff ;  /* 0xffffffff00057882 */ /* 0x000fe20000000000 */
[----:B------:R-:W-:Y:S02]  /*1400*/  SHF.R.U32.HI R16, RZ, 0x1, R16 ;  /* 0x00000001ff107819 */ /* 0x000fe40000011610 */
[----:B--2---:R-:W-:Y:S01]  /*1410*/  ISETP.NE.AND P0, PT, R12, 0x63, PT ;  /* 0x000000630c00780c */ /* 0x004fe20003f05270 */
[----:B------:R-:W-:-:S12]  /*1420*/  BRA.DIV UR5, `(.L_x_13) ;  /* 0x0000003205107947 */ /* 0x000fd8000b800000 */
[----:B------:R-:W-:-:S13]  /*1430*/  VOTE.ANY P0, !P0 ;  /* 0x0000000000ff7806 */ /* 0x000fda0004000100 */
.L_x_52:
[----:B------:R-:W-:Y:S05]  /*1440*/  @P0 BRA `(.L_x_14) ;  /* 0xfffffffc00e00947 */ /* 0x000fea000383ffff */
.L_x_12:
[----:B------:R-:W-:Y:S01]  /*1450*/  UMOV UR5, 0xffffffff ;  /* 0xffffffff00057882 */ /* 0x000fe20000000000 */
[----:B------:R-:W-:Y:S02]  /*1460*/  ISETP.NE.AND P0, PT, R12, 0x65, PT ;  /* 0x000000650c00780c */ /* 0x000fe40003f05270 */
[----:B------:R-:W-:Y:S11]  /*1470*/  BRA.DIV UR5, `(.L_x_15) ;  /* 0x00000032051c7947 */ /* 0x000ff6000b800000 */
[----:B------:R-:W-:Y:S01]  /*1480*/  VOTE.ANY R10, PT, !P0 ;  /* 0x00000000000a7806 */ /* 0x000fe200040e0100 */
[----:B------:R-:W-:-:S03]  /*1490*/  VIADD R18, R18, 0xffffffe0 ;  /* 0xffffffe012127836 */ /* 0x000fc60000000000 */
[----:B------:R-:W-:-:S05]  /*14a0*/  LOP3.LUT R10, R10, 0x80000000, R8, 0xec, !PT ;  /* 0x800000000a0a7812 */ /* 0x000fca00078eec08 */
[----:B------:R-:W-:-:S05]  /*14b0*/  VIADD R15, R10, 0xffffffff ;  /* 0xffffffff0a0f7836 */ /* 0x000fca0000000000 */
[----:B------:R-:W-:-:S06]  /*14c0*/  LOP3.LUT R15, R10, R15, RZ, 0xc, !PT ;  /* 0x0000000f0a0f7212 */ /* 0x000fcc00078e0cff */
        /* <DEDUP_REMOVED lines=17> */
[----:B------:R-:W-:-:S03]  /*15e0*/  ISETP.NE.AND P0, PT, R12, 0x65, PT ;  /* 0x000000650c00780c */ /* 0x000fc60003f05270 */
[----:B------:R-:W-:-:S05]  /*15f0*/  IMAD.IADD R41, R13, 0x1, R16 ;  /* 0x000000010d297824 */ /* 0x000fca00078e0210 */
[----:B------:R-:W0:Y:S05]  /*1600*/  SHFL.DOWN PT, R16, R41, 0x10, R15 ;  /* 0x0a00000029107989 */ /* 0x000e2a00000e000f */
[----:B------:R-:W-:Y:S02]  /*1610*/  VOTE.ALL P0, P0 ;  /* 0x0000000000ff7806 */ /* 0x000fe40000000000 */
[----:B0-----:R-:W-:-:S04]  /*1620*/  SEL R16, R16, RZ, !P2 ;  /* 0x000000ff10107207 */ /* 0x001fc80005000000 */
[----:B------:R-:W-:-:S07]  /*1630*/  IADD3 R40, PT, PT, R41, R16, R40 ;  /* 0x0000001029287210 */ /* 0x000fce0007ffe028 */
.L_x_61:
[----:B------:R-:W-:Y:S05]  /*1640*/  @P0 BRA `(.L_x_16) ;  /* 0xfffffffc00380947 */ /* 0x000fea000383ffff */
.L_x_10:
[----:B------:R-:W-:Y:S01]  /*1650*/  ISETP.NE.AND P0, PT, R37, RZ, PT ;  /* 0x000000ff2500720c */ /* 0x000fe20003f05270 */
[----:B------:R-:W0:Y:S01]  /*1660*/  @!P1 S2R R11, SR_CgaCtaId ;  /* 0x00000000000b9919 */ /* 0x000e220000008800 */
[----:B------:R-:W-:Y:S01]  /*1670*/  @!P1 MOV R10, 0x400 ;  /* 0x00000400000a9802 */ /* 0x000fe20000000f00 */
[----:B------:R-:W-:Y:S02]  /*1680*/  @!P1 IMAD.IADD R9, R9, 0x1, R40 ;  /* 0x0000000109099824 */ /* 0x000fe400078e0228 */
[----:B------:R-:W-:Y:S02]  /*1690*/  @!P1 IMAD.MOV.U32 R8, RZ, RZ, 0x65 ;  /* 0x00000065ff089424 */ /* 0x000fe400078e00ff */
[----:B------:R-:W-:-:S03]  /*16a0*/  IMAD.MOV.U32 R38, RZ, RZ, R17 ;  /* 0x000000ffff267224 */ /* 0x000fc600078e0011 */
[----:B------:R1:W-:Y:S03]  /*16b0*/  @!P1 ST.E.64.STRONG.GPU desc[UR12][R44.64+0x100], R8 ;  /* 0x000100082c009985 */ /* 0x0003e6000c10fb0c */
[----:B------:R-:W-:Y:S01]  /*16c0*/  @!P0 MOV R12, 0x400 ;  /* 0x00000400000c8802 */ /* 0x000fe20000000f00 */
[----:B------:R-:W2:Y:S01]  /*16d0*/  @!P0 S2R R13, SR_CgaCtaId ;  /* 0x00000000000d8919 */ /* 0x000ea20000008800 */
[----:B------:R-:W-:Y:S01]  /*16e0*/  @!P0 IMAD.MOV.U32 R38, RZ, RZ, R40 ;  /* 0x000000ffff268224 */ /* 0x000fe200078e0028 */
[----:B0-----:R-:W-:-:S05]  /*16f0*/  @!P1 LEA R10, R11, R10, 0x18 ;  /* 0x0000000a0b0a9211 */ /* 0x001fca00078ec0ff */
[----:B------:R1:W-:Y:S04]  /*1700*/  @!P1 STS [R10+0x8], R9 ;  /* 0x000008090a009388 */ /* 0x0003e80000000800 */
[----:B------:R1:W-:Y:S01]  /*1710*/  @!P1 STS [R10+0x4], R40 ;  /* 0x000004280a009388 */ /* 0x0003e20000000800 */
[----:B--2---:R-:W-:-:S05]  /*1720*/  @!P0 LEA R13, R13, R12, 0x18 ;  /* 0x0000000c0d0d8211 */ /* 0x004fca00078ec0ff */
[----:B------:R1:W-:Y:S02]  /*1730*/  @!P0 STS [R13+0x54], R40 ;  /* 0x000054280d008388 */ /* 0x0003e40000000800 */
.L_x_4:
[----:B------:R-:W-:Y:S05]  /*1740*/  WARPSYNC.ALL ;  /* 0x0000000000007948 */ /* 0x000fea0003800000 */
[----:B------:R-:W0:Y:S08]  /*1750*/  S2UR UR7, SR_CgaCtaId ;  /* 0x00000000000779c3 */ /* 0x000e300000008800 */
[----:B------:R-:W-:Y:S01]  /*1760*/  BAR.SYNC.DEFER_BLOCKING 0x0 ;  /* 0x0000000000007b1d */ /* 0x000fe20000010000 */
[----:B------:R-:W-:-:S05]  /*1770*/  ISETP.NE.AND P0, PT, R35, RZ, PT ;  /* 0x000000ff2300720c */ /* 0x000fca0003f05270 */
[----:B------:R-:W-:Y:S02]  /*1780*/  UMOV UR5, 0x400 ;  /* 0x0000040000057882 */ /* 0x000fe40000000000 */
[----:B0-----:R-:W-:-:S09]  /*1790*/  ULEA UR5, UR7, UR5, 0x18 ;  /* 0x0000000507057291 */ /* 0x001fd2000f8ec0ff */
[----:B-1----:R-:W0:Y:S02]  /*17a0*/  LDS R8, [UR5+0x54] ;  /* 0x00005405ff087984 */ /* 0x002e240008000800 */
[----:B0-----:R-:W-:-:S05]  /*17b0*/  SEL R9, R8, RZ, P0 ;  /* 0x000000ff08097207 */ /* 0x001fca0000000000 */
[----:B------:R-:W-:-:S07]  /*17c0*/  IMAD.IADD R38, R9, 0x1, R38 ;  /* 0x0000000109267824 */ /* 0x000fce00078e0226 */
.L_x_3:
[----:B------:R-:W-:Y:S05]  /*17d0*/  BSYNC.RECONVERGENT B0 ;  /* 0x0000000000007941 */ /* 0x000fea0003800200 */
.L_x_1:
[----:B------:R-:W-:Y:S01]  /*17e0*/  IMAD.IADD R32, R32, 0x1, R38 ;  /* 0x0000000120207824 */ /* 0x000fe200078e0226 */
[----:B------:R-:W-:Y:S03]  /*17f0*/  BAR.SYNC.DEFER_BLOCKING 0x0 ;  /* 0x0000000000007b1d */ /* 0x000fe60000010000 */
[----:B------:R-:W-:-:S03]  /*1800*/  IMAD.IADD R29, R29, 0x1, R32 ;  /* 0x000000011d1d7824 */ /* 0x000fc600078e0220 */
[----:B------:R-:W1:Y:S01]  /*1810*/  LDCU.64 UR8, c[0x0][0x388] ;  /* 0x00007100ff0877ac */ /* 0x000e620008000a00 */
[----:B------:R-:W-:-:S04]  /*1820*/  IMAD.IADD R28, R28, 0x1, R29 ;  /* 0x000000011c1c7824 */ /* 0x000fc800078e021d */
[----:B------:R-:W-:-:S04]  /*1830*/  IMAD.IADD R27, R27, 0x1, R28 ;  /* 0x000000011b1b7824 */ /* 0x000fc800078e021c */
[----:B------:R-:W-:-:S04]  /*1840*/  IMAD.IADD R26, R26, 0x1, R27 ;  /* 0x000000011a1a7824 */ /* 0x000fc800078e021b */
[----:B------:R-:W-:-:S04]  /*1850*/  IMAD.IADD R25, R25, 0x1, R26 ;  /* 0x0000000119197824 */ /* 0x000fc800078e021a */
[----:B------:R-:W-:Y:S01]  /*1860*/  IMAD.IADD R24, R24, 0x1, R25 ;  /* 0x0000000118187824 */ /* 0x000fe200078e0219 */
[----:B------:R-:W-:Y:S03]  /*1870*/  STS [R33], R38 ;  /* 0x0000002621007388 */ /* 0x000fe60000000800 */
[----:B------:R-:W-:Y:S01]  /*1880*/  IMAD.IADD R23, R23, 0x1, R24 ;  /* 0x0000000117177824 */ /* 0x000fe200078e0218 */
[----:B------:R-:W-:Y:S03]  /*1890*/  STS [R33+0x4], R32 ;  /* 0x0000042021007388 */ /* 0x000fe60000000800 */
        /* <DEDUP_REMOVED lines=19> */
[----:B------:R-:W-:Y:S04]  /*19d0*/  STS [R33+0x2c], R20 ;  /* 0x00002c1421007388 */ /* 0x000fe80000000800 */
[----:B------:R-:W-:Y:S04]  /*19e0*/  STS [R33+0x30], R7 ;  /* 0x0000300721007388 */ /* 0x000fe80000000800 */
[----:B------:R-:W-:Y:S04]  /*19f0*/  STS [R33+0x34], R6 ;  /* 0x0000340621007388 */ /* 0x000fe80000000800 */
[----:B------:R-:W-:Y:S04]  /*1a00*/  STS [R33+0x38], R5 ;  /* 0x0000380521007388 */ /* 0x000fe80000000800 */
[----:B------:R-:W-:Y:S04]  /*1a10*/  STS [R33+0x3c], R4 ;  /* 0x00003c0421007388 */ /* 0x000fe80000000800 */
[----:B------:R-:W-:Y:S04]  /*1a20*/  STS [R33+0x40], R3 ;  /* 0x0000400321007388 */ /* 0x000fe80000000800 */
[----:B------:R1:W-:Y:S04]  /*1a30*/  STS [R33+0x44], R2 ;  /* 0x0000440221007388 */ /* 0x0003e80000000800 */
[----:B------:R-:W-:Y:S01]  /*1a40*/  STS [R33+0x48], R0 ;  /* 0x0000480021007388 */ /* 0x000fe20000000800 */
[----:B------:R-:W-:-:S03]  /*1a50*/  NOP ;  /* 0x0000000000007918 */ /* 0x000fc60000000000 */
[----:B0-----:R-:W0:Y:S01]  /*1a60*/  LDS R9, [R34] ;  /* 0x0000000022097984 */ /* 0x001e220000000800 */
[----:B-1----:R-:W-:-:S03]  /*1a70*/  IADD3 R2, P0, PT, R31, UR8, RZ ;  /* 0x000000081f027c10 */ /* 0x002fc6000ff1e0ff */
[----:B------:R-:W1:Y:S01]  /*1a80*/  LDS R7, [R34+0x80] ;  /* 0x0000800022077984 */ /* 0x000e620000000800 */
[----:B------:R-:W-:-:S03]  /*1a90*/  IADD3.X R3, PT, PT, R30, UR9, RZ, P0, !PT ;  /* 0x000000091e037c10 */ /* 0x000fc600087fe4ff */
[----:B------:R-:W2:Y:S04]  /*1aa0*/  LDS R11, [R34+0x100] ;  /* 0x00010000220b7984 */ /* 0x000ea80000000800 */
[----:B------:R-:W3:Y:S04]  /*1ab0*/  LDS R13, [R34+0x180] ;  /* 0x00018000220d7984 */ /* 0x000ee80000000800 */
[----:B------:R-:W4:Y:S04]  /*1ac0*/  LDS R5, [R34+0x200] ;  /* 0x0002000022057984 */ /* 0x000f280000000800 */
[----:B------:R-:W5:Y:S04]  /*1ad0*/  LDS R15, [R34+0x280] ;  /* 0x00028000220f7984 */ /* 0x000f680000000800 */
        /* <DEDUP_REMOVED lines=13> */
[----:B0-----:R-:W-:Y:S04]  /*1bb0*/  STG.E desc[UR12][R2.64], R9 ;  /* 0x0000000902007986 */ /* 0x001fe8000c10190c */
[----:B-1----:R-:W-:Y:S04]  /*1bc0*/  STG.E desc[UR12][R2.64+0x80], R7 ;  /* 0x0000800702007986 */ /* 0x002fe8000c10190c */
[----:B--2---:R-:W-:Y:S04]  /*1bd0*/  STG.E desc[UR12][R2.64+0x100], R11 ;  /* 0x0001000b02007986 */ /* 0x004fe8000c10190c */
[----:B---3--:R-:W-:Y:S04]  /*1be0*/  STG.E desc[UR12][R2.64+0x180], R13 ;  /* 0x0001800d02007986 */ /* 0x008fe8000c10190c */
[----:B----4-:R-:W-:Y:S04]  /*1bf0*/  STG.E desc[UR12][R2.64+0x200], R5 ;  /* 0x0002000502007986 */ /* 0x010fe8000c10190c */
[----:B-----5:R-:W-:Y:S04]  /*1c00*/  STG.E desc[UR12][R2.64+0x280], R15 ;  /* 0x0002800f02007986 */ /* 0x020fe8000c10190c */
[----:B------:R-:W-:Y:S04]  /*1c10*/  STG.E desc[UR12][R2.64+0x300], R17 ;  /* 0x0003001102007986 */ /* 0x000fe8000c10190c */
        /* <DEDUP_REMOVED lines=11> */
[----:B------:R-:W-:Y:S01]  /*1cd0*/  STG.E desc[UR12][R2.64+0x900], R43 ;  /* 0x0009002b02007986 */ /* 0x000fe2000c10190c */
[----:B------:R-:W-:Y:S05]  /*1ce0*/  EXIT ;  /* 0x000000000000794d */ /* 0x000fea0003800000 */
.L_x_0:
[----:B------:R-:W-:-:S04]  /*1cf0*/  ISETP.NE.U32.AND P0, PT, RZ, UR7, PT ;  /* 0x00000007ff007c0c */ /* 0x000fc8000bf05070 */
[----:B------:R-:W-:-:S13]  /*1d00*/  ISETP.NE.AND.EX P0, PT, RZ, UR4, PT, P0 ;  /* 0x00000004ff007c0c */ /* 0x000fda000bf05300 */
[----:B------:R-:W-:Y:S05]  /*1d10*/  @!P0 EXIT ;  /* 0x000000000000894d */ /* 0x000fea0003800000 */
[----:B------:R-:W0:Y:S02]  /*1d20*/  LDCU.64 UR4, c[0x0][0x380] ;  /* 0x00007000ff0477ac */ /* 0x000e240008000a00 */
[----:B0-----:R-:W-:-:S06]  /*1d30*/  UIMAD.WIDE UR4, UR6, 0x7b80, UR4 ;  /* 0x00007b80060478a5 */ /* 0x001fcc000f8e0204 */
[----:B------:R-:W-:Y:S02]  /*1d40*/  IMAD.U32 R2, RZ, RZ, UR4 ;  /* 0x00000004ff027e24 */ /* 0x000fe4000f8e00ff */
[----:B------:R-:W-:-:S05]  /*1d50*/  IMAD.U32 R3, RZ, RZ, UR5 ;  /* 0x00000005ff037e24 */ /* 0x000fca000f8e00ff */
[----:B------:R0:W2:Y:S01]  /*1d60*/  LDG.E R0, desc[UR12][R2.64] ;  /* 0x0000000c02007981 */ /* 0x0000a2000c1e1900 */
[----:B------:R-:W3:Y:S02]  /*1d70*/  S2R R31, SR_TID.X ;  /* 0x00000000001f7919 */ /* 0x000ee40000002100 */
[C---:B---3--:R-:W-:Y:S02]  /*1d80*/  LOP3.LUT R30, R31.reuse, 0x1f, RZ, 0xc0, !PT ;  /* 0x0000001f1f1e7812 */ /* 0x048fe400078ec0ff */
[----:B------:R-:W-:-:S05]  /*1d90*/  LOP3.LUT R5, R31, 0x3e0, RZ, 0xc0, !PT ;  /* 0x000003e01f057812 */ /* 0x000fca00078ec0ff */
[----:B------:R-:W-:-:S04]  /*1da0*/  IMAD R30, R5, 0x13, R30 ;  /* 0x00000013051e7824 */ /* 0x000fc800078e021e */
[C---:B------:R-:W-:Y:S01]  /*1db0*/  VIADD R4, R30.reuse, 0x20 ;  /* 0x000000201e047836 */ /* 0x040fe20000000000 */
[C---:B------:R-:W-:Y:S01]  /*1dc0*/  ISETP.GE.U32.AND P1, PT, R30.reuse, UR7, PT ;  /* 0x000000071e007c0c */ /* 0x040fe2000bf26070 */
[C---:B------:R-:W-:Y:S01]  /*1dd0*/  VIADD R5, R30.reuse, 0x40 ;  /* 0x000000401e057836 */ /* 0x040fe20000000000 */
[C---:B0-----:R-:W-:Y:S01]  /*1de0*/  LEA R2, P0, R30.reuse, UR4, 0x2 ;  /* 0x000000041e027c11 */ /* 0x041fe2000f8010ff */
[----:B------:R-:W-:Y:S01]  /*1df0*/  VIADD R3, R30, 0x80 ;  /* 0x000000801e037836 */ /* 0x000fe20000000000 */
[----:B------:R-:W-:Y:S01]  /*1e00*/  ISETP.GE.U32.AND P2, PT, R4, UR7, PT ;  /* 0x0000000704007c0c */ /* 0x000fe2000bf46070 */
[C---:B------:R-:W-:Y:S01]  /*1e10*/  VIADD R4, R30.reuse, 0xa0 ;  /* 0x000000a01e047836 */ /* 0x040fe20000000000 */
[----:B------:R-:W-:Y:S01]  /*1e20*/  ISETP.GE.U32.AND P3, PT, R5, UR7, PT ;  /* 0x0000000705007c0c */ /* 0x000fe2000bf66070 */
[----:B------:R-:W-:Y:S01]  /*1e30*/  VIADD R5, R30, 0xc0 ;  /* 0x000000c01e057836 */ /* 0x000fe20000000000 */
[----:B------:R-:W-:Y:S01]  /*1e40*/  ISETP.GE.U32.AND P5, PT, R3, UR7, PT ;  /* 0x0000000703007c0c */ /* 0x000fe2000bfa6070 */
[----:B------:R-:W-:Y:S01]  /*1e50*/  IMAD.X R3, RZ, RZ, UR5, P0 ;  /* 0x00000005ff037e24 */ /* 0x000fe200080e06ff */
[----:B------:R-:W-:Y:S01]  /*1e60*/  ISETP.GE.U32.AND P6, PT, R4, UR7, PT ;  /* 0x0000000704007c0c */ /* 0x000fe2000bfc6070 */
[C---:B------:R-:W-:Y:S01]  /*1e70*/  VIADD R6, R30.reuse, 0x60 ;  /* 0x000000601e067836 */ /* 0x040fe20000000000 */
[----:B------:R-:W-:Y:S01]  /*1e80*/  ISETP.GE.U32.AND P0, PT, R5, UR7, PT ;  /* 0x0000000705007c0c */ /* 0x000fe2000bf06070 */
[----:B------:R-:W-:-:S02]  /*1e90*/  VIADD R5, R30, 0xe0 ;  /* 0x000000e01e057836 */ /* 0x000fc40000000000 */
[----:B------:R-:W-:Y:S01]  /*1ea0*/  VIADD R37, R30, 0x100 ;  /* 0x000001001e257836 */ /* 0x000fe20000000000 */
[----:B------:R-:W-:Y:S01]  /*1eb0*/  ISETP.GE.U32.AND P4, PT, R6, UR7, PT ;  /* 0x0000000706007c0c */ /* 0x000fe2000bf86070 */
[C---:B------:R-:W-:Y:S02]  /*1ec0*/  VIADD R7, R30.reuse, 0x140 ;  /* 0x000001401e077836 */ /* 0x040fe40000000000 */
[C---:B------:R-:W-:Y:S02]  /*1ed0*/  VIADD R36, R30.reuse, 0x120 ;  /* 0x000001201e247836 */ /* 0x040fe40000000000 */
[C---:B------:R-:W-:Y:S02]  /*1ee0*/  VIADD R35, R30.reuse, 0x220 ;  /* 0x000002201e237836 */ /* 0x040fe40000000000 */
[----:B------:R-:W-:Y:S02]  /*1ef0*/  VIADD R34, R30, 0x240 ;  /* 0x000002401e227836 */ /* 0x000fe40000000000 */
[----:B--2---:R-:W-:-:S02]  /*1f00*/  IMAD.MOV.U32 R4, RZ, RZ, R0 ;  /* 0x000000ffff047224 */ /* 0x004fc400078e0000 */
[----:B------:R-:W2:Y:S02]  /*1f10*/  @!P1 LDG.E R0, desc[UR12][R2.64] ;  /* 0x0000000c02009981 */ /* 0x000ea4000c1e1900 */
[--C-:B------:R-:W-:Y:S01]  /*1f20*/  IMAD.MOV.U32 R12, RZ, RZ, R4.reuse ;  /* 0x000000ffff0c7224 */ /* 0x100fe200078e0004 */
[----:B------:R-:W-:Y:S01]  /*1f30*/  ISETP.GE.U32.AND P1, PT, R5, UR7, PT ;  /* 0x0000000705007c0c */ /* 0x000fe2000bf26070 */
[--C-:B------:R-:W-:Y:S02]  /*1f40*/  IMAD.MOV.U32 R8, RZ, RZ, R4.reuse ;  /* 0x000000ffff087224 */ /* 0x100fe400078e0004 */
[C---:B------:R-:W-:Y:S02]  /*1f50*/  VIADD R5, R30.reuse, 0x160 ;  /* 0x000001601e057836 */ /* 0x040fe40000000000 */
[--C-:B------:R-:W-:Y:S01]  /*1f60*/  IMAD.MOV.U32 R6, RZ, RZ, R4.reuse ;  /* 0x000000ffff067224 */ /* 0x100fe200078e0004 */
[----:B------:R-:W3:Y:S01]  /*1f70*/  @!P5 LDG.E R12, desc[UR12][R2.64+0x200] ;  /* 0x0002000c020cd981 */ /* 0x000ee2000c1e1900 */
[--C-:B------:R-:W-:Y:S01]  /*1f80*/  IMAD.MOV.U32 R14, RZ, RZ, R4.reuse ;  /* 0x000000ffff0e7224 */ /* 0x100fe200078e0004 */
[----:B------:R-:W-:Y:S01]  /*1f90*/  ISETP.GE.U32.AND P5, PT, R37, UR7, PT ;  /* 0x0000000725007c0c */ /* 0x000fe2000bfa6070 */
[----:B------:R-:W-:Y:S01]  /*1fa0*/  IMAD.MOV.U32 R16, RZ, RZ, R4 ;  /* 0x000000ffff107224 */ /* 0x000fe200078e0004 */
[----:B------:R-:W4:Y:S01]  /*1fb0*/  @!P3 LDG.E R8, desc[UR12][R2.64+0x100] ;  /* 0x0001000c0208b981 */ /* 0x000f22000c1e1900 */
[----:B------:R-:W-:Y:S01]  /*1fc0*/  ISETP.GE.U32.AND P3, PT, R5, UR7, PT ;  /* 0x0000000705007c0c */ /* 0x000fe2000bf66070 */
[----:B------:R-:W-:-:S02]  /*1fd0*/  VIADD R5, R30, 0x1a0 ;  /* 0x000001a01e057836 */ /* 0x000fc40000000000 */
[----:B------:R-:W4:Y:S01]  /*1fe0*/  @!P2 LDG.E R6, desc[UR12][R2.64+0x80] ;  /* 0x0000800c0206a981 */ /* 0x000f22000c1e1900 */
[----:B------:R-:W-:Y:S01]  /*1ff0*/  ISETP.GE.U32.AND P2, PT, R7, UR7, PT ;  /* 0x0000000707007c0c */ /* 0x000fe2000bf46070 */
[--C-:B------:R-:W-:Y:S02]  /*2000*/  IMAD.MOV.U32 R10, RZ, RZ, R4.reuse ;  /* 0x000000ffff0a7224 */ /* 0x100fe400078e0004 */
[----:B------:R-:W4:Y:S01]  /*2010*/  @!P6 LDG.E R14, desc[UR12][R2.64+0x280] ;  /* 0x0002800c020ee981 */ /* 0x000f22000c1e1900 */
[----:B------:R-:W-:Y:S01]  /*2020*/  ISETP.GE.U32.AND P6, PT, R36, UR7, PT ;  /* 0x0000000724007c0c */ /* 0x000fe2000bfc6070 */
[----:B------:R-:W-:Y:S02]  /*2030*/  IMAD.MOV.U32 R20, RZ, RZ, R4 ;  /* 0x000000ffff147224 */ /* 0x000fe400078e0004 */
[----:B------:R-:W4:Y:S01]  /*2040*/  @!P0 LDG.E R16, desc[UR12][R2.64+0x300] ;  /* 0x0003000c02108981 */ /* 0x000f22000c1e1900 */
[----:B------:R-:W-:Y:S01]  /*2050*/  ISETP.GE.U32.AND P0, PT, R5, UR7, PT ;  /* 0x0000000705007c0c */ /* 0x000fe2000bf06070 */
[----:B------:R-:W-:-:S02]  /*2060*/  VIADD R7, R30, 0x180 ;  /* 0x000001801e077836 */ /* 0x000fc40000000000 */
[C---:B------:R-:W-:Y:S01]  /*2070*/  VIADD R5, R30.reuse, 0x1e0 ;  /* 0x000001e01e057836 */ /* 0x040fe20000000000 */
[----:B------:R-:W4:Y:S01]  /*2080*/  @!P4 LDG.E R10, desc[UR12][R2.64+0x180] ;  /* 0x0001800c020ac981 */ /* 0x000f22000c1e1900 */
[--C-:B------:R-:W-:Y:S01]  /*2090*/  IMAD.MOV.U32 R18, RZ, RZ, R4.reuse ;  /* 0x000000ffff127224 */ /* 0x100fe200078e0004 */
[----:B------:R-:W-:Y:S01]  /*20a0*/  ISETP.GE.U32.AND P4, PT, R7, UR7, PT ;  /* 0x0000000707007c0c */ /* 0x000fe2000bf86070 */
[--C-:B------:R-:W-:Y:S01]  /*20b0*/  IMAD.MOV.U32 R22, RZ, RZ, R4.reuse ;  /* 0x000000ffff167224 */ /* 0x100fe200078e0004 */
[----:B------:R-:W4:Y:S01]  /*20c0*/  @!P5 LDG.E R20, desc[UR12][R2.64+0x400] ;  /* 0x0004000c0214d981 */ /* 0x000f22000c1e1900 */
[--C-:B------:R-:W-:Y:S01]  /*20d0*/  IMAD.MOV.U32 R24, RZ, RZ, R4.reuse ;  /* 0x000000ffff187224 */ /* 0x100fe200078e0004 */
[----:B------:R-:W-:Y:S01]  /*20e0*/  ISETP.GE.U32.AND P5, PT, R5, UR7, PT ;  /* 0x0000000705007c0c */ /* 0x000fe2000bfa6070 */
[----:B------:R-:W-:Y:S01]  /*20f0*/  IMAD.MOV.U32 R26, RZ, RZ, R4 ;  /* 0x000000ffff1a7224 */ /* 0x000fe200078e0004 */
[----:B------:R-:W4:Y:S01]  /*2100*/  @!P1 LDG.E R18, desc[UR12][R2.64+0x380] ;  /* 0x0003800c02129981 */ /* 0x000f22000c1e1900 */
[----:B------:R-:W-:-:S02]  /*2110*/  VIADD R7, R30, 0x1c0 ;  /* 0x000001c01e077836 */ /* 0x000fc40000000000 */
[----:B------:R-:W-:Y:S01]  /*2120*/  VIADD R5, R30, 0x200 ;  /* 0x000002001e057836 */ /* 0x000fe20000000000 */
[----:B------:R-:W4:Y:S02]  /*2130*/  @!P6 LDG.E R22, desc[UR12][R2.64+0x480] ;  /* 0x0004800c0216e981 */ /* 0x000f24000c1e1900 */
[----:B------:R-:W-:Y:S02]  /*2140*/  ISETP.GE.U32.AND P1, PT, R7, UR7, PT ;  /* 0x0000000707007c0c */ /* 0x000fe4000bf26070 */
[----:B------:R-:W4:Y:S01]  /*2150*/  @!P2 LDG.E R24, desc[UR12][R2.64+0x500] ;  /* 0x0005000c0218a981 */ /* 0x000f22000c1e1900 */
[----:B------:R-:W-:Y:S02]  /*2160*/  ISETP.GE.U32.AND P6, PT, R5, UR7, PT ;  /* 0x0000000705007c0c */ /* 0x000fe4000bfc6070 */
[----:B------:R-:W-:Y:S01]  /*2170*/  ISETP.GE.U32.AND P2, PT, R35, UR7, PT ;  /* 0x0000000723007c0c */ /* 0x000fe2000bf46070 */
[----:B------:R-:W4:Y:S01]  /*2180*/  @!P3 LDG.E R26, desc[UR12][R2.64+0x580] ;  /* 0x0005800c021ab981 */ /* 0x000f22000c1e1900 */
[----:B------:R-:W-:Y:S01]  /*2190*/  ISETP.GE.U32.AND P3, PT, R34, UR7, PT ;  /* 0x0000000722007c0c */ /* 0x000fe2000bf66070 */
[----:B------:R-:W-:-:S02]  /*21a0*/  IMAD.MOV.U32 R28, RZ, RZ, R4 ;  /* 0x000000ffff1c7224 */ /* 0x000fc400078e0004 */
[--C-:B------:R-:W-:Y:S02]  /*21b0*/  IMAD.MOV.U32 R40, RZ, RZ, R4.reuse ;  /* 0x000000ffff287224 */ /* 0x100fe400078e0004 */
[--C-:B------:R-:W-:Y:S02]  /*21c0*/  IMAD.MOV.U32 R42, RZ, RZ, R4.reuse ;  /* 0x000000ffff2a7224 */ /* 0x100fe400078e0004 */
[--C-:B------:R-:W-:Y:S01]  /*21d0*/  IMAD.MOV.U32 R44, RZ, RZ, R4.reuse ;  /* 0x000000ffff2c7224 */ /* 0x100fe200078e0004 */
[----:B------:R-:W4:Y:S01]  /*21e0*/  @!P4 LDG.E R28, desc[UR12][R2.64+0x600] ;  /* 0x0006000c021cc981 */ /* 0x000f22000c1e1900 */
[--C-:B------:R-:W-:Y:S02]  /*21f0*/  IMAD.MOV.U32 R5, RZ, RZ, R4.reuse ;  /* 0x000000ffff057224 */ /* 0x100fe400078e0004 */
[----:B------:R-:W-:Y:S01]  /*2200*/  IMAD.MOV.U32 R7, RZ, RZ, R4 ;  /* 0x000000ffff077224 */ /* 0x000fe200078e0004 */
[----:B------:R-:W4:Y:S04]  /*2210*/  @!P0 LDG.E R40, desc[UR12][R2.64+0x680] ;  /* 0x0006800c02288981 */ /* 0x000f28000c1e1900 */
[----:B------:R-:W4:Y:S04]  /*2220*/  @!P1 LDG.E R42, desc[UR12][R2.64+0x700] ;  /* 0x0007000c022a9981 */ /* 0x000f28000c1e1900 */
[----:B------:R-:W4:Y:S04]  /*2230*/  @!P5 LDG.E R44, desc[UR12][R2.64+0x780] ;  /* 0x0007800c022cd981 */ /* 0x000f28000c1e1900 */
[----:B------:R-:W4:Y:S04]  /*2240*/  @!P6 LDG.E R5, desc[UR12][R2.64+0x800] ;  /* 0x0008000c0205e981 */ /* 0x000f28000c1e1900 */
[----:B------:R-:W4:Y:S04]  /*2250*/  @!P2 LDG.E R7, desc[UR12][R2.64+0x880] ;  /* 0x0008800c0207a981 */ /* 0x000f28000c1e1900 */
[----:B------:R-:W4:Y:S01]  /*2260*/  @!P3 LDG.E R4, desc[UR12][R2.64+0x900] ;  /* 0x0009000c0204b981 */ /* 0x000f22000c1e1900 */
[----:B------:R-:W0:Y:S01]  /*2270*/  S2R R38, SR_LANEID ;  /* 0x0000000000267919 */ /* 0x000e220000000000 */
[----:B------:R-:W1:Y:S01]  /*2280*/  S2UR UR5, SR_CgaCtaId ;  /* 0x00000000000579c3 */ /* 0x000e620000008800 */
[----:B------:R-:W-:Y:S01]  /*2290*/  SHF.R.U32.HI R41, RZ, 0x5, R31 ;  /* 0x00000005ff297819 */ /* 0x000fe2000001161f */
[----:B------:R-:W-:-:S02]  /*22a0*/  UMOV UR4, 0x400 ;  /* 0x0000040000047882 */ /* 0x000fc40000000000 */
[----:B-1----:R-:W-:Y:S02]  /*22b0*/  ULEA UR4, UR5, UR4, 0x18 ;  /* 0x0000000405047291 */ /* 0x002fe4000f8ec0ff */
[----:B0-----:R-:W-:-:S05]  /*22c0*/  IMAD R29, R41, 0x260, R38 ;  /* 0x00000260291d7824 */ /* 0x001fca00078e0226 */
[----:B------:R-:W-:Y:S01]  /*22d0*/  LEA R29, R29, UR4, 0x2 ;  /* 0x000000041d1d7c11 */ /* 0x000fe2000f8e10ff */
[----:B------:R-:W-:-:S04]  /*22e0*/  UISETP.NE.AND UP0, UPT, UR6, URZ, UPT ;  /* 0x000000ff0600728c */ /* 0x000fc8000bf05270 */
[----:B--2---:R-:W-:Y:S04]  /*22f0*/  STS [R29], R0 ;  /* 0x000000001d007388 */ /* 0x004fe80000000800 */
[----:B---3--:R-:W-:Y:S04]  /*2300*/  STS [R29+0x200], R12 ;  /* 0x0002000c1d007388 */ /* 0x008fe80000000800 */
[----:B----4-:R0:W-:Y:S04]  /*2310*/  STS [R29+0x100], R8 ;  /* 0x000100081d007388 */ /* 0x0101e80000000800 */
[----:B------:R1:W-:Y:S01]  /*2320*/  STS [R29+0x80], R6 ;  /* 0x000080061d007388 */ /* 0x0003e20000000800 */
[----:B0-----:R-:W-:-:S03]  /*2330*/  IMAD R8, R38, 0x48, R29 ;  /* 0x0000004826087824 */ /* 0x001fc600078e021d */
        /* <DEDUP_REMOVED lines=16> */
[----:B------:R1:W0:Y:S04]  /*2440*/  LDS R32, [R8] ;  /* 0x0000000008207984 */ /* 0x0002280000000800 */
        /* <DEDUP_REMOVED lines=19> */
[----:B--234-:R-:W-:Y:S05]  /*2580*/  BRA.U UP0, `(.L_x_17) ;  /* 0x0000000500047547 */ /* 0x01cfea000b800000 */
[----:B01----:R-:W-:Y:S02]  /*2590*/  IADD3 R8, PT, PT, R28, R33, R32 ;  /* 0x000000211c087210 */ /* 0x003fe40007ffe020 */
[----:B------:R-:W-:Y:S02]  /*25a0*/  ISETP.NE.AND P1, PT, R38, 0x1f, PT ;  /* 0x0000001f2600780c */ /* 0x000fe40003f25270 */
[----:B------:R-:W-:Y:S02]  /*25b0*/  IADD3 R8, PT, PT, R26, R27, R8 ;  /* 0x0000001b1a087210 */ /* 0x000fe40007ffe008 */
[----:B------:R-:W-:Y:S02]  /*25c0*/  ISETP.NE.AND P2, PT, R41, 0xc, PT ;  /* 0x0000000c2900780c */ /* 0x000fe40003f45270 */
        /* <DEDUP_REMOVED lines=47> */
[----:B------:R-:W-:-:S04]  /*28c0*/  ISETP.NE.AND P0, PT, R41, 0x8, PT ;  /* 0x000000082900780c */ /* 0x000fc80003f05270 */
[----:B------:R-:W-:Y:S02]  /*28d0*/  SEL R8, R15, R8, !P0 ;  /* 0x000000080f087207 */ /* 0x000fe40004000000 */
[C---:B------:R-:W-:Y:S02]  /*28e0*/  ISETP.NE.AND P0, PT, R41.reuse, 0xa, PT ;  /* 0x0000000a2900780c */ /* 0x040fe40003f05270 */
[----:B------:R-:W-:Y:S02]  /*28f0*/  SEL R8, R16, R8, !P1 ;  /* 0x0000000810087207 */ /* 0x000fe40004800000 */
[----:B------:R-:W-:Y:S02]  /*2900*/  ISETP.NE.AND P1, PT, R41, 0xb, PT ;  /* 0x0000000b2900780c */ /* 0x000fe40003f25270 */
[----:B------:R-:W-:Y:S02]  /*2910*/  SEL R8, R17, R8, !P0 ;  /* 0x0000000811087207 */ /* 0x000fe40004000000 */
[----:B------:R-:W-:-:S02]  /*2920*/  ISETP.GE.U32.AND P0, PT, R31, 0x20, PT ;  /* 0x000000201f00780c */ /* 0x000fc40003f06070 */
[----:B------:R-:W-:Y:S01]  /*2930*/  SEL R8, R18, R8, !P1 ;  /* 0x0000000812087207 */ /* 0x000fe20004800000 */
[----:B------:R-:W-:Y:S01]  /*2940*/  @!P2 IMAD.IADD R8, R19, 0x1, R18 ;  /* 0x000000011308a824 */ /* 0x000fe200078e0212 */
[----:B------:R-:W-:-:S04]  /*2950*/  ISETP.NE.AND P1, PT, R38, RZ, PT ;  /* 0x000000ff2600720c */ /* 0x000fc80003f25270 */
[----:B------:R-:W-:Y:S02]  /*2960*/  SEL R40, R40, RZ, P1 ;  /* 0x000000ff28287207 */ /* 0x000fe40000800000 */
[----:B------:R-:W-:-:S04]  /*2970*/  SEL R8, R8, RZ, P0 ;  /* 0x000000ff08087207 */ /* 0x000fc80000000000 */
[----:B-----5:R-:W-:Y:S01]  /*2980*/  IADD3 R39, PT, PT, R8, R40, R39 ;  /* 0x0000002808277210 */ /* 0x020fe20007ffe027 */
[----:B------:R-:W-:Y:S06]  /*2990*/  BRA `(.L_x_18) ;  /* 0x0000000c00547947 */ /* 0x000fec0003800000 */
.L_x_17:
[----:B01----:R-:W-:Y:S02]  /*29a0*/  IADD3 R8, PT, PT, R28, R33, R32 ;  /* 0x000000211c087210 */ /* 0x003fe40007ffe020 */
[----:B------:R-:W-:Y:S02]  /*29b0*/  ISETP.NE.AND P1, PT, R38, 0x1f, PT ;  /* 0x0000001f2600780c */ /* 0x000fe40003f25270 */
        /* <DEDUP_REMOVED lines=9> */
[----:B-----5:R-:W-:-:S05]  /*2a50*/  IADD3 R39, PT, PT, R9, R0, R8 ;  /* 0x0000000009277210 */ /* 0x020fca0007ffe008 */
        /* <DEDUP_REMOVED lines=28> */
[----:B------:R-:W-:Y:S01]  /*2c20*/  IMAD.IADD R14, R14, 0x1, R13 ;  /* 0x000000010e0e7824 */ /* 0x000fe200078e020d */
[----:B------:R-:W0:Y:S02]  /*2c30*/  LDS R11, [UR4+0x40] ;  /* 0x00004004ff0b7984 */ /* 0x000e240008000800 */
        /* <DEDUP_REMOVED lines=14> */
[----:B------:R-:W-:-:S04]  /*2d20*/  ISETP.NE.AND P0, PT, R41, 0xa, PT ;  /* 0x0000000a2900780c */ /* 0x000fc80003f05270 */
[----:B------:R-:W-:Y:S01]  /*2d30*/  SEL R8, R17, R8, !P0 ;  /* 0x0000000811087207 */ /* 0x000fe20004000000 */
[----:B------:R-:W-:Y:S01]  /*2d40*/  IMAD.IADD R17, R40, 0x1, -R39 ;  /* 0x0000000128117824 */ /* 0x000fe200078e0a27 */
[----:B------:R-:W-:-:S04]  /*2d50*/  ISETP.NE.AND P0, PT, R41, 0xb, PT ;  /* 0x0000000b2900780c */ /* 0x000fc80003f05270 */
[----:B------:R-:W-:Y:S02]  /*2d60*/  SEL R8, R18, R8, !P0 ;  /* 0x0000000812087207 */ /* 0x000fe40004000000 */
[----:B------:R-:W-:Y:S01]  /*2d70*/  ISETP.GT.U32.AND P0, PT, R31, 0x1f, PT ;  /* 0x0000001f1f00780c */ /* 0x000fe20003f04070 */
[----:B0-----:R-:W-:Y:S01]  /*2d80*/  IMAD.IADD R11, R19, 0x1, R11 ;  /* 0x00000001130b7824 */ /* 0x001fe200078e020b */
        /* <DEDUP_REMOVED lines=22> */
.L_x_64:
[----:B------:R-:W-:Y:S05]  /*2ef0*/  @!P0 BRA `(.L_x_21) ;  /* 0x0000000000248947 */ /* 0x000fea0003800000 */
[----:B------:R-:W-:-:S07]  /*2f00*/  IMAD.MOV.U32 R14, RZ, RZ, 0x1de ;  /* 0x000001deff0e7424 */ /* 0x000fce00078e00ff */
.L_x_23:
[----:B------:R-:W-:Y:S05]  /*2f10*/  NANOSLEEP R14 ;  /* 0x0000000e0000735d */ /* 0x000fea0003800000 */
[----:B------:R-:W2:Y:S01]  /*2f20*/  LD.E.64.STRONG.GPU R8, desc[UR12][R12.64+0x100] ;  /* 0x0001000c0c087980 */ /* 0x000ea2000c10fb00 */
[----:B------:R-:W-:Y:S01]  /*2f30*/  UMOV UR5, 0xffffffff ;  /* 0xffffffff00057882 */ /* 0x000fe20000000000 */
[----:B------:R-:W-:Y:S02]  /*2f40*/  SHF.R.U32.HI R14, RZ, 0x1, R14 ;  /* 0x00000001ff0e7819 */ /* 0x000fe4000001160e */
[----:B--2---:R-:W-:Y:S01]  /*2f50*/  ISETP.NE.AND P0, PT, R8, 0x63, PT ;  /* 0x000000630800780c */ /* 0x004fe20003f05270 */
[----:B------:R-:W-:-:S12]  /*2f60*/  BRA.DIV UR5, `(.L_x_22) ;  /* 0x0000001a05607947 */ /* 0x000fd8000b800000 */
[----:B------:R-:W-:-:S13]  /*2f70*/  VOTE.ANY P0, !P0 ;  /* 0x0000000000ff7806 */ /* 0x000fda0004000100 */
.L_x_67:
[----:B------:R-:W-:Y:S05]  /*2f80*/  @P0 BRA `(.L_x_23) ;  /* 0xfffffffc00e00947 */ /* 0x000fea000383ffff */
.L_x_21:
[----:B------:R-:W-:Y:S01]  /*2f90*/  UMOV UR5, 0xffffffff ;  /* 0xffffffff00057882 */ /* 0x000fe20000000000 */
[----:B------:R-:W-:Y:S02]  /*2fa0*/  ISETP.NE.AND P2, PT, R8, 0x65, PT ;  /* 0x000000650800780c */ /* 0x000fe40003f45270 */
[----:B------:R-:W-:Y:S11]  /*2fb0*/  BRA.DIV UR5, `(.L_x_24) ;  /* 0x0000001a056c7947 */ /* 0x000ff6000b800000 */
[----:B------:R-:W0:Y:S01]  /*2fc0*/  S2R R19, SR_GEMASK ;  /* 0x0000000000137919 */ /* 0x000e220000003c00 */
[----:B------:R-:W-:-:S04]  /*2fd0*/  VOTE.ANY R10, PT, !P2 ;  /* 0x00000000000a7806 */ /* 0x000fc800050e0100 */
[----:B0-----:R-:W-:-:S05]  /*2fe0*/  LOP3.LUT R10, R10, 0x80000000, R19, 0xec, !PT ;  /* 0x800000000a0a7812 */ /* 0x001fca00078eec13 */
[----:B------:R-:W-:-:S05]  /*2ff0*/  VIADD R13, R10, 0xffffffff ;  /* 0xffffffff0a0d7836 */ /* 0x000fca0000000000 */
[----:B------:R-:W-:Y:S01]  /*3000*/  LOP3.LUT R13, R10, R13, RZ, 0xc, !PT ;  /* 0x0000000d0a0d7212 */ /* 0x000fe200078e0cff */
[----:B------:R-:W-:-:S03]  /*3010*/  VIADD R10, R38, 0x2 ;  /* 0x00000002260a7836 */ /* 0x000fc60000000000 */
[----:B------:R-:W0:Y:S02]  /*3020*/  POPC R15, R13 ;  /* 0x0000000d000f7309 */ /* 0x000e240000000000 */
[----:B0-----:R-:W0:Y:S01]  /*3030*/  SHFL.DOWN PT, R16, R9, 0x1, R15 ;  /* 0x0820000009107989 */ /* 0x001e2200000e000f */
[----:B------:R-:W-:-:S04]  /*3040*/  ISETP.GE.AND P0, PT, R38, R15, PT ;  /* 0x0000000f2600720c */ /* 0x000fc80003f06270 */
[----:B0-----:R-:W-:Y:S02]  /*3050*/  SEL R16, R16, RZ, !P0 ;  /* 0x000000ff10107207 */ /* 0x001fe40004000000 */
[----:B------:R-:W-:Y:S01]  /*3060*/  ISETP.GT.AND P0, PT, R10, R15, PT ;  /* 0x0000000f0a00720c */ /* 0x000fe20003f04270 */
[----:B------:R-:W-:Y:S02]  /*3070*/  VIADD R10, R38, 0x4 ;  /* 0x00000004260a7836 */ /* 0x000fe40000000000 */
[----:B------:R-:W-:-:S05]  /*3080*/  IMAD.IADD R12, R16, 0x1, R9 ;  /* 0x00000001100c7824 */ /* 0x000fca00078e0209 */
[----:B------:R-:W0:Y:S02]  /*3090*/  SHFL.DOWN PT, R16, R12, 0x2, R15 ;  /* 0x084000000c107989 */ /* 0x000e2400000e000f */
[----:B0-----:R-:W-:Y:S02]  /*30a0*/  SEL R39, R16, RZ, !P0 ;  /* 0x000000ff10277207 */ /* 0x001fe40004000000 */
[----:B------:R-:W-:Y:S01]  /*30b0*/  ISETP.GT.AND P0, PT, R10, R15, PT ;  /* 0x0000000f0a00720c */ /* 0x000fe20003f04270 */
[----:B------:R-:W-:Y:S02]  /*30c0*/  VIADD R10, R38, 0x8 ;  /* 0x00000008260a7836 */ /* 0x000fe40000000000 */
[----:B------:R-:W-:Y:S02]  /*30d0*/  IMAD.IADD R40, R12, 0x1, R39 ;  /* 0x000000010c287824 */ /* 0x000fe400078e0227 */
[----:B------:R-:W0:Y:S03]  /*30e0*/  LDC.64 R12, c[0x0][0x390] ;  /* 0x0000e400ff0c7b82 */ /* 0x000e260000000a00 */
[----:B------:R-:W1:Y:S02]  /*30f0*/  SHFL.DOWN PT, R16, R40, 0x4, R15 ;  /* 0x0880000028107989 */ /* 0x000e6400000e000f */
[----:B-1----:R-:W-:-:S02]  /*3100*/  SEL R9, R16, RZ, !P0 ;  /* 0x000000ff10097207 */ /* 0x002fc40004000000 */
[----:B------:R-:W-:-:S03]  /*3110*/  ISETP.GT.AND P0, PT, R10, R15, PT ;  /* 0x0000000f0a00720c */ /* 0x000fc60003f04270 */
[----:B------:R-:W-:Y:S01]  /*3120*/  IMAD.IADD R9, R40, 0x1, R9 ;  /* 0x0000000128097824 */ /* 0x000fe200078e0209 */
[----:B0-----:R-:W-:-:S04]  /*3130*/  IADD3 R40, P3, PT, R12, 0x100, RZ ;  /* 0x000001000c287810 */ /* 0x001fc80007f7e0ff */
[----:B------:R-:W0:Y:S01]  /*3140*/  SHFL.DOWN PT, R16, R9, 0x8, R15 ;  /* 0x0900000009107989 */ /* 0x000e2200000e000f */
[----:B------:R-:W-:Y:S01]  /*3150*/  IMAD.X R41, RZ, RZ, R13, P3 ;  /* 0x000000ffff297224 */ /* 0x000fe200018e060d */
[----:B0-----:R-:W-:Y:S02]  /*3160*/  SEL R16, R16, RZ, !P0 ;  /* 0x000000ff10107207 */ /* 0x001fe40004000000 */
[----:B------:R-:W-:Y:S01]  /*3170*/  ISETP.NE.AND P0, PT, R8, 0x65, PT ;  /* 0x000000650800780c */ /* 0x000fe20003f05270 */
[----:B------:R-:W-:Y:S02]  /*3180*/  VIADD R8, R38, 0x10 ;  /* 0x0000001026087836 */ /* 0x000fe40000000000 */
[----:B------:R-:W-:-:S03]  /*3190*/  IMAD.IADD R44, R9, 0x1, R16 ;  /* 0x00000001092c7824 */ /* 0x000fc600078e0210 */
[----:B------:R-:W-:Y:S02]  /*31a0*/  ISETP.GT.AND P2, PT, R8, R15, PT ;  /* 0x0000000f0800720c */ /* 0x000fe40003f44270 */
[----:B------:R-:W0:Y:S05]  /*31b0*/  SHFL.DOWN PT, R16, R44, 0x10, R15 ;  /* 0x0a0000002c107989 */ /* 0x000e2a00000e000f */
[----:B------:R-:W-:Y:S02]  /*31c0*/  VOTE.ALL P0, P0 ;  /* 0x0000000000ff7806 */ /* 0x000fe40000000000 */
[----:B0-----:R-:W-:-:S05]  /*31d0*/  SEL R9, R16, RZ, !P2 ;  /* 0x000000ff10097207 */ /* 0x001fca0005000000 */
[----:B------:R-:W-:-:S07]  /*31e0*/  IMAD.IADD R12, R44, 0x1, R9 ;  /* 0x000000012c0c7824 */ /* 0x000fce00078e0209 */
.L_x_76:
[----:B------:R-:W-:Y:S05]  /*31f0*/  @!P0 BRA `(.L_x_25) ;  /* 0x0000000000dc8947 */ /* 0x000fea0003800000 */
[----:B------:R-:W-:-:S07]  /*3200*/  IMAD.MOV.U32 R39, RZ, RZ, 0x1de ;  /* 0x000001deff277424 */ /* 0x000fce00078e00ff */
.L_x_31:
        /* <DEDUP_REMOVED lines=8> */
.L_x_79:
[----:B------:R-:W-:Y:S05]  /*3290*/  @!P0 BRA `(.L_x_27) ;  /* 0x0000000000248947 */ /* 0x000fea0003800000 */
[----:B------:R-:W-:-:S07]  /*32a0*/  IMAD.MOV.U32 R13, RZ, RZ, R39 ;  /* 0x000000ffff0d7224 */ /* 0x000fce00078e0027 */
.L_x_29:
[----:B------:R-:W-:Y:S05]  /*32b0*/  NANOSLEEP R13 ;  /* 0x0000000d0000735d */ /* 0x000fea0003800000 */
[----:B------:R-:W2:Y:S01]  /*32c0*/  LD.E.64.STRONG.GPU R8, desc[UR12][R14.64+-0x100] ;  /* 0xffff000c0e087980 */ /* 0x000ea2000c10fb00 */
[----:B------:R-:W-:Y:S01]  /*32d0*/  UMOV UR5, 0xffffffff ;  /* 0xffffffff00057882 */ /* 0x000fe20000000000 */
[----:B------:R-:W-:Y:S02]  /*32e0*/  SHF.R.U32.HI R13, RZ, 0x1, R13 ;  /* 0x00000001ff0d7819 */ /* 0x000fe4000001160d */
[----:B--2---:R-:W-:Y:S01]  /*32f0*/  ISETP.NE.AND P0, PT, R8, 0x63, PT ;  /* 0x000000630800780c */ /* 0x004fe20003f05270 */
[----:B------:R-:W-:-:S12]  /*3300*/  BRA.DIV UR5, `(.L_x_28) ;  /* 0x0000001a05bc7947 */ /* 0x000fd8000b800000 */
[----:B------:R-:W-:-:S13]  /*3310*/  VOTE.ANY P0, !P0 ;  /* 0x0000000000ff7806 */ /* 0x000fda0004000100 */
.L_x_82:
[----:B------:R-:W-:Y:S05]  /*3320*/  @P0 BRA `(.L_x_29) ;  /* 0xfffffffc00e00947 */ /* 0x000fea000383ffff */
.L_x_27:
[----:B------:R-:W-:Y:S01]  /*3330*/  UMOV UR5, 0xffffffff ;  /* 0xffffffff00057882 */ /* 0x000fe20000000000 */
[----:B------:R-:W-:Y:S02]  /*3340*/  ISETP.NE.AND P0, PT, R8, 0x65, PT ;  /* 0x000000650800780c */ /* 0x000fe40003f05270 */
[----:B------:R-:W-:Y:S11]  /*3350*/  BRA.DIV UR5, `(.L_x_30) ;  /* 0x0000001a05c87947 */ /* 0x000ff6000b800000 */
[----:B------:R-:W-:Y:S01]  /*3360*/  VOTE.ANY R10, PT, !P0 ;  /* 0x00000000000a7806 */ /* 0x000fe200040e0100 */
[----:B------:R-:W-:-:S03]  /*3370*/  VIADD R18, R18, 0xffffffe0 ;  /* 0xffffffe012127836 */ /* 0x000fc60000000000 */
[----:B------:R-:W-:-:S05]  /*3380*/  LOP3.LUT R10, R10, 0x80000000, R19, 0xec, !PT ;  /* 0x800000000a0a7812 */ /* 0x000fca00078eec13 */
        /* <DEDUP_REMOVED lines=14> */
[----:B------:R-:W-:-:S05]  /*3470*/  IMAD.IADD R45, R44, 0x1, R45 ;  /* 0x000000012c2d7824 */ /* 0x000fca00078e022d */
[----:B------:R-:W0:Y:S02]  /*3480*/  SHFL.DOWN PT, R16, R45, 0x4, R15 ;  /* 0x088000002d107989 */ /* 0x000e2400000e000f */
[----:B0-----:R-:W-:Y:S02]  /*3490*/  SEL R16, R16, RZ, !P0 ;  /* 0x000000ff10107207 */ /* 0x001fe40004000000 */
[----:B------:R-:W-:-:S03]  /*34a0*/  ISETP.GT.AND P0, PT, R10, R15, PT ;  /* 0x0000000f0a00720c */ /* 0x000fc60003f04270 */
[----:B------:R-:W-:-:S05]  /*34b0*/  IMAD.IADD R9, R45, 0x1, R16 ;  /* 0x000000012d097824 */ /* 0x000fca00078e0210 */
[----:B------:R-:W0:Y:S02]  /*34c0*/  SHFL.DOWN PT, R16, R9, 0x8, R15 ;  /* 0x0900000009107989 */ /* 0x000e2400000e000f */
[----:B0-----:R-:W-:Y:S02]  /*34d0*/  SEL R16, R16, RZ, !P0 ;  /* 0x000000ff10107207 */ /* 0x001fe40004000000 */
[----:B------:R-:W-:Y:S01]  /*34e0*/  ISETP.NE.AND P0, PT, R8, 0x65, PT ;  /* 0x000000650800780c */ /* 0x000fe20003f05270 */
[----:B------:R-:W-:Y:S02]  /*34f0*/  VIADD R8, R38, 0x10 ;  /* 0x0000001026087836 */ /* 0x000fe40000000000 */
[----:B------:R-:W-:-:S03]  /*3500*/  IMAD.IADD R44, R9, 0x1, R16 ;  /* 0x00000001092c7824 */ /* 0x000fc600078e0210 */
[----:B------:R-:W-:Y:S02]  /*3510*/  ISETP.GT.AND P2, PT, R8, R15, PT ;  /* 0x0000000f0800720c */ /* 0x000fe40003f44270 */
[----:B------:R-:W0:Y:S05]  /*3520*/  SHFL.DOWN PT, R16, R44, 0x10, R15 ;  /* 0x0a0000002c107989 */ /* 0x000e2a00000e000f */
[----:B------:R-:W-:Y:S02]  /*3530*/  VOTE.ALL P0, P0 ;  /* 0x0000000000ff7806 */ /* 0x000fe40000000000 */
[----:B0-----:R-:W-:-:S04]  /*3540*/  SEL R13, R16, RZ, !P2 ;  /* 0x000000ff100d7207 */ /* 0x001fc80005000000 */
[----:B------:R-:W-:-:S07]  /*3550*/  IADD3 R12, PT, PT, R44, R13, R12 ;  /* 0x0000000d2c0c7210 */ /* 0x000fce0007ffe00c */
.L_x_91:
[----:B------:R-:W-:Y:S05]  /*3560*/  @P0 BRA `(.L_x_31) ;  /* 0xfffffffc00280947 */ /* 0x000fea000383ffff */
.L_x_25:
[----:B------:R-:W-:Y:S01]  /*3570*/  ISETP.NE.AND P0, PT, R38, RZ, PT ;  /* 0x000000ff2600720c */ /* 0x000fe20003f05270 */
[----:B------:R-:W0:Y:S01]  /*3580*/  @!P1 S2R R9, SR_CgaCtaId ;  /* 0x0000000000099919 */ /* 0x000e220000008800 */
[----:B------:R-:W-:Y:S01]  /*3590*/  @!P1 MOV R8, 0x400 ;  /* 0x0000040000089802 */ /* 0x000fe20000000f00 */
[----:B------:R-:W-:Y:S02]  /*35a0*/  @!P1 IMAD.IADD R11, R11, 0x1, R12 ;  /* 0x000000010b0b9824 */ /* 0x000fe400078e020c */
[----:B------:R-:W-:-:S05]  /*35b0*/  @!P1 IMAD.MOV.U32 R10, RZ, RZ, 0x65 ;  /* 0x00000065ff0a9424 */ /* 0x000fca00078e00ff */
[----:B------:R1:W-:Y:S03]  /*35c0*/  @!P1 ST.E.64.STRONG.GPU desc[UR12][R42.64+0x100], R10 ;  /* 0x0001000a2a009985 */ /* 0x0003e6000c10fb0c */
[----:B------:R-:W-:Y:S01]  /*35d0*/  @!P0 MOV R13, 0x400 ;  /* 0x00000400000d8802 */ /* 0x000fe20000000f00 */
[----:B------:R-:W2:Y:S01]  /*35e0*/  @!P0 S2R R14, SR_CgaCtaId ;  /* 0x00000000000e8919 */ /* 0x000ea20000008800 */
[----:B0-----:R-:W-:Y:S01]  /*35f0*/  @!P1 LEA R9, R9, R8, 0x18 ;  /* 0x0000000809099211 */ /* 0x001fe200078ec0ff */
[----:B------:R-:W-:Y:S02]  /*3600*/  IMAD.MOV.U32 R8, RZ, RZ, R17 ;  /* 0x000000ffff087224 */ /* 0x000fe400078e0011 */
[----:B------:R-:W-:Y:S02]  /*3610*/  @!P0 IMAD.MOV.U32 R8, RZ, RZ, R12 ;  /* 0x000000ffff088224 */ /* 0x000fe400078e000c */
[----:B------:R1:W-:Y:S04]  /*3620*/  @!P1 STS [R9+0x8], R11 ;  /* 0x0000080b09009388 */ /* 0x0003e80000000800 */
[----:B------:R1:W-:Y:S01]  /*3630*/  @!P1 STS [R9+0x4], R12 ;  /* 0x0000040c09009388 */ /* 0x0003e20000000800 */
[----:B--2---:R-:W-:-:S05]  /*3640*/  @!P0 LEA R13, R14, R13, 0x18 ;  /* 0x0000000d0e0d8211 */ /* 0x004fca00078ec0ff */
[----:B------:R1:W-:Y:S02]  /*3650*/  @!P0 STS [R13+0x54], R12 ;  /* 0x0000540c0d008388 */ /* 0x0003e40000000800 */
.L_x_19:
        /* <DEDUP_REMOVED lines=9> */
.L_x_18:
[----:B------:R-:W-:Y:S01]  /*36f0*/  IMAD.IADD R32, R32, 0x1, R39 ;  /* 0x0000000120207824 */ /* 0x000fe200078e0227 */
[----:B------:R-:W0:Y:S01]  /*3700*/  S2R R8, SR_LANEID ;  /* 0x0000000000087919 */ /* 0x000e220000000000 */
[----:B------:R-:W-:Y:S02]  /*3710*/  BAR.SYNC.DEFER_BLOCKING 0x0 ;  /* 0x0000000000007b1d */ /* 0x000fe40000010000 */
[----:B------:R-:W-:Y:S01]  /*3720*/  IMAD.IADD R33, R33, 0x1, R32 ;  /* 0x0000000121217824 */ /* 0x000fe200078e0220 */
[----:B------:R-:W-:Y:S01]  /*3730*/  ISETP.NE.AND P0, PT, R31, RZ, PT ;  /* 0x000000ff1f00720c */ /* 0x000fe20003f05270 */
[----:B------:R-:W-:Y:S02]  /*3740*/  IMAD.U32 R12, RZ, RZ, UR7 ;  /* 0x00000007ff0c7e24 */ /* 0x000fe4000f8e00ff */
[----:B------:R-:W-:Y:S01]  /*3750*/  IMAD.IADD R28, R28, 0x1, R33 ;  /* 0x000000011c1c7824 */ /* 0x000fe200078e0221 */
[----:B------:R-:W1:Y:S03]  /*3760*/  LDCU.64 UR8, c[0x0][0x388] ;  /* 0x00007100ff0877ac */ /* 0x000e660008000a00 */
[----:B------:R-:W-:-:S04]  /*3770*/  IMAD.IADD R27, R27, 0x1, R28 ;  /* 0x000000011b1b7824 */ /* 0x000fc800078e021c */
[----:B------:R-:W-:-:S04]  /*3780*/  IMAD.IADD R26, R26, 0x1, R27 ;  /* 0x000000011a1a7824 */ /* 0x000fc800078e021b */
[----:B------:R-:W-:-:S04]  /*3790*/  IMAD.IADD R25, R25, 0x1, R26 ;  /* 0x0000000119197824 */ /* 0x000fc800078e021a */
[----:B------:R-:W-:-:S04]  /*37a0*/  IMAD.IADD R24, R24, 0x1, R25 ;  /* 0x0000000118187824 */ /* 0x000fc800078e0219 */
[----:B------:R-:W-:Y:S02]  /*37b0*/  IMAD.IADD R23, R23, 0x1, R24 ;  /* 0x0000000117177824 */ /* 0x000fe400078e0218 */
[----:B0-----:R-:W-:Y:S02]  /*37c0*/  IMAD R8, R8, 0x48, R29 ;  /* 0x0000004808087824 */ /* 0x001fe400078e021d */
[----:B------:R-:W-:-:S03]  /*37d0*/  IMAD.IADD R22, R22, 0x1, R23 ;  /* 0x0000000116167824 */ /* 0x000fc600078e0217 */
[----:B------:R-:W-:Y:S01]  /*37e0*/  STS [R8], R39 ;  /* 0x0000002708007388 */ /* 0x000fe20000000800 */
[----:B------:R-:W-:-:S03]  /*37f0*/  IMAD.IADD R21, R21, 0x1, R22 ;  /* 0x0000000115157824 */ /* 0x000fc600078e0216 */
[----:B------:R-:W-:Y:S01]  /*3800*/  STS [R8+0x4], R32 ;  /* 0x0000042008007388 */ /* 0x000fe20000000800 */
        /* <DEDUP_REMOVED lines=15> */
[----:B------:R-:W-:Y:S04]  /*3900*/  STS [R8+0x24], R22 ;  /* 0x0000241608007388 */ /* 0x000fe80000000800 */
        /* <DEDUP_REMOVED lines=8> */
[----:B------:R0:W-:Y:S01]  /*3990*/  STS [R8+0x48], R0 ;  /* 0x0000480008007388 */ /* 0x0001e20000000800 */
[----:B------:R-:W-:-:S03]  /*39a0*/  NOP ;  /* 0x0000000000007918 */ /* 0x000fc60000000000 */
[----:B------:R-:W-:Y:S04]  /*39b0*/  LDS R39, [R29] ;  /* 0x000000001d277984 */ /* 0x000fe80000000800 */
[----:B------:R-:W-:Y:S04]  /*39c0*/  LDS R41, [R29+0x80] ;  /* 0x000080001d297984 */ /* 0x000fe80000000800 */
        /* <DEDUP_REMOVED lines=17> */
[----:B------:R2:W-:Y:S01]  /*3ae0*/  @!P0 STS [UR4+0x7b80], R12 ;  /* 0x007b800cff008988 */ /* 0x0005e20008000804 */
[----:B------:R-:W-:Y:S01]  /*3af0*/  BAR.SYNC.DEFER_BLOCKING 0x0 ;  /* 0x0000000000007b1d */ /* 0x000fe20000010000 */
[----:B0-----:R-:W-:-:S05]  /*3b00*/  IADD3 R0, P0, PT, R30, UR10, RZ ;  /* 0x0000000a1e007c10 */ /* 0x001fca000ff1e0ff */
[----:B------:R-:W0:Y:S01]  /*3b10*/  S2R R2, SR_TID.X ;  /* 0x0000000000027919 */ /* 0x000e220000002100 */
[----:B------:R-:W3:Y:S01]  /*3b20*/  LDS R31, [UR4+0x7b80] ;  /* 0x007b8004ff1f7984 */ /* 0x000ee20008000800 */
[C---:B0-----:R-:W-:Y:S02]  /*3b30*/  LOP3.LUT R3, R2.reuse, 0x3e0, RZ, 0xc0, !PT ;  /* 0x000003e002037812 */ /* 0x041fe400078ec0ff */
[----:B------:R-:W-:-:S05]  /*3b40*/  LOP3.LUT R2, R2, 0x1f, RZ, 0xc0, !PT ;  /* 0x0000001f02027812 */ /* 0x000fca00078ec0ff */
[----:B------:R-:W-:Y:S02]  /*3b50*/  IMAD R8, R3, 0x13, R2 ;  /* 0x0000001303087824 */ /* 0x000fe400078e0202 */
[----:B------:R-:W-:Y:S01]  /*3b60*/  IMAD.X R3, RZ, RZ, UR11, P0 ;  /* 0x0000000bff037e24 */ /* 0x000fe200080e06ff */
[----:B-1----:R-:W-:Y:S01]  /*3b70*/  LEA R2, P0, R0, UR8, 0x2 ;  /* 0x0000000800027c11 */ /* 0x002fe2000f8010ff */
[C---:B------:R-:W-:Y:S02]  /*3b80*/  VIADD R10, R8.reuse, 0x20 ;  /* 0x00000020080a7836 */ /* 0x040fe40000000000 */
[----:B--2---:R-:W-:Y:S01]  /*3b90*/  VIADD R12, R8, 0xa0 ;  /* 0x000000a0080c7836 */ /* 0x004fe20000000000 */
[----:B------:R-:W-:Y:S01]  /*3ba0*/  LEA.HI.X R3, R0, UR9, R3, 0x2, P0 ;  /* 0x0000000900037c11 */ /* 0x000fe200080f1403 */
[----:B------:R-:W-:Y:S01]  /*3bb0*/  VIADD R0, R8, 0x40 ;  /* 0x0000004008007836 */ /* 0x000fe20000000000 */
[-C--:B---3--:R-:W-:Y:S02]  /*3bc0*/  ISETP.GE.AND P1, PT, R30, R31.reuse, PT ;  /* 0x0000001f1e00720c */ /* 0x088fe40003f26270 */
[-C--:B------:R-:W-:Y:S01]  /*3bd0*/  ISETP.GE.AND P2, PT, R10, R31.reuse, PT ;  /* 0x0000001f0a00720c */ /* 0x080fe20003f46270 */
[----:B------:R-:W-:Y:S01]  /*3be0*/  VIADD R10, R8, 0x60 ;  /* 0x00000060080a7836 */ /* 0x000fe20000000000 */
[-C--:B------:R-:W-:Y:S01]  /*3bf0*/  ISETP.GE.AND P3, PT, R0, R31.reuse, PT ;  /* 0x0000001f0000720c */ /* 0x080fe20003f66270 */
[----:B------:R-:W-:Y:S01]  /*3c00*/  VIADD R0, R8, 0x80 ;  /* 0x0000008008007836 */ /* 0x000fe20000000000 */
[----:B------:R-:W-:-:S02]  /*3c10*/  ISETP.GE.AND P6, PT, R12, R31, PT ;  /* 0x0000001f0c00720c */ /* 0x000fc40003fc6270 */
[-C--:B------:R-:W-:Y:S01]  /*3c20*/  ISETP.GE.AND P4, PT, R10, R31.reuse, PT ;  /* 0x0000001f0a00720c */ /* 0x080fe20003f86270 */
[----:B------:R-:W-:Y:S01]  /*3c30*/  VIADD R10, R8, 0xc0 ;  /* 0x000000c0080a7836 */ /* 0x000fe20000000000 */
[-C--:B------:R-:W-:Y:S01]  /*3c40*/  ISETP.GE.AND P5, PT, R0, R31.reuse, PT ;  /* 0x0000001f0000720c */ /* 0x080fe20003fa6270 */
[----:B------:R-:W-:Y:S02]  /*3c50*/  VIADD R0, R8, 0xe0 ;  /* 0x000000e008007836 */ /* 0x000fe40000000000 */
[----:B------:R0:W-:Y:S01]  /*3c60*/  @!P1 STG.E desc[UR12][R2.64], R39 ;  /* 0x0000002702009986 */ /* 0x0001e2000c10190c */
[-C--:B------:R-:W-:Y:S01]  /*3c70*/  ISETP.GE.AND P0, PT, R10, R31.reuse, PT ;  /* 0x0000001f0a00720c */ /* 0x080fe20003f06270 */
[----:B------:R-:W-:Y:S01]  /*3c80*/  VIADD R10, R8, 0x160 ;  /* 0x00000160080a7836 */ /* 0x000fe20000000000 */
[-C--:B------:R-:W-:Y:S01]  /*3c90*/  ISETP.GE.AND P1, PT, R0, R31.reuse, PT ;  /* 0x0000001f0000720c */ /* 0x080fe20003f26270 */
[----:B------:R-:W-:Y:S01]  /*3ca0*/  VIADD R0, R8, 0x140 ;  /* 0x0000014008007836 */ /* 0x000fe20000000000 */
[----:B------:R0:W-:Y:S01]  /*3cb0*/  @!P2 STG.E desc[UR12][R2.64+0x80], R41 ;  /* 0x000080290200a986 */ /* 0x0001e2000c10190c */
[----:B------:R-:W-:-:S03]  /*3cc0*/  ISETP.GE.AND P2, PT, R37, R31, PT ;  /* 0x0000001f2500720c */ /* 0x000fc60003f46270 */
[----:B------:R0:W-:Y:S01]  /*3cd0*/  @!P3 STG.E desc[UR12][R2.64+0x100], R43 ;  /* 0x0001002b0200b986 */ /* 0x0001e2000c10190c */
[----:B------:R-:W-:-:S03]  /*3ce0*/  ISETP.GE.AND P3, PT, R36, R31, PT ;  /* 0x0000001f2400720c */ /* 0x000fc60003f66270 */
[----:B------:R0:W-:Y:S01]  /*3cf0*/  @!P4 STG.E desc[UR12][R2.64+0x180], R45 ;  /* 0x0001802d0200c986 */ /* 0x0001e2000c10190c */
[-C--:B------:R-:W-:Y:S01]  /*3d00*/  ISETP.GE.AND P4, PT, R0, R31.reuse, PT ;  /* 0x0000001f0000720c */ /* 0x080fe20003f86270 */
[----:B------:R-:W-:Y:S02]  /*3d10*/  VIADD R0, R8, 0x180 ;  /* 0x0000018008007836 */ /* 0x000fe40000000000 */
[----:B------:R0:W-:Y:S01]  /*3d20*/  @!P5 STG.E desc[UR12][R2.64+0x200], R4 ;  /* 0x000200040200d986 */ /* 0x0001e2000c10190c */
[-C--:B------:R-:W-:Y:S01]  /*3d30*/  ISETP.GE.AND P5, PT, R10, R31.reuse, PT ;  /* 0x0000001f0a00720c */ /* 0x080fe20003fa6270 */
[----:B------:R-:W-:Y:S02]  /*3d40*/  VIADD R10, R8, 0x1a0 ;  /* 0x000001a0080a7836 */ /* 0x000fe40000000000 */
[----:B------:R0:W-:Y:S01]  /*3d50*/  @!P6 STG.E desc[UR12][R2.64+0x280], R6 ;  /* 0x000280060200e986 */ /* 0x0001e2000c10190c */
[----:B------:R-:W-:Y:S01]  /*3d60*/  ISETP.GE.AND P6, PT, R0, R31, PT ;  /* 0x0000001f0000720c */ /* 0x000fe20003fc6270 */
[----:B------:R-:W-:-:S02]  /*3d70*/  VIADD R0, R8, 0x1c0 ;  /* 0x000001c008007836 */ /* 0x000fc40000000000 */
[----:B------:R0:W-:Y:S01]  /*3d80*/  @!P0 STG.E desc[UR12][R2.64+0x300], R33 ;  /* 0x0003002102008986 */ /* 0x0001e2000c10190c */
[-C--:B------:R-:W-:Y:S01]  /*3d90*/  ISETP.GE.AND P0, PT, R10, R31.reuse, PT ;  /* 0x0000001f0a00720c */ /* 0x080fe20003f06270 */
[C---:B------:R-:W-:Y:S02]  /*3da0*/  VIADD R10, R8.reuse, 0x1e0 ;  /* 0x000001e0080a7836 */ /* 0x040fe40000000000 */
[----:B------:R-:W-:Y:S01]  /*3db0*/  VIADD R8, R8, 0x200 ;  /* 0x0000020008087836 */ /* 0x000fe20000000000 */
[----:B------:R0:W-:Y:S01]  /*3dc0*/  @!P1 STG.E desc[UR12][R2.64+0x380], R25 ;  /* 0x0003801902009986 */ /* 0x0001e2000c10190c */
[----:B------:R-:W-:-:S03]  /*3dd0*/  ISETP.GE.AND P1, PT, R0, R31, PT ;  /* 0x0000001f0000720c */ /* 0x000fc60003f26270 */
        /* <DEDUP_REMOVED lines=8> */
[----:B------:R0:W-:Y:S04]  /*3e60*/  @!P6 STG.E desc[UR12][R2.64+0x600], R15 ;  /* 0x0006000f0200e986 */ /* 0x0001e8000c10190c */
[----:B------:R0:W-:Y:S04]  /*3e70*/  @!P0 STG.E desc[UR12][R2.64+0x680], R13 ;  /* 0x0006800d02008986 */ /* 0x0001e8000c10190c */
[----:B------:R0:W-:Y:S04]  /*3e80*/  @!P1 STG.E desc[UR12][R2.64+0x700], R11 ;  /* 0x0007000b02009986 */ /* 0x0001e8000c10190c */
[----:B------:R0:W-:Y:S04]  /*3e90*/  @!P2 STG.E desc[UR12][R2.64+0x780], R9 ;  /* 0x000780090200a986 */ /* 0x0001e8000c10190c */
[----:B------:R0:W-:Y:S04]  /*3ea0*/  @!P3 STG.E desc[UR12][R2.64+0x800], R7 ;  /* 0x000800070200b986 */ /* 0x0001e8000c10190c */
[----:B------:R0:W-:Y:S01]  /*3eb0*/  @!P4 STG.E desc[UR12][R2.64+0x880], R5 ;  /* 0x000880050200c986 */ /* 0x0001e2000c10190c */
[----:B------:R-:W-:Y:S05]  /*3ec0*/  @P5 EXIT ;  /* 0x000000000000594d */ /* 0x000fea0003800000 */
[----:B------:R-:W-:Y:S01]  /*3ed0*/  STG.E desc[UR12][R2.64+0x900], R27 ;  /* 0x0009001b02007986 */ /* 0x000fe2000c10190c */
[----:B------:R-:W-:Y:S05]  /*3ee0*/  EXIT ;  /* 0x000000000000794d */ /* 0x000fea0003800000 */
.L_x_5:
[----:B------:R-:W-:Y:S01]  /*3ef0*/  BSSY B1, `(.L_x_32) ;  /* 0x0000006000017945 */ /* 0x000fe20003800000 */
[----:B------:R-:W-:Y:S01]  /*3f00*/  PLOP3.LUT P0, PT, P0, PT, PT, 0x8, 0x80 ;  /* 0x000000000080781c */ /* 0x000fe2000070e170 */
[----:B------:R-:W-:-:S12]  /*3f10*/  IMAD.MOV.U32 R10, RZ, RZ, -0x1 ;  /* 0xffffffffff0a7424 */ /* 0x000fd800078e00ff */
[----:B------:R-:W-:Y:S05]  /*3f20*/  WARPSYNC.COLLECTIVE R10, `(.L_x_33) ;  /* 0x000000000a087348 */ /* 0x000fea0003c00000 */
[----:B------:R-:W-:Y:S01]  /*3f30*/  VOTE.ANY P0, P0 ;  /* 0x0000000000ff7806 */ /* 0x000fe20000000100 */
[----:B------:R-:W-:-:S12]  /*3f40*/  ENDCOLLECTIVE ;  /* 0x000000000000791b */ /* 0x000fd80003800000 */
.L_x_33:
[----:B------:R-:W-:Y:S05]  /*3f50*/  BSYNC B1 ;  /* 0x0000000000017941 */ /* 0x000fea0003800000 */
.L_x_32:
[----:B------:R-:W-:Y:S05]  /*3f60*/  BRA `(.L_x_34) ;  /* 0xffffffd000287947 */ /* 0x000fea000383ffff */
.L_x_7:
[----:B------:R-:W-:Y:S01]  /*3f70*/  BSSY B1, `(.L_x_35) ;  /* 0x0000006000017945 */ /* 0x000fe20003800000 */
[----:B------:R-:W-:Y:S01]  /*3f80*/  PLOP3.LUT P0, PT, P0, PT, PT, 0x8, 0x80 ;  /* 0x000000000080781c */ /* 0x000fe2000070e170 */
[----:B------:R-:W-:-:S12]  /*3f90*/  IMAD.MOV.U32 R10, RZ, RZ, -0x1 ;  /* 0xffffffffff0a7424 */ /* 0x000fd800078e00ff */
[----:B------:R-:W-:Y:S05]  /*3fa0*/  WARPSYNC.COLLECTIVE R10, `(.L_x_36) ;  /* 0x000000000a087348 */ /* 0x000fea0003c00000 */
[----:B------:R-:W-:Y:S01]  /*3fb0*/  VOTE.ANY P0, P0 ;  /* 0x0000000000ff7806 */ /* 0x000fe20000000100 */
[----:B------:R-:W-:-:S12]  /*3fc0*/  ENDCOLLECTIVE ;  /* 0x000000000000791b */ /* 0x000fd80003800000 */
.L_x_36:
[----:B------:R-:W-:Y:S05]  /*3fd0*/  BSYNC B1 ;  /* 0x0000000000017941 */ /* 0x000fea0003800000 */
.L_x_35:
[----:B------:R-:W-:Y:S05]  /*3fe0*/  BRA `(.L_x_37) ;  /* 0xffffffd0002c7947 */ /* 0x000fea000383ffff */
.L_x_9:
[----:B------:R-:W0:Y:S01]  /*3ff0*/  S2R R8, SR_GEMASK ;  /* 0x0000000000087919 */ /* 0x000e220000003c00 */
[----:B------:R-:W-:Y:S01]  /*4000*/  BSSY B1, `(.L_x_38) ;  /* 0x0000006000017945 */ /* 0x000fe20003800000 */
[----:B------:R-:W-:Y:S01]  /*4010*/  PLOP3.LUT P2, PT, P0, PT, PT, 0x8, 0x80 ;  /* 0x000000000080781c */ /* 0x000fe2000074e170 */
[----:B------:R-:W-:-:S12]  /*4020*/  IMAD.MOV.U32 R10, RZ, RZ, -0x1 ;  /* 0xffffffffff0a7424 */ /* 0x000fd800078e00ff */
[----:B0-----:R-:W-:Y:S05]  /*4030*/  WARPSYNC.COLLECTIVE R10, `(.L_x_39) ;  /* 0x000000000a087348 */ /* 0x001fea0003c00000 */
[----:B------:R-:W-:Y:S01]  /*4040*/  VOTE.ANY R10, PT, P2 ;  /* 0x00000000000a7806 */ /* 0x000fe200010e0100 */
[----:B0-----:R-:W-:Y:S06]  /*4050*/  ENDCOLLECTIVE ;  /* 0x000000000000791b */ /* 0x001fec0003800000 */
.L_x_39:
[----:B------:R-:W-:Y:S05]  /*4060*/  BSYNC B1 ;  /* 0x0000000000017941 */ /* 0x000fea0003800000 */
.L_x_38:
[----:B------:R-:W-:Y:S01]  /*4070*/  LOP3.LUT R10, R10, 0x80000000, R8, 0xec, !PT ;  /* 0x800000000a0a7812 */ /* 0x000fe200078eec08 */
[----:B------:R-:W-:Y:S01]  /*4080*/  IMAD.MOV.U32 R14, RZ, RZ, 0x1 ;  /* 0x00000001ff0e7424 */ /* 0x000fe200078e00ff */
[----:B------:R-:W-:Y:S01]  /*4090*/  ISETP.NE.AND P0, PT, R12, 0x65, PT ;  /* 0x000000650c00780c */ /* 0x000fe20003f05270 */
[C---:B------:R-:W-:Y:S02]  /*40a0*/  VIADD R38, R37.reuse, 0x2 ;  /* 0x0000000225267836 */ /* 0x040fe40000000000 */
[C---:B------:R-:W-:Y:S02]  /*40b0*/  VIADD R11, R10.reuse, 0xffffffff ;  /* 0xffffffff0a0b7836 */ /* 0x040fe40000000000 */
[C---:B------:R-:W-:Y:S02]  /*40c0*/  VIADD R19, R37.reuse, 0x4 ;  /* 0x0000000425137836 */ /* 0x040fe40000000000 */
[----:B------:R-:W-:Y:S01]  /*40d0*/  VIADD R39, R37, 0x10 ;  /* 0x0000001025277836 */ /* 0x000fe20000000000 */
[----:B------:R-:W-:Y:S01]  /*40e0*/  LOP3.LUT R11, R10, R11, RZ, 0xc, !PT ;  /* 0x0000000b0a0b7212 */ /* 0x000fe200078e0cff */
[----:B------:R-:W-:-:S03]  /*40f0*/  IMAD.MOV.U32 R10, RZ, RZ, -0x1 ;  /* 0xffffffffff0a7424 */ /* 0x000fc600078e00ff */
[----:B------:R0:W1:Y:S04]  /*4100*/  POPC R15, R11 ;  /* 0x0000000b000f7309 */ /* 0x0000680000000000 */
[----:B01----:R-:W-:Y:S05]  /*4110*/  WARPSYNC.COLLECTIVE R10, `(.L_x_40) ;  /* 0x000000000a087348 */ /* 0x003fea0003c00000 */
[----:B-1----:R1:W2:Y:S02]  /*4120*/  SHFL.DOWN P2, R16, R13, R14, R15 ;  /* 0x0800000e0d107389 */ /* 0x0022a4000004000f */
[----:B012---:R-:W-:Y:S05]  /*4130*/  ENDCOLLECTIVE ;  /* 0x000000000000791b */ /* 0x007fea0003800000 */
.L_x_40:
[----:B------:R-:W-:Y:S01]  /*4140*/  IMAD.MOV.U32 R14, RZ, RZ, 0x2 ;  /* 0x00000002ff0e7424 */ /* 0x000fe200078e00ff */
[----:B------:R-:W-:-:S04]  /*4150*/  ISETP.GE.AND P2, PT, R37, R15, PT ;  /* 0x0000000f2500720c */ /* 0x000fc80003f46270 */
[----:B------:R-:W-:-:S05]  /*4160*/  SEL R16, R16, RZ, !P2 ;  /* 0x000000ff10107207 */ /* 0x000fca0005000000 */
[----:B------:R-:W-:-:S04]  /*4170*/  IMAD.IADD R36, R16, 0x1, R13 ;  /* 0x0000000110247824 */ /* 0x000fc800078e020d */
[----:B------:R-:W-:-:S07]  /*4180*/  IMAD.MOV.U32 R13, RZ, RZ, R36 ;  /* 0x000000ffff0d7224 */ /* 0x000fce00078e0024 */
[----:B------:R-:W-:Y:S05]  /*4190*/  WARPSYNC.COLLECTIVE R10, `(.L_x_41) ;  /* 0x000000000a087348 */ /* 0x000fea0003c00000 */
[----:B------:R0:W1:Y:S02]  /*41a0*/  SHFL.DOWN P2, R16, R13, R14, R15 ;  /* 0x0800000e0d107389 */ /* 0x000064000004000f */
[----:B01----:R-:W-:Y:S05]  /*41b0*/  ENDCOLLECTIVE ;  /* 0x000000000000791b */ /* 0x003fea0003800000 */
.L_x_41:
[----:B------:R-:W-:Y:S01]  /*41c0*/  IMAD.MOV.U32 R14, RZ, RZ, 0x4 ;  /* 0x00000004ff0e7424 */ /* 0x000fe200078e00ff */
[----:B------:R-:W-:-:S04]  /*41d0*/  ISETP.GT.AND P2, PT, R38, R15, PT ;  /* 0x0000000f2600720c */ /* 0x000fc80003f44270 */
[----:B------:R-:W-:-:S05]  /*41e0*/  SEL R11, R16, RZ, !P2 ;  /* 0x000000ff100b7207 */ /* 0x000fca0005000000 */
[----:B------:R-:W-:Y:S02]  /*41f0*/  IMAD.IADD R40, R36, 0x1, R11 ;  /* 0x0000000124287824 */ /* 0x000fe400078e020b */
[----:B------:R-:W-:Y:S02]  /*4200*/  VIADD R36, R37, 0x8 ;  /* 0x0000000825247836 */ /* 0x000fe40000000000 */
[----:B------:R-:W-:-:S07]  /*4210*/  IMAD.MOV.U32 R13, RZ, RZ, R40 ;  /* 0x000000ffff0d7224 */ /* 0x000fce00078e0028 */
[----:B------:R-:W-:Y:S05]  /*4220*/  WARPSYNC.COLLECTIVE R10, `(.L_x_42) ;  /* 0x000000000a087348 */ /* 0x000fea0003c00000 */
[----:B------:R0:W1:Y:S02]  /*4230*/  SHFL.DOWN P2, R16, R13, R14, R15 ;  /* 0x0800000e0d107389 */ /* 0x000064000004000f */
[----:B01----:R-:W-:Y:S05]  /*4240*/  ENDCOLLECTIVE ;  /* 0x000000000000791b */ /* 0x003fea0003800000 */
.L_x_42:
[----:B------:R-:W-:Y:S01]  /*4250*/  IMAD.MOV.U32 R14, RZ, RZ, 0x8 ;  /* 0x00000008ff0e7424 */ /* 0x000fe200078e00ff */
[----:B------:R-:W-:-:S04]  /*4260*/  ISETP.GT.AND P2, PT, R19, R15, PT ;  /* 0x0000000f1300720c */ /* 0x000fc80003f44270 */
[----:B------:R-:W-:-:S05]  /*4270*/  SEL R11, R16, RZ, !P2 ;  /* 0x000000ff100b7207 */ /* 0x000fca0005000000 */
[----:B------:R-:W-:-:S04]  /*4280*/  IMAD.IADD R42, R40, 0x1, R11 ;  /* 0x00000001282a7824 */ /* 0x000fc800078e020b */
[----:B------:R-:W-:-:S07]  /*4290*/  IMAD.MOV.U32 R13, RZ, RZ, R42 ;  /* 0x000000ffff0d7224 */ /* 0x000fce00078e002a */
[----:B------:R-:W-:Y:S05]  /*42a0*/  WARPSYNC.COLLECTIVE R10, `(.L_x_43) ;  /* 0x000000000a087348 */ /* 0x000fea0003c00000 */
[----:B------:R0:W1:Y:S02]  /*42b0*/  SHFL.DOWN P2, R16, R13, R14, R15 ;  /* 0x0800000e0d107389 */ /* 0x000064000004000f */
[----:B01----:R-:W-:Y:S05]  /*42c0*/  ENDCOLLECTIVE ;  /* 0x000000000000791b */ /* 0x003fea0003800000 */
.L_x_43:
        /* <DEDUP_REMOVED lines=8> */
.L_x_44:
[----:B------:R-:W-:Y:S05]  /*4350*/  WARPSYNC.COLLECTIVE R10, `(.L_x_45) ;  /* 0x000000000a087348 */ /* 0x000fea0003c00000 */
[----:B------:R-:W-:Y:S01]  /*4360*/  VOTE.ALL P0, P0 ;  /* 0x0000000000ff7806 */ /* 0x000fe20000000000 */
[----:B------:R-:W-:-:S12]  /*4370*/  ENDCOLLECTIVE ;  /* 0x000000000000791b */ /* 0x000fd80003800000 */
.L_x_45:
[----:B------:R-:W0:Y:S01]  /*4380*/  LDC.64 R12, c[0x0][0x390] ;  /* 0x0000e400ff0c7b82 */ /* 0x000e220000000a00 */
[----:B------:R-:W-:-:S04]  /*4390*/  ISETP.GT.AND P2, PT, R39, R15, PT ;  /* 0x0000000f2700720c */ /* 0x000fc80003f44270 */
[----:B------:R-:W-:-:S05]  /*43a0*/  SEL R16, R16, RZ, !P2 ;  /* 0x000000ff10107207 */ /* 0x000fca0005000000 */
[----:B------:R-:W-:Y:S01]  /*43b0*/  IMAD.IADD R40, R41, 0x1, R16 ;  /* 0x0000000129287824 */ /* 0x000fe200078e0210 */
[----:B0-----:R-:W-:-:S05]  /*43c0*/  IADD3 R42, P2, PT, R12, 0x100, RZ ;  /* 0x000001000c2a7810 */ /* 0x001fca0007f5e0ff */
[----:B------:R-:W-:Y:S01]  /*43d0*/  IMAD.X R43, RZ, RZ, R13, P2 ;  /* 0x000000ffff2b7224 */ /* 0x000fe200010e060d */
[----:B------:R-:W-:Y:S07]  /*43e0*/  BRA `(.L_x_46) ;  /* 0xffffffcc00c87947 */ /* 0x000fee000383ffff */
.L_x_11:
[----:B------:R-:W-:Y:S01]  /*43f0*/  BSSY B1, `(.L_x_47) ;  /* 0x0000006000017945 */ /* 0x000fe20003800000 */
[----:B------:R-:W-:Y:S01]  /*4400*/  PLOP3.LUT P0, PT, P0, PT, PT, 0x8, 0x80 ;  /* 0x000000000080781c */ /* 0x000fe2000070e170 */
[----:B------:R-:W-:-:S12]  /*4410*/  IMAD.MOV.U32 R10, RZ, RZ, -0x1 ;  /* 0xffffffffff0a7424 */ /* 0x000fd800078e00ff */
[----:B------:R-:W-:Y:S05]  /*4420*/  WARPSYNC.COLLECTIVE R10, `(.L_x_48) ;  /* 0x000000000a087348 */ /* 0x000fea0003c00000 */
[----:B------:R-:W-:Y:S01]  /*4430*/  VOTE.ANY P0, P0 ;  /* 0x0000000000ff7806 */ /* 0x000fe20000000100 */
[----:B------:R-:W-:-:S12]  /*4440*/  ENDCOLLECTIVE ;  /* 0x000000000000791b */ /* 0x000fd80003800000 */
.L_x_48:
[----:B------:R-:W-:Y:S05]  /*4450*/  BSYNC B1 ;  /* 0x0000000000017941 */ /* 0x000fea0003800000 */
.L_x_47:
[----:B------:R-:W-:Y:S05]  /*4460*/  BRA `(.L_x_49) ;  /* 0xffffffcc00d07947 */ /* 0x000fea000383ffff */
.L_x_13:
[----:B------:R-:W-:Y:S01]  /*4470*/  BSSY B1, `(.L_x_50) ;  /* 0x0000006000017945 */ /* 0x000fe20003800000 */
[----:B------:R-:W-:Y:S01]  /*4480*/  PLOP3.LUT P0, PT, P0, PT, PT, 0x8, 0x80 ;  /* 0x000000000080781c */ /* 0x000fe2000070e170 */
[----:B------:R-:W-:-:S12]  /*4490*/  IMAD.MOV.U32 R10, RZ, RZ, -0x1 ;  /* 0xffffffffff0a7424 */ /* 0x000fd800078e00ff */
[----:B------:R-:W-:Y:S05]  /*44a0*/  WARPSYNC.COLLECTIVE R10, `(.L_x_51) ;  /* 0x000000000a087348 */ /* 0x000fea0003c00000 */
[----:B------:R-:W-:Y:S01]  /*44b0*/  VOTE.ANY P0, P0 ;  /* 0x0000000000ff7806 */ /* 0x000fe20000000100 */
[----:B------:R-:W-:-:S12]  /*44c0*/  ENDCOLLECTIVE ;  /* 0x000000000000791b */ /* 0x000fd80003800000 */
.L_x_51:
[----:B------:R-:W-:Y:S05]  /*44d0*/  BSYNC B1 ;  /* 0x0000000000017941 */ /* 0x000fea0003800000 */
.L_x_50:
[----:B------:R-:W-:Y:S05]  /*44e0*/  BRA `(.L_x_52) ;  /* 0xffffffcc00d47947 */ /* 0x000fea000383ffff */
.L_x_15:
[----:B------:R-:W-:Y:S01]  /*44f0*/  BSSY B1, `(.L_x_53) ;  /* 0x0000006000017945 */ /* 0x000fe20003800000 */
[----:B------:R-:W-:Y:S01]  /*4500*/  PLOP3.LUT P2, PT, P0, PT, PT, 0x8, 0x80 ;  /* 0x000000000080781c */ /* 0x000fe2000074e170 */
[----:B------:R-:W-:-:S12]  /*4510*/  IMAD.MOV.U32 R10, RZ, RZ, -0x1 ;  /* 0xffffffffff0a7424 */ /* 0x000fd800078e00ff */
[----:B------:R-:W-:Y:S05]  /*4520*/  WARPSYNC.COLLECTIVE R10, `(.L_x_54) ;  /* 0x000000000a087348 */ /* 0x000fea0003c00000 */
[----:B------:R-:W-:Y:S01]  /*4530*/  VOTE.ANY R10, PT, P2 ;  /* 0x00000000000a7806 */ /* 0x000fe200010e0100 */
[----:B------:R-:W-:Y:S06]  /*4540*/  ENDCOLLECTIVE ;  /* 0x000000000000791b */ /* 0x000fec0003800000 */
.L_x_54:
[----:B------:R-:W-:Y:S05]  /*4550*/  BSYNC B1 ;  /* 0x0000000000017941 */ /* 0x000fea0003800000 */
.L_x_53:
[----:B------:R-:W-:Y:S01]  /*4560*/  LOP3.LUT R10, R10, 0x80000000, R8, 0xec, !PT ;  /* 0x800000000a0a7812 */ /* 0x000fe200078eec08 */
[----:B------:R-:W-:Y:S02]  /*4570*/  IMAD.MOV.U32 R14, RZ, RZ, 0x1 ;  /* 0x00000001ff0e7424 */ /* 0x000fe400078e00ff */
[----:B------:R-:W-:Y:S02]  /*4580*/  VIADD R18, R18, 0xffffffe0 ;  /* 0xffffffe012127836 */ /* 0x000fe40000000000 */
[----:B------:R-:W-:-:S05]  /*4590*/  VIADD R15, R10, 0xffffffff ;  /* 0xffffffff0a0f7836 */ /* 0x000fca0000000000 */
[----:B------:R-:W-:Y:S01]  /*45a0*/  LOP3.LUT R15, R10, R15, RZ, 0xc, !PT ;  /* 0x0000000f0a0f7212 */ /* 0x000fe200078e0cff */
[----:B------:R-:W-:-:S05]  /*45b0*/  IMAD.MOV.U32 R10, RZ, RZ, -0x1 ;  /* 0xffffffffff0a7424 */ /* 0x000fca00078e00ff */
[----:B------:R-:W0:Y:S02]  /*45c0*/  POPC R15, R15 ;  /* 0x0000000f000f7309 */ /* 0x000e240000000000 */
[----:B0-----:R-:W-:Y:S05]  /*45d0*/  WARPSYNC.COLLECTIVE R10, `(.L_x_55) ;  /* 0x000000000a087348 */ /* 0x001fea0003c00000 */
[----:B0-----:R0:W1:Y:S02]  /*45e0*/  SHFL.DOWN P2, R16, R13, R14, R15 ;  /* 0x0800000e0d107389 */ /* 0x001064000004000f */
[----:B01----:R-:W-:Y:S05]  /*45f0*/  ENDCOLLECTIVE ;  /* 0x000000000000791b */ /* 0x003fea0003800000 */
.L_x_55:
[----:B------:R-:W-:Y:S01]  /*4600*/  ISETP.GE.AND P0, PT, R37, R15, PT ;  /* 0x0000000f2500720c */ /* 0x000fe20003f06270 */
[----:B------:R-:W-:-:S03]  /*4610*/  IMAD.MOV.U32 R14, RZ, RZ, 0x2 ;  /* 0x00000002ff0e7424 */ /* 0x000fc600078e00ff */
[----:B------:R-:W-:Y:S02]  /*4620*/  SEL R16, R16, RZ, !P0 ;  /* 0x000000ff10107207 */ /* 0x000fe40004000000 */
[----:B------:R-:W-:-:S03]  /*4630*/  ISETP.GT.AND P0, PT, R38, R15, PT ;  /* 0x0000000f2600720c */ /* 0x000fc60003f04270 */
[----:B------:R-:W-:-:S04]  /*4640*/  IMAD.IADD R41, R16, 0x1, R13 ;  /* 0x0000000110297824 */ /* 0x000fc800078e020d */
[----:B------:R-:W-:-:S07]  /*4650*/  IMAD.MOV.U32 R13, RZ, RZ, R41 ;  /* 0x000000ffff0d7224 */ /* 0x000fce00078e0029 */
[----:B------:R-:W-:Y:S05]  /*4660*/  WARPSYNC.COLLECTIVE R10, `(.L_x_56) ;  /* 0x000000000a087348 */ /* 0x000fea0003c00000 */
[----:B------:R0:W1:Y:S02]  /*4670*/  SHFL.DOWN P2, R16, R13, R14, R15 ;  /* 0x0800000e0d107389 */ /* 0x000064000004000f */
[----:B01----:R-:W-:Y:S05]  /*4680*/  ENDCOLLECTIVE ;  /* 0x000000000000791b */ /* 0x003fea0003800000 */
.L_x_56:
[----:B------:R-:W-:Y:S01]  /*4690*/  IMAD.MOV.U32 R14, RZ, RZ, 0x4 ;  /* 0x00000004ff0e7424 */ /* 0x000fe200078e00ff */
[----:B------:R-:W-:Y:S02]  /*46a0*/  SEL R16, R16, RZ, !P0 ;  /* 0x000000ff10107207 */ /* 0x000fe40004000000 */
[----:B------:R-:W-:-:S03]  /*46b0*/  ISETP.GT.AND P0, PT, R19, R15, PT ;  /* 0x0000000f1300720c */ /* 0x000fc60003f04270 */
[----:B------:R-:W-:-:S04]  /*46c0*/  IMAD.IADD R41, R41, 0x1, R16 ;  /* 0x0000000129297824 */ /* 0x000fc800078e0210 */
[----:B------:R-:W-:-:S07]  /*46d0*/  IMAD.MOV.U32 R13, RZ, RZ, R41 ;  /* 0x000000ffff0d7224 */ /* 0x000fce00078e0029 */
[----:B------:R-:W-:Y:S05]  /*46e0*/  WARPSYNC.COLLECTIVE R10, `(.L_x_57) ;  /* 0x000000000a087348 */ /* 0x000fea0003c00000 */
[----:B------:R0:W1:Y:S02]  /*46f0*/  SHFL.DOWN P2, R16, R13, R14, R15 ;  /* 0x0800000e0d107389 */ /* 0x000064000004000f */
[----:B01----:R-:W-:Y:S05]  /*4700*/  ENDCOLLECTIVE ;  /* 0x000000000000791b */ /* 0x003fea0003800000 */
.L_x_57:
[----:B------:R-:W-:Y:S01]  /*4710*/  IMAD.MOV.U32 R14, RZ, RZ, 0x8 ;  /* 0x00000008ff0e7424 */ /* 0x000fe200078e00ff */
[----:B------:R-:W-:Y:S02]  /*4720*/  SEL R16, R16, RZ, !P0 ;  /* 0x000000ff10107207 */ /* 0x000fe40004000000 */
[----:B------:R-:W-:-:S03]  /*4730*/  ISETP.GT.AND P0, PT, R36, R15, PT ;  /* 0x0000000f2400720c */ /* 0x000fc60003f04270 */
[----:B------:R-:W-:-:S10]  /*4740*/  IMAD.IADD R13, R41, 0x1, R16 ;  /* 0x00000001290d7824 */ /* 0x000fd400078e0210 */
[----:B------:R-:W-:Y:S05]  /*4750*/  WARPSYNC.COLLECTIVE R10, `(.L_x_58) ;  /* 0x000000000a087348 */ /* 0x000fea0003c00000 */
[----:B------:R0:W1:Y:S02]  /*4760*/  SHFL.DOWN P2, R16, R13, R14, R15 ;  /* 0x0800000e0d107389 */ /* 0x000064000004000f */
[----:B01----:R-:W-:Y:S05]  /*4770*/  ENDCOLLECTIVE ;  /* 0x000000000000791b */ /* 0x003fea0003800000 */
.L_x_58:
        /* <DEDUP_REMOVED lines=8> */
.L_x_59:
[----:B------:R-:W-:Y:S02]  /*4800*/  SEL R16, R16, RZ, !P0 ;  /* 0x000000ff10107207 */ /* 0x000fe40004000000 */
[----:B------:R-:W-:Y:S02]  /*4810*/  ISETP.NE.AND P0, PT, R12, 0x65, PT ;  /* 0x000000650c00780c */ /* 0x000fe40003f05270 */
[----:B------:R-:W-:-:S11]  /*4820*/  IADD3 R40, PT, PT, R41, R16, R40 ;  /* 0x0000001029287210 */ /* 0x000fd60007ffe028 */
[----:B------:R-:W-:Y:S05]  /*4830*/  WARPSYNC.COLLECTIVE R10, `(.L_x_60) ;  /* 0x000000000a087348 */ /* 0x000fea0003c00000 */
[----:B------:R-:W-:Y:S01]  /*4840*/  VOTE.ALL P0, P0 ;  /* 0x0000000000ff7806 */ /* 0x000fe20000000000 */
[----:B------:R-:W-:-:S12]  /*4850*/  ENDCOLLECTIVE ;  /* 0x000000000000791b */ /* 0x000fd80003800000 */
.L_x_60:
[----:B------:R-:W-:Y:S05]  /*4860*/  BRA `(.L_x_61) ;  /* 0xffffffcc00747947 */ /* 0x000fea000383ffff */
.L_x_20:
[----:B------:R-:W-:Y:S01]  /*4870*/  BSSY B0, `(.L_x_62) ;  /* 0x0000006000007945 */ /* 0x000fe20003800000 */
[----:B------:R-:W-:Y:S01]  /*4880*/  PLOP3.LUT P0, PT, P0, PT, PT, 0x8, 0x80 ;  /* 0x000000000080781c */ /* 0x000fe2000070e170 */
[----:B------:R-:W-:-:S12]  /*4890*/  IMAD.MOV.U32 R10, RZ, RZ, -0x1 ;  /* 0xffffffffff0a7424 */ /* 0x000fd800078e00ff */
[----:B------:R-:W-:Y:S05]  /*48a0*/  WARPSYNC.COLLECTIVE R10, `(.L_x_63) ;  /* 0x000000000a087348 */ /* 0x000fea0003c00000 */
[----:B------:R-:W-:Y:S01]  /*48b0*/  VOTE.ANY P0, P0 ;  /* 0x0000000000ff7806 */ /* 0x000fe20000000100 */
[----:B------:R-:W-:-:S12]  /*48c0*/  ENDCOLLECTIVE ;  /* 0x000000000000791b */ /* 0x000fd80003800000 */
.L_x_63:
[----:B------:R-:W-:Y:S05]  /*48d0*/  BSYNC B0 ;  /* 0x0000000000007941 */ /* 0x000fea0003800000 */
.L_x_62:
[----:B------:R-:W-:Y:S05]  /*48e0*/  BRA `(.L_x_64) ;  /* 0xffffffe400807947 */ /* 0x000fea000383ffff */
.L_x_22:
[----:B------:R-:W-:Y:S01]  /*48f0*/  BSSY B0, `(.L_x_65) ;  /* 0x0000006000007945 */ /* 0x000fe20003800000 */
[----:B------:R-:W-:Y:S01]  /*4900*/  PLOP3.LUT P0, PT, P0, PT, PT, 0x8, 0x80 ;  /* 0x000000000080781c */ /* 0x000fe2000070e170 */
[----:B------:R-:W-:-:S12]  /*4910*/  IMAD.MOV.U32 R10, RZ, RZ, -0x1 ;  /* 0xffffffffff0a7424 */ /* 0x000fd800078e00ff */
[----:B------:R-:W-:Y:S05]  /*4920*/  WARPSYNC.COLLECTIVE R10, `(.L_x_66) ;  /* 0x000000000a087348 */ /* 0x000fea0003c00000 */
[----:B------:R-:W-:Y:S01]  /*4930*/  VOTE.ANY P0, P0 ;  /* 0x0000000000ff7806 */ /* 0x000fe20000000100 */
[----:B------:R-:W-:-:S12]  /*4940*/  ENDCOLLECTIVE ;  /* 0x000000000000791b */ /* 0x000fd80003800000 */
.L_x_66:
[----:B------:R-:W-:Y:S05]  /*4950*/  BSYNC B0 ;  /* 0x0000000000007941 */ /* 0x000fea0003800000 */
.L_x_65:
[----:B------:R-:W-:Y:S05]  /*4960*/  BRA `(.L_x_67) ;  /* 0xffffffe400847947 */ /* 0x000fea000383ffff */
.L_x_24:
[----:B------:R-:W0:Y:S01]  /*4970*/  S2R R19, SR_GEMASK ;  /* 0x0000000000137919 */ /* 0x000e220000003c00 */
[----:B------:R-:W-:Y:S01]  /*4980*/  BSSY B0, `(.L_x_68) ;  /* 0x0000007000007945 */ /* 0x000fe20003800000 */
[----:B------:R-:W-:Y:S01]  /*4990*/  ISETP.NE.AND P0, PT, R8, 0x65, PT ;  /* 0x000000650800780c */ /* 0x000fe20003f05270 */
[----:B------:R-:W-:Y:S01]  /*49a0*/  IMAD.MOV.U32 R10, RZ, RZ, -0x1 ;  /* 0xffffffffff0a7424 */ /* 0x000fe200078e00ff */
[----:B------:R-:W-:-:S13]  /*49b0*/  PLOP3.LUT P2, PT, P2, PT, PT, 0x8, 0x80 ;  /* 0x000000000080781c */ /* 0x000fda000174e170 */
[----:B0-----:R-:W-:Y:S05]  /*49c0*/  WARPSYNC.COLLECTIVE R10, `(.L_x_69) ;  /* 0x000000000a087348 */ /* 0x001fea0003c00000 */
[----:B------:R-:W-:Y:S01]  /*49d0*/  VOTE.ANY R10, PT, P2 ;  /* 0x00000000000a7806 */ /* 0x000fe200010e0100 */
[----:B0-----:R-:W-:Y:S06]  /*49e0*/  ENDCOLLECTIVE ;  /* 0x000000000000791b */ /* 0x001fec0003800000 */
.L_x_69:
[----:B------:R-:W-:Y:S05]  /*49f0*/  BSYNC B0 ;  /* 0x0000000000007941 */ /* 0x000fea0003800000 */
.L_x_68:
[----:B------:R-:W-:Y:S01]  /*4a00*/  LOP3.LUT R10, R10, 0x80000000, R19, 0xec, !PT ;  /* 0x800000000a0a7812 */ /* 0x000fe200078eec13 */
[----:B------:R-:W-:-:S04]  /*4a10*/  IMAD.MOV.U32 R14, RZ, RZ, 0x1 ;  /* 0x00000001ff0e7424 */ /* 0x000fc800078e00ff */
[----:B------:R-:W-:-:S05]  /*4a20*/  VIADD R13, R10, 0xffffffff ;  /* 0xffffffff0a0d7836 */ /* 0x000fca0000000000 */
[----:B------:R-:W-:Y:S01]  /*4a30*/  LOP3.LUT R8, R10, R13, RZ, 0xc, !PT ;  /* 0x0000000d0a087212 */ /* 0x000fe200078e0cff */
[----:B------:R-:W-:Y:S02]  /*4a40*/  IMAD.MOV.U32 R13, RZ, RZ, R9 ;  /* 0x000000ffff0d7224 */ /* 0x000fe400078e0009 */
[----:B------:R-:W-:Y:S01]  /*4a50*/  IMAD.MOV.U32 R10, RZ, RZ, -0x1 ;  /* 0xffffffffff0a7424 */ /* 0x000fe200078e00ff */
[----:B------:R0:W1:Y:S02]  /*4a60*/  POPC R15, R8 ;  /* 0x00000008000f7309 */ /* 0x0000640000000000 */
[----:B0-----:R-:W-:-:S07]  /*4a70*/  VIADD R8, R38, 0x4 ;  /* 0x0000000426087836 */ /* 0x001fce0000000000 */
[----:B-1----:R-:W-:Y:S05]  /*4a80*/  WARPSYNC.COLLECTIVE R10, `(.L_x_70) ;  /* 0x000000000a087348 */ /* 0x002fea0003c00000 */
[----:B-1----:R0:W1:Y:S02]  /*4a90*/  SHFL.DOWN P2, R16, R13, R14, R15 ;  /* 0x0800000e0d107389 */ /* 0x002064000004000f */
[----:B01----:R-:W-:Y:S05]  /*4aa0*/  ENDCOLLECTIVE ;  /* 0x000000000000791b */ /* 0x003fea0003800000 */
.L_x_70:
[----:B------:R-:W-:Y:S01]  /*4ab0*/  IMAD.MOV.U32 R14, RZ, RZ, 0x2 ;  /* 0x00000002ff0e7424 */ /* 0x000fe200078e00ff */
[----:B------:R-:W-:-:S04]  /*4ac0*/  ISETP.GE.AND P2, PT, R38, R15, PT ;  /* 0x0000000f2600720c */ /* 0x000fc80003f46270 */
[----:B------:R-:W-:Y:S01]  /*4ad0*/  SEL R12, R16, RZ, !P2 ;  /* 0x000000ff100c7207 */ /* 0x000fe20005000000 */
[----:B------:R-:W-:-:S04]  /*4ae0*/  VIADD R16, R38, 0x2 ;  /* 0x0000000226107836 */ /* 0x000fc80000000000 */
[----:B------:R-:W-:Y:S01]  /*4af0*/  IMAD.IADD R12, R12, 0x1, R9 ;  /* 0x000000010c0c7824 */ /* 0x000fe200078e0209 */
[----:B------:R-:W-:-:S03]  /*4b00*/  ISETP.GT.AND P3, PT, R16, R15, PT ;  /* 0x0000000f1000720c */ /* 0x000fc60003f64270 */
[----:B------:R-:W-:-:S10]  /*4b10*/  IMAD.MOV.U32 R13, RZ, RZ, R12 ;  /* 0x000000ffff0d7224 */ /* 0x000fd400078e000c */
[----:B------:R-:W-:Y:S05]  /*4b20*/  WARPSYNC.COLLECTIVE R10, `(.L_x_71) ;  /* 0x000000000a087348 */ /* 0x000fea0003c00000 */
[----:B------:R0:W1:Y:S02]  /*4b30*/  SHFL.DOWN P2, R16, R13, R14, R15 ;  /* 0x0800000e0d107389 */ /* 0x000064000004000f */
[----:B01----:R-:W-:Y:S05]  /*4b40*/  ENDCOLLECTIVE ;  /* 0x000000000000791b */ /* 0x003fea0003800000 */
.L_x_71:
[----:B------:R-:W-:Y:S01]  /*4b50*/  IMAD.MOV.U32 R14, RZ, RZ, 0x4 ;  /* 0x00000004ff0e7424 */ /* 0x000fe200078e00ff */
[----:B------:R-:W-:Y:S02]  /*4b60*/  SEL R9, R16, RZ, !P3 ;  /* 0x000000ff10097207 */ /* 0x000fe40005800000 */
[----:B------:R-:W-:Y:S01]  /*4b70*/  ISETP.GT.AND P3, PT, R8, R15, PT ;  /* 0x0000000f0800720c */ /* 0x000fe20003f64270 */
[----:B------:R-:W-:Y:S02]  /*4b80*/  VIADD R8, R38, 0x8 ;  /* 0x0000000826087836 */ /* 0x000fe40000000000 */
[----:B------:R-:W-:-:S04]  /*4b90*/  IMAD.IADD R40, R12, 0x1, R9 ;  /* 0x000000010c287824 */ /* 0x000fc800078e0209 */
[----:B------:R-:W-:-:S07]  /*4ba0*/  IMAD.MOV.U32 R13, RZ, RZ, R40 ;  /* 0x000000ffff0d7224 */ /* 0x000fce00078e0028 */
[----:B------:R-:W-:Y:S05]  /*4bb0*/  WARPSYNC.COLLECTIVE R10, `(.L_x_72) ;  /* 0x000000000a087348 */ /* 0x000fea0003c00000 */
[----:B------:R0:W1:Y:S02]  /*4bc0*/  SHFL.DOWN P2, R16, R13, R14, R15 ;  /* 0x0800000e0d107389 */ /* 0x000064000004000f */
[----:B01----:R-:W-:Y:S05]  /*4bd0*/  ENDCOLLECTIVE ;  /* 0x000000000000791b */ /* 0x003fea0003800000 */
.L_x_72:
        /* <DEDUP_REMOVED lines=9> */
.L_x_73:
[----:B------:R-:W-:Y:S01]  /*4c70*/  IMAD.MOV.U32 R14, RZ, RZ, 0x10 ;  /* 0x00000010ff0e7424 */ /* 0x000fe200078e00ff */
[----:B------:R-:W-:-:S05]  /*4c80*/  SEL R16, R16, RZ, !P3 ;  /* 0x000000ff10107207 */ /* 0x000fca0005800000 */
[----:B------:R-:W-:-:S04]  /*4c90*/  IMAD.IADD R44, R9, 0x1, R16 ;  /* 0x00000001092c7824 */ /* 0x000fc800078e0210 */
[----:B------:R-:W-:-:S07]  /*4ca0*/  IMAD.MOV.U32 R13, RZ, RZ, R44 ;  /* 0x000000ffff0d7224 */ /* 0x000fce00078e002c */
[----:B------:R-:W-:Y:S05]  /*4cb0*/  WARPSYNC.COLLECTIVE R10, `(.L_x_74) ;  /* 0x000000000a087348 */ /* 0x000fea0003c00000 */
[----:B------:R0:W1:Y:S02]  /*4cc0*/  SHFL.DOWN P2, R16, R13, R14, R15 ;  /* 0x0800000e0d107389 */ /* 0x000064000004000f */
[----:B01----:R-:W-:Y:S05]  /*4cd0*/  ENDCOLLECTIVE ;  /* 0x000000000000791b */ /* 0x003fea0003800000 */
.L_x_74:
[----:B------:R-:W-:Y:S05]  /*4ce0*/  WARPSYNC.COLLECTIVE R10, `(.L_x_75) ;  /* 0x000000000a087348 */ /* 0x000fea0003c00000 */
[----:B------:R-:W-:Y:S01]  /*4cf0*/  VOTE.ALL P0, P0 ;  /* 0x0000000000ff7806 */ /* 0x000fe20000000000 */
[----:B------:R-:W-:-:S12]  /*4d00*/  ENDCOLLECTIVE ;  /* 0x000000000000791b */ /* 0x000fd80003800000 */
.L_x_75:
[----:B------:R-:W-:-:S04]  /*4d10*/  ISETP.GT.AND P2, PT, R8, R15, PT ;  /* 0x0000000f0800720c */ /* 0x000fc80003f44270 */
[----:B------:R-:W-:-:S05]  /*4d20*/  SEL R9, R16, RZ, !P2 ;  /* 0x000000ff10097207 */ /* 0x000fca0005000000 */
[----:B------:R-:W-:Y:S02]  /*4d30*/  IMAD.IADD R12, R44, 0x1, R9 ;  /* 0x000000012c0c7824 */ /* 0x000fe400078e0209 */
[----:B------:R-:W0:Y:S02]  /*4d40*/  LDC.64 R8, c[0x0][0x390] ;  /* 0x0000e400ff087b82 */ /* 0x000e240000000a00 */
[----:B0-----:R-:W-:-:S05]  /*4d50*/  IADD3 R40, P2, PT, R8, 0x100, RZ ;  /* 0x0000010008287810 */ /* 0x001fca0007f5e0ff */
[----:B------:R-:W-:Y:S01]  /*4d60*/  IMAD.X R41, RZ, RZ, R9, P2 ;  /* 0x000000ffff297224 */ /* 0x000fe200010e0609 */
[----:B------:R-:W-:Y:S07]  /*4d70*/  BRA `(.L_x_76) ;  /* 0xffffffe4001c7947 */ /* 0x000fee000383ffff */
.L_x_26:
[----:B------:R-:W-:Y:S01]  /*4d80*/  BSSY B0, `(.L_x_77) ;  /* 0x0000006000007945 */ /* 0x000fe20003800000 */
[----:B------:R-:W-:Y:S01]  /*4d90*/  PLOP3.LUT P0, PT, P0, PT, PT, 0x8, 0x80 ;  /* 0x000000000080781c */ /* 0x000fe2000070e170 */
[----:B------:R-:W-:-:S12]  /*4da0*/  IMAD.MOV.U32 R10, RZ, RZ, -0x1 ;  /* 0xffffffffff0a7424 */ /* 0x000fd800078e00ff */
[----:B------:R-:W-:Y:S05]  /*4db0*/  WARPSYNC.COLLECTIVE R10, `(.L_x_78) ;  /* 0x000000000a087348 */ /* 0x000fea0003c00000 */
[----:B------:R-:W-:Y:S01]  /*4dc0*/  VOTE.ANY P0, P0 ;  /* 0x0000000000ff7806 */ /* 0x000fe20000000100 */
[----:B------:R-:W-:-:S12]  /*4dd0*/  ENDCOLLECTIVE ;  /* 0x000000000000791b */ /* 0x000fd80003800000 */
.L_x_78:
[----:B------:R-:W-:Y:S05]  /*4de0*/  BSYNC B0 ;  /* 0x0000000000007941 */ /* 0x000fea0003800000 */
.L_x_77:
[----:B------:R-:W-:Y:S05]  /*4df0*/  BRA `(.L_x_79) ;  /* 0xffffffe400247947 */ /* 0x000fea000383ffff */
.L_x_28:
[----:B------:R-:W-:Y:S01]  /*4e00*/  BSSY B0, `(.L_x_80) ;  /* 0x0000006000007945 */ /* 0x000fe20003800000 */
[----:B------:R-:W-:Y:S01]  /*4e10*/  PLOP3.LUT P0, PT, P0, PT, PT, 0x8, 0x80 ;  /* 0x000000000080781c */ /* 0x000fe2000070e170 */
[----:B------:R-:W-:-:S12]  /*4e20*/  IMAD.MOV.U32 R10, RZ, RZ, -0x1 ;  /* 0xffffffffff0a7424 */ /* 0x000fd800078e00ff */
[----:B------:R-:W-:Y:S05]  /*4e30*/  WARPSYNC.COLLECTIVE R10, `(.L_x_81) ;  /* 0x000000000a087348 */ /* 0x000fea0003c00000 */
[----:B------:R-:W-:Y:S01]  /*4e40*/  VOTE.ANY P0, P0 ;  /* 0x0000000000ff7806 */ /* 0x000fe20000000100 */
[----:B------:R-:W-:-:S12]  /*4e50*/  ENDCOLLECTIVE ;  /* 0x000000000000791b */ /* 0x000fd80003800000 */
.L_x_81:
[----:B------:R-:W-:Y:S05]  /*4e60*/  BSYNC B0 ;  /* 0x0000000000007941 */ /* 0x000fea0003800000 */
.L_x_80:
[----:B------:R-:W-:Y:S05]  /*4e70*/  BRA `(.L_x_82) ;  /* 0xffffffe400287947 */ /* 0x000fea000383ffff */
.L_x_30:
[----:B------:R-:W-:Y:S01]  /*4e80*/  BSSY B0, `(.L_x_83) ;  /* 0x0000006000007945 */ /* 0x000fe20003800000 */
[----:B------:R-:W-:Y:S01]  /*4e90*/  PLOP3.LUT P2, PT, P0, PT, PT, 0x8, 0x80 ;  /* 0x000000000080781c */ /* 0x000fe2000074e170 */
[----:B------:R-:W-:-:S12]  /*4ea0*/  IMAD.MOV.U32 R10, RZ, RZ, -0x1 ;  /* 0xffffffffff0a7424 */ /* 0x000fd800078e00ff */
[----:B------:R-:W-:Y:S05]  /*4eb0*/  WARPSYNC.COLLECTIVE R10, `(.L_x_84) ;  /* 0x000000000a087348 */ /* 0x000fea0003c00000 */
[----:B------:R-:W-:Y:S01]  /*4ec0*/  VOTE.ANY R10, PT, P2 ;  /* 0x00000000000a7806 */ /* 0x000fe200010e0100 */
[----:B------:R-:W-:Y:S06]  /*4ed0*/  ENDCOLLECTIVE ;  /* 0x000000000000791b */ /* 0x000fec0003800000 */
.L_x_84:
[----:B------:R-:W-:Y:S05]  /*4ee0*/  BSYNC B0 ;  /* 0x0000000000007941 */ /* 0x000fea0003800000 */
.L_x_83:
[----:B------:R-:W-:Y:S01]  /*4ef0*/  LOP3.LUT R10, R10, 0x80000000, R19, 0xec, !PT ;  /* 0x800000000a0a7812 */ /* 0x000fe200078eec13 */
[----:B------:R-:W-:Y:S02]  /*4f00*/  IMAD.MOV.U32 R14, RZ, RZ, 0x1 ;  /* 0x00000001ff0e7424 */ /* 0x000fe400078e00ff */
[----:B------:R-:W-:Y:S02]  /*4f10*/  VIADD R18, R18, 0xffffffe0 ;  /* 0xffffffe012127836 */ /* 0x000fe40000000000 */
[----:B------:R-:W-:-:S05]  /*4f20*/  VIADD R13, R10, 0xffffffff ;  /* 0xffffffff0a0d7836 */ /* 0x000fca0000000000 */
[----:B------:R-:W-:Y:S01]  /*4f30*/  LOP3.LUT R45, R10, R13, RZ, 0xc, !PT ;  /* 0x0000000d0a2d7212 */ /* 0x000fe200078e0cff */
[----:B------:R-:W-:Y:S02]  /*4f40*/  IMAD.MOV.U32 R13, RZ, RZ, R9 ;  /* 0x000000ffff0d7224 */ /* 0x000fe400078e0009 */
[----:B------:R-:W-:Y:S01]  /*4f50*/  IMAD.MOV.U32 R10, RZ, RZ, -0x1 ;  /* 0xffffffffff0a7424 */ /* 0x000fe200078e00ff */
[----:B------:R0:W1:Y:S06]  /*4f60*/  POPC R15, R45 ;  /* 0x0000002d000f7309 */ /* 0x00006c0000000000 */
[----:B01----:R-:W-:Y:S05]  /*4f70*/  WARPSYNC.COLLECTIVE R10, `(.L_x_85) ;  /* 0x000000000a087348 */ /* 0x003fea0003c00000 */
[----:B-1----:R1:W2:Y:S02]  /*4f80*/  SHFL.DOWN P2, R16, R13, R14, R15 ;  /* 0x0800000e0d107389 */ /* 0x0022a4000004000f */
[----:B012---:R-:W-:Y:S05]  /*4f90*/  ENDCOLLECTIVE ;  /* 0x000000000000791b */ /* 0x007fea0003800000 */
.L_x_85:
[----:B------:R-:W-:Y:S01]  /*4fa0*/  ISETP.GE.AND P0, PT, R38, R15, PT ;  /* 0x0000000f2600720c */ /* 0x000fe20003f06270 */
[----:B------:R-:W-:-:S03]  /*4fb0*/  IMAD.MOV.U32 R14, RZ, RZ, 0x2 ;  /* 0x00000002ff0e7424 */ /* 0x000fc600078e00ff */
[----:B------:R-:W-:-:S05]  /*4fc0*/  SEL R16, R16, RZ, !P0 ;  /* 0x000000ff10107207 */ /* 0x000fca0004000000 */
[----:B------:R-:W-:Y:S02]  /*4fd0*/  IMAD.IADD R44, R16, 0x1, R9 ;  /* 0x00000001102c7824 */ /* 0x000fe400078e0209 */
[----:B------:R-:W-:Y:S02]  /*4fe0*/  VIADD R16, R38, 0x2 ;  /* 0x0000000226107836 */ /* 0x000fe40000000000 */
[----:B------:R-:W-:-:S03]  /*4ff0*/  IMAD.MOV.U32 R13, RZ, RZ, R44 ;  /* 0x000000ffff0d7224 */ /* 0x000fc600078e002c */
[----:B------:R-:W-:-:S13]  /*5000*/  ISETP.GT.AND P0, PT, R16, R15, PT ;  /* 0x0000000f1000720c */ /* 0x000fda0003f04270 */
[----:B------:R-:W-:Y:S05]  /*5010*/  WARPSYNC.COLLECTIVE R10, `(.L_x_86) ;  /* 0x000000000a087348 */ /* 0x000fea0003c00000 */
[----:B------:R0:W1:Y:S02]  /*5020*/  SHFL.DOWN P2, R16, R13, R14, R15 ;  /* 0x0800000e0d107389 */ /* 0x000064000004000f */
[----:B01----:R-:W-:Y:S05]  /*5030*/  ENDCOLLECTIVE ;  /* 0x000000000000791b */ /* 0x003fea0003800000 */
.L_x_86:
[----:B------:R-:W-:Y:S01]  /*5040*/  IMAD.MOV.U32 R14, RZ, RZ, 0x4 ;  /* 0x00000004ff0e7424 */ /* 0x000fe200078e00ff */
        /* <DEDUP_REMOVED lines=8> */
.L_x_87:
[----:B------:R-:W-:Y:S01]  /*50d0*/  IMAD.MOV.U32 R14, RZ, RZ, 0x8 ;  /* 0x00000008ff0e7424 */ /* 0x000fe200078e00ff */
        /* <DEDUP_REMOVED lines=8> */
.L_x_88:
        /* <DEDUP_REMOVED lines=9> */
.L_x_89:
[----:B------:R-:W-:Y:S02]  /*51f0*/  SEL R9, R16, RZ, !P0 ;  /* 0x000000ff10097207 */ /* 0x000fe40004000000 */
[----:B------:R-:W-:Y:S02]  /*5200*/  ISETP.NE.AND P0, PT, R8, 0x65, PT ;  /* 0x000000650800780c */ /* 0x000fe40003f05270 */
[----:B------:R-:W-:-:S11]  /*5210*/  IADD3 R12, PT, PT, R44, R9, R12 ;  /* 0x000000092c0c7210 */ /* 0x000fd60007ffe00c */
[----:B------:R-:W-:Y:S05]  /*5220*/  WARPSYNC.COLLECTIVE R10, `(.L_x_90) ;  /* 0x000000000a087348 */ /* 0x000fea0003c00000 */
[----:B------:R-:W-:Y:S01]  /*5230*/  VOTE.ALL P0, P0 ;  /* 0x0000000000ff7806 */ /* 0x000fe20000000000 */
[----:B------:R-:W-:-:S12]  /*5240*/  ENDCOLLECTIVE ;  /* 0x000000000000791b */ /* 0x000fd80003800000 */
.L_x_90:
[----:B------:R-:W-:Y:S05]  /*5250*/  BRA `(.L_x_91) ;  /* 0xffffffe000c07947 */ /* 0x000fea000383ffff */
.L_x_92:
[----:B------:R-:W-:-:S00]  /*5260*/  BRA `(.L_x_92) ;  /* 0xfffffffc00fc7947 */ /* 0x000fc0000383ffff */
[----:B------:R-:W-:-:S00]  /*5270*/  NOP ;  /* 0x0000000000007918 */ /* 0x000fc00000000000 */
        /* <DEDUP_REMOVED lines=8> */
.L_x_222:


//--------------------- .text._ZN3cub18CUB_300001_SM_10006detail4scan16DeviceScanKernelINS2_10policy_hubIiiijN4cuda3std3__44plusIvEEE10Policy1000EN6thrust24THRUST_300001_SM_1000_NS6detail15normal_iteratorINSD_10device_ptrIiEEEESI_NS0_13ScanTileStateIiLb1EEES9_NS1_10InputValueIiPiEEjiLb0EiEEvT0_T1_T2_iT3_T4_T5_ --------------------------
	.section	.text._ZN3cub18CUB_300001_SM_10006detail4scan16DeviceScanKernelINS2_10policy_hubIiiijN4cuda3std3__44plusIvEEE10Policy1000EN6thrust24THRUST_300001_SM_1000_NS6detail15normal_iteratorINSD_10device_ptrIiEEEESI_NS0_13ScanTileStateIiLb1EEES9_NS1_10InputValueIiPiEEjiLb0EiEEvT0_T1_T2_iT3_T4_T5_,"ax",@progbits
	.align	128
        .global         _ZN3cub18CUB_300001_SM_10006detail4scan16DeviceScanKernelINS2_10policy_hubIiiijN4cuda3std3__44plusIvEEE10Policy1000EN6thrust24THRUST_300001_SM_1000_NS6detail15normal_iteratorINSD_10device_ptrIiEEEESI_NS0_13ScanTileStateIiLb1EEES9_NS1_10InputValueIiPiEEjiLb0EiEEvT0_T1_T2_iT3_T4_T5_
        .type           _ZN3cub18CUB_300001_SM_10006detail4scan16DeviceScanKernelINS2_10policy_hubIiiijN4cuda3std3__44plusIvEEE10Policy1000EN6thrust24THRUST_300001_SM_1000_NS6detail15normal_iteratorINSD_10device_ptrIiEEEESI_NS0_13ScanTileStateIiLb1EEES9_NS1_10InputValueIiPiEEjiLb0EiEEvT0_T1_T2_iT3_T4_T5_,@function
        .size           _ZN3cub18CUB_300001_SM_10006detail4scan16DeviceScanKernelINS2_10policy_hubIiiijN4cuda3std3__44plusIvEEE10Policy1000EN6thrust24THRUST_300001_SM_1000_NS6detail15normal_iteratorINSD_10device_ptrIiEEEESI_NS0_13ScanTileStateIiLb1EEES9_NS1_10InputValueIiPiEEjiLb0EiEEvT0_T1_T2_iT3_T4_T5_,(.L_x_223 - _ZN3cub18CUB_300001_SM_10006detail4scan16DeviceScanKernelINS2_10policy_hubIiiijN4cuda3std3__44plusIvEEE10Policy1000EN6thrust24THRUST_300001_SM_1000_NS6detail15normal_iteratorINSD_10device_ptrIiEEEESI_NS0_13ScanTileStateIiLb1EEES9_NS1_10InputValueIiPiEEjiLb0EiEEvT0_T1_T2_iT3_T4_T5_)
        .other          _ZN3cub18CUB_300001_SM_10006detail4scan16DeviceScanKernelINS2_10policy_hubIiiijN4cuda3std3__44plusIvEEE10Policy1000EN6thrust24THRUST_300001_SM_1000_NS6detail15normal_iteratorINSD_10device_ptrIiEEEESI_NS0_13ScanTileStateIiLb1EEES9_NS1_10InputValueIiPiEEjiLb0EiEEvT0_T1_T2_iT3_T4_T5_,@"STO_CUDA_ENTRY STV_DEFAULT"
_ZN3cub18CUB_300001_SM_10006detail4scan16DeviceScanKernelINS2_10policy_hubIiiijN4cuda3std3__44plusIvEEE10Policy1000EN6thrust24THRUST_300001_SM_1000_NS6detail15normal_iteratorINSD_10device_ptrIiEEEESI_NS0_13ScanTileStateIiLb1EEES9_NS1_10InputValueIiPiEEjiLb0EiEEvT0_T1_T2_iT3_T4_T5_:
.text._ZN3cub18CUB_300001_SM_10006detail4scan16DeviceScanKernelINS2_10policy_hubIiiijN4cuda3std3__44plusIvEEE10Policy1000EN6thrust24THRUST_300001_SM_1000_NS6detail15normal_iteratorINSD_10device_ptrIiEEEESI_NS0_13ScanTileStateIiLb1EEES9_NS1_10InputValueIiPiEEjiLb0EiEEvT0_T1_T2_iT3_T4_T5_:
[----:B------:R-:W-:Y:S01]  /*0000*/  LDC R1, c[0x0][0x37c] ;  /* 0x0000df00ff017b82 */ /* 0x000fe20000000800 */
[----:B------:R-:W0:Y:S07]  /*0010*/  LDCU UR4, c[0x0][0x3a0] ;  /* 0x00007400ff0477ac */ /* 0x000e2e0008000800 */
[----:B------:R-:W1:Y:S01]  /*0020*/  LDC R42, c[0x0][0x398] ;  /* 0x0000e600ff2a7b82 */ /* 0x000e620000000800 */
[----:B------:R-:W2:Y:S01]  /*0030*/  LDCU.64 UR8, c[0x0][0x358] ;  /* 0x00006b00ff0877ac */ /* 0x000ea20008000a00 */
[----:B------:R-:W3:Y:S01]  /*0040*/  LDCU UR5, c[0x0][0x3b0] ;  /* 0x00007600ff0577ac */ /* 0x000ee20008000800 */
[----:B0-----:R-:W-:-:S06]  /*0050*/  UPRMT UR4, UR4, 0x7770, URZ ;  /* 0x0000777004047896 */ /* 0x001fcc00080000ff */
[----:B------:R-:W-:-:S13]  /*0060*/  ISETP.NE.AND P0, PT, RZ, UR4, PT ;  /* 0x00000004ff007c0c */ /* 0x000fda000bf05270 */
[----:B------:R-:W2:Y:S02]  /*0070*/  @P0 LDC.64 R2, c[0x0][0x3a8] ;  /* 0x0000ea00ff020b82 */ /* 0x000ea40000000a00 */
[----:B--2---:R0:W5:Y:S06]  /*0080*/  @P0 LDG.E R44, desc[UR8][R2.64] ;  /* 0x00000008022c0981 */ /* 0x00416c000c1e1900 */
[----:B------:R-:W1:Y:S02]  /*0090*/  S2UR UR4, SR_CTAID.X ;  /* 0x00000000000479c3 */ /* 0x000e640000002500 */
[----:B-1----:R-:W-:-:S04]  /*00a0*/  VIADD R42, R42, UR4 ;  /* 0x000000042a2a7c36 */ /* 0x002fc80008000000 */
[----:B------:R-:W-:-:S05]  /*00b0*/  IMAD R7, R42, 0x2100, RZ ;  /* 0x000021002a077824 */ /* 0x000fca00078e02ff */
[----:B---3--:R-:W-:Y:S01]  /*00c0*/  IADD3 R0, PT, PT, -R7, UR5, RZ ;  /* 0x0000000507007c10 */ /* 0x008fe2000fffe1ff */
[----:B------:R-:W1:Y:S03]  /*00d0*/  @!P0 LDC R44, c[0x0][0x3a8] ;  /* 0x0000ea00ff2c8b82 */ /* 0x000e660000000800 */
[----:B------:R-:W-:-:S13]  /*00e0*/  ISETP.GE.U32.AND P0, PT, R0, 0x2101, PT ;  /* 0x000021010000780c */ /* 0x000fda0003f06070 */
[----:B0-----:R-:W-:Y:S05]  /*00f0*/  @!P0 BRA `(.L_x_93) ;  /* 0x0000001c00ac8947 */ /* 0x001fea0003800000 */
[----:B------:R-:W0:Y:S01]  /*0100*/  S2R R16, SR_TID.X ;  /* 0x0000000000107919 */ /* 0x000e220000002100 */
[----:B------:R-:W2:Y:S01]  /*0110*/  LDCU.64 UR4, c[0x0][0x380] ;  /* 0x00007000ff0477ac */ /* 0x000ea20008000a00 */
[C---:B0-----:R-:W-:Y:S02]  /*0120*/  LOP3.LUT R0, R16.reuse, 0x1f, RZ, 0xc0, !PT ;  /* 0x0000001f10007812 */ /* 0x041fe400078ec0ff */
[----:B------:R-:W-:-:S05]  /*0130*/  LOP3.LUT R3, R16, 0x3e0, RZ, 0xc0, !PT ;  /* 0x000003e010037812 */ /* 0x000fca00078ec0ff */
[----:B------:R-:W-:-:S05]  /*0140*/  IMAD R0, R3, 0x16, R0 ;  /* 0x0000001603007824 */ /* 0x000fca00078e0200 */
[----:B------:R-:W-:-:S05]  /*0150*/  IADD3 R0, P0, PT, R7, R0, RZ ;  /* 0x0000000007007210 */ /* 0x000fca0007f1e0ff */
[----:B------:R-:W-:Y:S02]  /*0160*/  IMAD.X R3, RZ, RZ, RZ, P0 ;  /* 0x000000ffff037224 */ /* 0x000fe400000e06ff */
        /* <DEDUP_REMOVED lines=30> */
[----:B------:R-:W-:Y:S01]  /*0350*/  ISETP.NE.AND P0, PT, R42, RZ, PT ;  /* 0x000000ff2a00720c */ /* 0x000fe20003f05270 */
        /* <DEDUP_REMOVED lines=28> */
[----:B------:R0:W1:Y:S04]  /*0520*/  LDS.64 R36, [R27] ;  /* 0x000000001b247984 */ /* 0x0000680000000a00 */
[----:B------:R0:W2:Y:S04]  /*0530*/  LDS.64 R34, [R27+0x8] ;  /* 0x000008001b227984 */ /* 0x0000a80000000a00 */
[----:B------:R0:W3:Y:S04]  /*0540*/  LDS.64 R32, [R27+0x10] ;  /* 0x000010001b207984 */ /* 0x0000e80000000a00 */
[----:B------:R0:W4:Y:S04]  /*0550*/  LDS.64 R18, [R27+0x18] ;  /* 0x000018001b127984 */ /* 0x0001280000000a00 */
[----:B------:R0:W0:Y:S04]  /*0560*/  LDS.64 R14, [R27+0x20] ;  /* 0x000020001b0e7984 */ /* 0x0000280000000a00 */
[----:B------:R0:W0:Y:S04]  /*0570*/  LDS.64 R12, [R27+0x28] ;  /* 0x000028001b0c7984 */ /* 0x0000280000000a00 */
[----:B------:R0:W0:Y:S04]  /*0580*/  LDS.64 R10, [R27+0x30] ;  /* 0x000030001b0a7984 */ /* 0x0000280000000a00 */
[----:B------:R0:W0:Y:S04]  /*0590*/  LDS.64 R8, [R27+0x38] ;  /* 0x000038001b087984 */ /* 0x0000280000000a00 */
[----:B------:R0:W0:Y:S04]  /*05a0*/  LDS.64 R6, [R27+0x40] ;  /* 0x000040001b067984 */ /* 0x0000280000000a00 */
[----:B------:R0:W0:Y:S04]  /*05b0*/  LDS.64 R4, [R27+0x48] ;  /* 0x000048001b047984 */ /* 0x0000280000000a00 */
[----:B------:R0:W0:Y:S01]  /*05c0*/  LDS.64 R2, [R27+0x50] ;  /* 0x000050001b027984 */ /* 0x0000220000000a00 */
[----:B------:R-:W-:Y:S06]  /*05d0*/  BAR.SYNC.DEFER_BLOCKING 0x0 ;  /* 0x0000000000007b1d */ /* 0x000fec0000010000 */
[----:B-1----:R-:W-:Y:S05]  /*05e0*/  @P0 BRA `(.L_x_95) ;  /* 0x00000004001c0947 */ /* 0x002fea0003800000 */
[----:B0-2---:R-:W-:Y:S02]  /*05f0*/  IADD3 R17, PT, PT, R34, R37, R36 ;  /* 0x0000002522117210 */ /* 0x005fe40007ffe024 */
[C---:B------:R-:W-:Y:S02]  /*0600*/  ISETP.NE.AND P1, PT, R39.reuse, 0x1f, PT ;  /* 0x0000001f2700780c */ /* 0x040fe40003f25270 */
[----:B---3--:R-:W-:Y:S02]  /*0610*/  IADD3 R17, PT, PT, R32, R35, R17 ;  /* 0x0000002320117210 */ /* 0x008fe40007ffe011 */
[----:B------:R-:W-:Y:S02]  /*0620*/  ISETP.NE.AND P2, PT, R39, RZ, PT ;  /* 0x000000ff2700720c */ /* 0x000fe40003f45270 */
[----:B----4-:R-:W-:-:S04]  /*0630*/  IADD3 R17, PT, PT, R18, R33, R17 ;  /* 0x0000002112117210 */ /* 0x010fc80007ffe011 */
[----:B------:R-:W-:-:S03]  /*0640*/  IADD3 R17, PT, PT, R14, R19, R17 ;  /* 0x000000130e117210 */ /* 0x000fc60007ffe011 */
[----:B------:R-:W-:Y:S02]  /*0650*/  @!P1 LEA R43, R40, UR4, 0x2 ;  /* 0x00000004282b9c11 */ /* 0x000fe4000f8e10ff */
[----:B------:R-:W-:-:S04]  /*0660*/  IADD3 R17, PT, PT, R12, R15, R17 ;  /* 0x0000000f0c117210 */ /* 0x000fc80007ffe011 */
[----:B------:R-:W-:-:S04]  /*0670*/  IADD3 R17, PT, PT, R10, R13, R17 ;  /* 0x0000000d0a117210 */ /* 0x000fc80007ffe011 */
[----:B------:R-:W-:-:S04]  /*0680*/  IADD3 R17, PT, PT, R8, R11, R17 ;  /* 0x0000000b08117210 */ /* 0x000fc80007ffe011 */
[----:B------:R-:W-:-:S04]  /*0690*/  IADD3 R17, PT, PT, R6, R9, R17 ;  /* 0x0000000906117210 */ /* 0x000fc80007ffe011 */
[----:B------:R-:W-:-:S04]  /*06a0*/  IADD3 R17, PT, PT, R4, R7, R17 ;  /* 0x0000000704117210 */ /* 0x000fc80007ffe011 */
[----:B------:R-:W-:-:S05]  /*06b0*/  IADD3 R20, PT, PT, R2, R5, R17 ;  /* 0x0000000502147210 */ /* 0x000fca0007ffe011 */
[----:B------:R-:W-:-:S05]  /*06c0*/  IMAD.IADD R3, R3, 0x1, R20 ;  /* 0x0000000103037824 */ /* 0x000fca00078e0214 */
        /* <DEDUP_REMOVED lines=37> */
[----:B------:R-:W-:Y:S02]  /*0920*/  SEL R20, R26, R20, !P0 ;  /* 0x000000141a147207 */ /* 0x000fe40004000000 */
[----:B------:R-:W-:-:S04]  /*0930*/  ISETP.NE.AND P0, PT, R40, 0x8, PT ;  /* 0x000000082800780c */ /* 0x000fc80003f05270 */
[----:B------:R-:W-:Y:S02]  /*0940*/  SEL R20, R27, R20, !P0 ;  /* 0x000000141b147207 */ /* 0x000fe40004000000 */
[----:B------:R-:W-:Y:S02]  /*0950*/  ISETP.NE.AND P0, PT, R40, 0xa, PT ;  /* 0x0000000a2800780c */ /* 0x000fe40003f05270 */
[----:B------:R-:W-:Y:S02]  /*0960*/  SEL R20, R28, R20, !P1 ;  /* 0x000000141c147207 */ /* 0x000fe40004800000 */
[----:B------:R-:W-:Y:S02]  /*0970*/  ISETP.NE.AND P1, PT, R40, 0xb, PT ;  /* 0x0000000b2800780c */ /* 0x000fe40003f25270 */
[----:B------:R-:W-:Y:S01]  /*0980*/  SEL R20, R29, R20, !P0 ;  /* 0x000000141d147207 */ /* 0x000fe20004000000 */
[----:B------:R-:W-:Y:S01]  /*0990*/  IMAD.IADD R29, R30, 0x1, R29 ;  /* 0x000000011e1d7824 */ /* 0x000fe200078e021d */
[----:B------:R-:W-:-:S04]  /*09a0*/  ISETP.GE.U32.AND P0, PT, R16, 0x20, PT ;  /* 0x000000201000780c */ /* 0x000fc80003f06070 */
[----:B------:R-:W-:Y:S02]  /*09b0*/  SEL R20, R29, R20, !P1 ;  /* 0x000000141d147207 */ /* 0x000fe40004800000 */
[----:B------:R-:W-:Y:S02]  /*09c0*/  ISETP.NE.AND P1, PT, R16, RZ, PT ;  /* 0x000000ff1000720c */ /* 0x000fe40003f25270 */
[----:B------:R-:W-:Y:S02]  /*09d0*/  SEL R16, R3, RZ, P2 ;  /* 0x000000ff03107207 */ /* 0x000fe40001000000 */
[----:B------:R-:W-:Y:S02]  /*09e0*/  SEL R3, R20, RZ, P0 ;  /* 0x000000ff14037207 */ /* 0x000fe40000000000 */
[--C-:B-----5:R-:W-:Y:S02]  /*09f0*/  IADD3 R31, PT, PT, R29, R31, R44.reuse ;  /* 0x0000001f1d1f7210 */ /* 0x120fe40007ffe02c */
[----:B------:R-:W-:-:S05]  /*0a00*/  IADD3 R44, PT, PT, R3, R16, R44 ;  /* 0x00000010032c7210 */ /* 0x000fca0007ffe02c */
[----:B------:R-:W-:Y:S05]  /*0a10*/  @P1 BRA `(.L_x_96) ;  /* 0x0000000c00f41947 */ /* 0x000fea0003800000 */
[----:B------:R-:W0:Y:S01]  /*0a20*/  LDC.64 R16, c[0x0][0x390] ;  /* 0x0000e400ff107b82 */ /* 0x000e220000000a00 */
[----:B------:R-:W-:-:S05]  /*0a30*/  IMAD.MOV.U32 R30, RZ, RZ, 0x65 ;  /* 0x00000065ff1e7424 */ /* 0x000fca00078e00ff */
[----:B0-----:R0:W-:Y:S01]  /*0a40*/  ST.E.64.STRONG.GPU desc[UR8][R16.64+0x100], R30 ;  /* 0x0001001e10007985 */ /* 0x0011e2000c10fb08 */
[----:B------:R-:W-:Y:S05]  /*0a50*/  BRA `(.L_x_96) ;  /* 0x0000000c00e47947 */ /* 0x000fea0003800000 */
.L_x_95:
        /* <DEDUP_REMOVED lines=57> */
[----:B------:R-:W-:Y:S02]  /*0df0*/  ISETP.NE.AND P0, PT, R40, 0xa, PT ;  /* 0x0000000a2800780c */ /* 0x000fe40003f05270 */
[----:B------:R-:W-:Y:S02]  /*0e00*/  SEL R20, R28, R20, !P1 ;  /* 0x000000141c147207 */ /* 0x000fe40004800000 */
[----:B------:R-:W-:Y:S02]  /*0e10*/  ISETP.NE.AND P1, PT, R40, 0xb, PT ;  /* 0x0000000b2800780c */ /* 0x000fe40003f25270 */
[----:B------:R-:W-:Y:S02]  /*0e20*/  SEL R20, R29, R20, !P0 ;  /* 0x000000141d147207 */ /* 0x000fe40004000000 */
[----:B------:R-:W-:-:S02]  /*0e30*/  ISETP.GT.U32.AND P0, PT, R16, 0x1f, PT ;  /* 0x0000001f1000780c */ /* 0x000fc40003f04070 */
[----:B------:R-:W-:Y:S02]  /*0e40*/  SEL R20, R30, R20, !P1 ;  /* 0x000000141e147207 */ /* 0x000fe40004800000 */
[----:B------:R-:W-:-:S03]  /*0e50*/  ISETP.GE.U32.AND P1, PT, R16, 0x20, PT ;  /* 0x000000201000780c */ /* 0x000fc60003f26070 */
[----:B------:R-:W-:-:S05]  /*0e60*/  IMAD.IADD R20, R20, 0x1, R17 ;  /* 0x0000000114147824 */ /* 0x000fca00078e0211 */
[----:B------:R-:W-:Y:S01]  /*0e70*/  SEL R23, R3, R20, !P1 ;  /* 0x0000001403177207 */ /* 0x000fe20004800000 */
[----:B------:R-:W-:Y:S06]  /*0e80*/  @P0 BRA `(.L_x_97) ;  /* 0x0000000800b00947 */ /* 0x000fec0003800000 */
[----:B------:R-:W0:Y:S01]  /*0e90*/  LDC.64 R20, c[0x0][0x390] ;  /* 0x0000e400ff147b82 */ /* 0x000e220000000a00 */
[----:B------:R-:W-:Y:S02]  /*0ea0*/  ISETP.NE.AND P1, PT, R16, RZ, PT ;  /* 0x000000ff1000720c */ /* 0x000fe40003f25270 */
[----:B------:R-:W-:-:S05]  /*0eb0*/  LOP3.LUT R3, RZ, R16, RZ, 0x33, !PT ;  /* 0x00000010ff037212 */ /* 0x000fca00078e33ff */
[----:B------:R-:W-:-:S06]  /*0ec0*/  IMAD.IADD R40, R42, 0x1, R3 ;  /* 0x000000012a287824 */ /* 0x000fcc00078e0203 */
        /* <DEDUP_REMOVED lines=11> */
.L_x_127:
[----:B------:R-:W-:Y:S05]  /*0f80*/  @!P0 BRA `(.L_x_99) ;  /* 0x0000000000748947 */ /* 0x000fea0003800000 */
[----:B------:R-:W-:-:S07]  /*0f90*/  IMAD.MOV.U32 R3, RZ, RZ, 0x3b8 ;  /* 0x000003b8ff037424 */ /* 0x000fce00078e00ff */
.L_x_101:
[----:B------:R-:W-:Y:S02]  /*0fa0*/  VIADD R27, R3, 0x1 ;  /* 0x00000001031b7836 */ /* 0x000fe40000000000 */
[----:B------:R-:W-:Y:S02]  /*0fb0*/  IMAD R42, R42, 0x41a7, RZ ;  /* 0x000041a72a2a7824 */ /* 0x000fe400078e02ff */
[----:B------:R-:W0:Y:S01]  /*0fc0*/  I2F.U32.RP R22, R27 ;  /* 0x0000001b00167306 */ /* 0x000e220000209000 */
[----:B------:R-:W-:Y:S01]  /*0fd0*/  IMAD.MOV R29, RZ, RZ, -R27 ;  /* 0x000000ffff1d7224 */ /* 0x000fe200078e0a1b */
[----:B------:R-:W-:Y:S02]  /*0fe0*/  ISETP.NE.U32.AND P2, PT, R27, RZ, PT ;  /* 0x000000ff1b00720c */ /* 0x000fe40003f45070 */
[----:B------:R-:W-:-:S04]  /*0ff0*/  LOP3.LUT R42, R42, 0x7fffffff, RZ, 0xc0, !PT ;  /* 0x7fffffff2a2a7812 */ /* 0x000fc800078ec0ff */
[----:B0-----:R-:W0:Y:S02]  /*1000*/  MUFU.RCP R22, R22 ;  /* 0x0000001600167308 */ /* 0x001e240000001000 */
[----:B0-----:R-:W-:-:S06]  /*1010*/  VIADD R20, R22, 0xffffffe ;  /* 0x0ffffffe16147836 */ /* 0x001fcc0000000000 */
[----:B------:R0:W1:Y:S02]  /*1020*/  F2I.FTZ.U32.TRUNC.NTZ R21, R20 ;  /* 0x0000001400157305 */ /* 0x000064000021f000 */
[----:B0-----:R-:W-:Y:S02]  /*1030*/  IMAD.MOV.U32 R20, RZ, RZ, RZ ;  /* 0x000000ffff147224 */ /* 0x001fe400078e00ff */
[----:B-1----:R-:W-:-:S04]  /*1040*/  IMAD R29, R29, R21, RZ ;  /* 0x000000151d1d7224 */ /* 0x002fc800078e02ff */
[----:B------:R-:W-:-:S06]  /*1050*/  IMAD.HI.U32 R21, R21, R29, R20 ;  /* 0x0000001d15157227 */ /* 0x000fcc00078e0014 */
[----:B------:R-:W-:-:S04]  /*1060*/  IMAD.HI.U32 R21, R21, R42, RZ ;  /* 0x0000002a15157227 */ /* 0x000fc800078e00ff */
[----:B------:R-:W-:-:S04]  /*1070*/  IMAD.MOV R21, RZ, RZ, -R21 ;  /* 0x000000ffff157224 */ /* 0x000fc800078e0a15 */
[----:B------:R-:W-:-:S05]  /*1080*/  IMAD R22, R27, R21, R42 ;  /* 0x000000151b167224 */ /* 0x000fca00078e022a */
[----:B------:R-:W-:-:S13]  /*1090*/  ISETP.GE.U32.AND P0, PT, R22, R27, PT ;  /* 0x0000001b1600720c */ /* 0x000fda0003f06070 */
[----:B------:R-:W-:-:S05]  /*10a0*/  @P0 IMAD.IADD R22, R22, 0x1, -R27 ;  /* 0x0000000116160824 */ /* 0x000fca00078e0a1b */
[----:B------:R-:W-:-:S13]  /*10b0*/  ISETP.GE.U32.AND P0, PT, R22, R27, PT ;  /* 0x0000001b1600720c */ /* 0x000fda0003f06070 */
[----:B------:R-:W-:Y:S01]  /*10c0*/  @P0 IMAD.IADD R22, R22, 0x1, -R27 ;  /* 0x0000000116160824 */ /* 0x000fe200078e0a1b */
[----:B------:R-:W-:-:S04]  /*10d0*/  @!P2 LOP3.LUT R22, RZ, R27, RZ, 0x33, !PT ;  /* 0x0000001bff16a212 */ /* 0x000fc800078e33ff */
[----:B------:R-:W-:Y:S05]  /*10e0*/  NANOSLEEP R22 ;  /* 0x000000160000735d */ /* 0x000fea0003800000 */
[----:B------:R-:W2:Y:S01]  /*10f0*/  LD.E.64.STRONG.GPU R26, desc[UR8][R16.64+0x100] ;  /* 0x00010008101a7980 */ /* 0x000ea2000c10fb00 */
[----:B------:R-:W-:Y:S01]  /*1100*/  UMOV UR5, 0xffffffff ;  /* 0xffffffff00057882 */ /* 0x000fe20000000000 */
[----:B------:R-:W-:Y:S02]  /*1110*/  SHF.R.U32.HI R3, RZ, 0x1, R3 ;  /* 0x00000001ff037819 */ /* 0x000fe40000011603 */
[----:B--2---:R-:W-:Y:S01]  /*1120*/  ISETP.NE.AND P0, PT, R26, 0x63, PT ;  /* 0x000000631a00780c */ /* 0x004fe20003f05270 */
[----:B------:R-:W-:-:S12]  /*1130*/  BRA.DIV UR5, `(.L_x_100) ;  /* 0x0000003605187947 */ /* 0x000fd8000b800000 */
[----:B------:R-:W-:-:S13]  /*1140*/  VOTE.ANY P0, !P0 ;  /* 0x0000000000ff7806 */ /* 0x000fda0004000100 */
.L_x_130:
[----:B------:R-:W-:Y:S05]  /*1150*/  @P0 BRA `(.L_x_101) ;  /* 0xfffffffc00900947 */ /* 0x000fea000383ffff */
.L_x_99:
[----:B------:R-:W-:Y:S01]  /*1160*/  UMOV UR5, 0xffffffff ;  /* 0xffffffff00057882 */ /* 0x000fe20000000000 */
[----:B------:R-:W-:Y:S02]  /*1170*/  ISETP.NE.AND P0, PT, R26, 0x65, PT ;  /* 0x000000651a00780c */ /* 0x000fe40003f05270 */
[----:B------:R-:W-:Y:S11]  /*1180*/  BRA.DIV UR5, `(.L_x_102) ;  /* 0x0000003605247947 */ /* 0x000ff6000b800000 */
[----:B------:R-:W0:Y:S01]  /*1190*/  S2R R30, SR_GEMASK ;  /* 0x00000000001e7919 */ /* 0x000e220000003c00 */
[----:B------:R-:W-:Y:S01]  /*11a0*/  VOTE.ANY R21, PT, !P0 ;  /* 0x0000000000157806 */ /* 0x000fe200040e0100 */
[C---:B------:R-:W-:Y:S02]  /*11b0*/  VIADD R41, R39.reuse, 0x2 ;  /* 0x0000000227297836 */ /* 0x040fe40000000000 */
[C---:B------:R-:W-:Y:S02]  /*11c0*/  VIADD R43, R39.reuse, 0x4 ;  /* 0x00000004272b7836 */ /* 0x040fe40000000000 */
[C---:B------:R-:W-:Y:S02]  /*11d0*/  VIADD R44, R39.reuse, 0x8 ;  /* 0x00000008272c7836 */ /* 0x040fe40000000000 */
[----:B------:R-:W-:Y:S01]  /*11e0*/  VIADD R45, R39, 0x10 ;  /* 0x00000010272d7836 */ /* 0x000fe20000000000 */
[----:B0-----:R-:W-:-:S05]  /*11f0*/  LOP3.LUT R21, R21, 0x80000000, R30, 0xec, !PT ;  /* 0x8000000015157812 */ /* 0x001fca00078eec1e */
[----:B------:R-:W-:-:S05]  /*1200*/  VIADD R16, R21, 0xffffffff ;  /* 0xffffffff15107836 */ /* 0x000fca0000000000 */
[----:B------:R-:W-:-:S04]  /*1210*/  LOP3.LUT R16, R21, R16, RZ, 0xc, !PT ;  /* 0x0000001015107212 */ /* 0x000fc800078e0cff */
[----:B------:R0:W1:Y:S02]  /*1220*/  POPC R20, R16 ;  /* 0x0000001000147309 */ /* 0x0000640000000000 */
[----:B0-----:R-:W0:Y:S01]  /*1230*/  LDC.64 R16, c[0x0][0x390] ;  /* 0x0000e400ff107b82 */ /* 0x001e220000000a00 */
[----:B-1----:R-:W1:Y:S01]  /*1240*/  SHFL.DOWN PT, R22, R27, 0x1, R20 ;  /* 0x082000001b167989 */ /* 0x002e6200000e0014 */
[-C--:B------:R-:W-:Y:S02]  /*1250*/  ISETP.GE.AND P0, PT, R39, R20.reuse, PT ;  /* 0x000000142700720c */ /* 0x080fe40003f06270 */
[----:B------:R-:W-:Y:S02]  /*1260*/  ISETP.GT.AND P2, PT, R45, R20, PT ;  /* 0x000000142d00720c */ /* 0x000fe40003f44270 */
[----:B0-----:R-:W-:Y:S02]  /*1270*/  IADD3 R28, P3, PT, R16, 0x100, RZ ;  /* 0x00000100101c7810 */ /* 0x001fe40007f7e0ff */
[----:B-1----:R-:W-:-:S02]  /*1280*/  SEL R22, R22, RZ, !P0 ;  /* 0x000000ff16167207 */ /* 0x002fc40004000000 */
[----:B------:R-:W-:-:S03]  /*1290*/  ISETP.GT.AND P0, PT, R41, R20, PT ;  /* 0x000000142900720c */ /* 0x000fc60003f04270 */
[----:B------:R-:W-:-:S05]  /*12a0*/  IMAD.IADD R3, R22, 0x1, R27 ;  /* 0x0000000116037824 */ /* 0x000fca00078e021b */
[----:B------:R-:W0:Y:S02]  /*12b0*/  SHFL.DOWN PT, R22, R3, 0x2, R20 ;  /* 0x0840000003167989 */ /* 0x000e2400000e0014 */
[----:B0-----:R-:W-:Y:S02]  /*12c0*/  SEL R22, R22, RZ, !P0 ;  /* 0x000000ff16167207 */ /* 0x001fe40004000000 */
[----:B------:R-:W-:-:S03]  /*12d0*/  ISETP.GT.AND P0, PT, R43, R20, PT ;  /* 0x000000142b00720c */ /* 0x000fc60003f04270 */
[----:B------:R-:W-:Y:S02]  /*12e0*/  IMAD.IADD R29, R3, 0x1, R22 ;  /* 0x00000001031d7824 */ /* 0x000fe400078e0216 */
[----:B------:R-:W-:-:S03]  /*12f0*/  IMAD.X R3, RZ, RZ, R17, P3 ;  /* 0x000000ffff037224 */ /* 0x000fc600018e0611 */
        /* <DEDUP_REMOVED lines=10> */
[----:B0-----:R-:W-:-:S05]  /*13a0*/  SEL R22, R22, RZ, !P2 ;  /* 0x000000ff16167207 */ /* 0x001fca0005000000 */
[----:B------:R-:W-:-:S07]  /*13b0*/  IMAD.IADD R46, R47, 0x1, R22 ;  /* 0x000000012f2e7824 */ /* 0x000fce00078e0216 */
.L_x_139:
[----:B------:R-:W-:Y:S05]  /*13c0*/  @!P0 BRA `(.L_x_103) ;  /* 0x0000000400248947 */ /* 0x000fea0003800000 */
[----:B------:R-:W-:-:S07]  /*13d0*/  IMAD.MOV.U32 R29, RZ, RZ, 0x3b8 ;  /* 0x000003b8ff1d7424 */ /* 0x000fce00078e00ff */
.L_x_109:
[----:B------:R-:W-:Y:S02]  /*13e0*/  IMAD.MOV.U32 R16, RZ, RZ, R28 ;  /* 0x000000ffff107224 */ /* 0x000fe400078e001c */
[----:B------:R-:W-:Y:S02]  /*13f0*/  IMAD.MOV.U32 R17, RZ, RZ, R3 ;  /* 0x000000ffff117224 */ /* 0x000fe400078e0003 */
        /* <DEDUP_REMOVED lines=8> */
.L_x_142:
[----:B------:R-:W-:Y:S05]  /*1480*/  @!P0 BRA `(.L_x_105) ;  /* 0x0000000000748947 */ /* 0x000fea0003800000 */
[----:B------:R-:W-:-:S07]  /*1490*/  IMAD.MOV.U32 R22, RZ, RZ, R29 ;  /* 0x000000ffff167224 */ /* 0x000fce00078e001d */
.L_x_107:
        /* <DEDUP_REMOVED lines=27> */
.L_x_145:
[----:B------:R-:W-:Y:S05]  /*1650*/  @P0 BRA `(.L_x_107) ;  /* 0xfffffffc00900947 */ /* 0x000fea000383ffff */
.L_x_105:
[----:B------:R-:W-:Y:S01]  /*1660*/  UMOV UR5, 0xffffffff ;  /* 0xffffffff00057882 */ /* 0x000fe20000000000 */
[----:B------:R-:W-:Y:S02]  /*1670*/  ISETP.NE.AND P0, PT, R26, 0x65, PT ;  /* 0x000000651a00780c */ /* 0x000fe40003f05270 */
[----:B------:R-:W-:Y:S11]  /*1680*/  BRA.DIV UR5, `(.L_x_108) ;  /* 0x0000003605287947 */ /* 0x000ff6000b800000 */
[----:B------:R-:W-:Y:S01]  /*1690*/  VOTE.ANY R21, PT, !P0 ;  /* 0x0000000000157806 */ /* 0x000fe200040e0100 */
[----:B------:R-:W-:-:S03]  /*16a0*/  VIADD R40, R40, 0xffffffe0 ;  /* 0xffffffe028287836 */ /* 0x000fc60000000000 */
[----:B------:R-:W-:-:S05]  /*16b0*/  LOP3.LUT R21, R21, 0x80000000, R30, 0xec, !PT ;  /* 0x8000000015157812 */ /* 0x000fca00078eec1e */
        /* <DEDUP_REMOVED lines=25> */
.L_x_154:
[----:B------:R-:W-:Y:S05]  /*1850*/  @P0 BRA `(.L_x_109) ;  /* 0xfffffff800e00947 */ /* 0x000fea000383ffff */
.L_x_103:
        /* <DEDUP_REMOVED lines=8> */
[----:B0-----:R-:W-:-:S05]  /*18e0*/  @!P1 LEA R3, R16, R3, 0x18 ;  /* 0x0000000310039211 */ /* 0x001fca00078ec0ff */
[----:B------:R1:W-:Y:S04]  /*18f0*/  @!P1 STS [R3+0x8], R31 ;  /* 0x0000081f03009388 */ /* 0x0003e80000000800 */
[----:B------:R1:W-:Y:S01]  /*1900*/  @!P1 STS [R3+0x4], R46 ;  /* 0x0000042e03009388 */ /* 0x0003e20000000800 */
[----:B--2---:R-:W-:Y:S01]  /*1910*/  @!P0 LEA R17, R20, R17, 0x18 ;  /* 0x0000001114118211 */ /* 0x004fe200078ec0ff */
[----:B------:R-:W-:Y:S02]  /*1920*/  IMAD.MOV.U32 R20, RZ, RZ, R23 ;  /* 0x000000ffff147224 */ /* 0x000fe400078e0017 */
[----:B------:R-:W-:Y:S02]  /*1930*/  @!P0 IMAD.MOV.U32 R20, RZ, RZ, R46 ;  /* 0x000000ffff148224 */ /* 0x000fe400078e002e */
[----:B------:R1:W-:Y:S05]  /*1940*/  @!P0 STS [R17+0x4c], R46 ;  /* 0x00004c2e11008388 */ /* 0x0003ea0000000800 */
.L_x_97:
[----:B------:R-:W-:Y:S05]  /*1950*/  WARPSYNC.ALL ;  /* 0x0000000000007948 */ /* 0x000fea0003800000 */
[----:B------:R-:W0:Y:S08]  /*1960*/  S2UR UR6, SR_CgaCtaId ;  /* 0x00000000000679c3 */ /* 0x000e300000008800 */
[----:B------:R-:W-:Y:S06]  /*1970*/  BAR.SYNC.DEFER_BLOCKING 0x0 ;  /* 0x0000000000007b1d */ /* 0x000fec0000010000 */
[----:B------:R-:W-:Y:S01]  /*1980*/  UMOV UR5, 0x400 ;  /* 0x0000040000057882 */ /* 0x000fe20000000000 */
[----:B------:R-:W2:Y:S01]  /*1990*/  S2R R16, SR_TID.X ;  /* 0x0000000000107919 */ /* 0x000ea20000002100 */
[----:B0-----:R-:W-:-:S09]  /*19a0*/  ULEA UR5, UR6, UR5, 0x18 ;  /* 0x0000000506057291 */ /* 0x001fd2000f8ec0ff */
[----:B-1----:R-:W0:Y:S01]  /*19b0*/  LDS R3, [UR5+0x4c] ;  /* 0x00004c05ff037984 */ /* 0x002e220008000800 */
[----:B--2---:R-:W-:-:S04]  /*19c0*/  ISETP.NE.AND P0, PT, R16, RZ, PT ;  /* 0x000000ff1000720c */ /* 0x004fc80003f05270 */
[----:B0-----:R-:W-:-:S05]  /*19d0*/  SEL R3, R3, RZ, P0 ;  /* 0x000000ff03037207 */ /* 0x001fca0000000000 */
[----:B------:R-:W-:-:S07]  /*19e0*/  IMAD.IADD R44, R3, 0x1, R20 ;  /* 0x00000001032c7824 */ /* 0x000fce00078e0214 */
.L_x_96:
[----:B------:R-:W-:Y:S05]  /*19f0*/  BSYNC.RECONVERGENT B0 ;  /* 0x0000000000007941 */ /* 0x000fea0003800200 */
.L_x_94:
[----:B------:R-:W-:Y:S01]  /*1a00*/  IMAD.IADD R45, R36, 0x1, R44 ;  /* 0x00000001242d7824 */ /* 0x000fe200078e022c */
[----:B------:R-:W1:Y:S01]  /*1a10*/  S2R R3, SR_TID.X ;  /* 0x0000000000037919 */ /* 0x000e620000002100 */
[----:B------:R-:W2:Y:S01]  /*1a20*/  S2UR UR6, SR_CgaCtaId ;  /* 0x00000000000679c3 */ /* 0x000ea20000008800 */
[----:B------:R-:W-:Y:S01]  /*1a30*/  UMOV UR5, 0x400 ;  /* 0x0000040000057882 */ /* 0x000fe20000000000 */
[----:B0-----:R-:W-:Y:S01]  /*1a40*/  IMAD.IADD R16, R37, 0x1, R45 ;  /* 0x0000000125107824 */ /* 0x001fe200078e022d */
[----:B------:R-:W0:Y:S03]  /*1a50*/  S2R R24, SR_LANEID ;  /* 0x0000000000187919 */ /* 0x000e260000000000 */
[----:B------:R-:W-:Y:S02]  /*1a60*/  IMAD.IADD R17, R34, 0x1, R16 ;  /* 0x0000000122117824 */ /* 0x000fe400078e0210 */
[----:B------:R-:W-:Y:S02]  /*1a70*/  BAR.SYNC.DEFER_BLOCKING 0x0 ;  /* 0x0000000000007b1d */ /* 0x000fe40000010000 */
[----:B------:R-:W-:-:S04]  /*1a80*/  IMAD.IADD R22, R35, 0x1, R17 ;  /* 0x0000000123167824 */ /* 0x000fc800078e0211 */
[----:B------:R-:W-:-:S04]  /*1a90*/  IMAD.IADD R23, R32, 0x1, R22 ;  /* 0x0000000120177824 */ /* 0x000fc800078e0216 */
[----:B------:R-:W-:-:S04]  /*1aa0*/  IMAD.IADD R20, R33, 0x1, R23 ;  /* 0x0000000121147824 */ /* 0x000fc800078e0217 */
[----:B------:R-:W-:Y:S01]  /*1ab0*/  IMAD.IADD R21, R18, 0x1, R20 ;  /* 0x0000000112157824 */ /* 0x000fe200078e0214 */
[----:B--2---:R-:W-:-:S03]  /*1ac0*/  ULEA UR5, UR6, UR5, 0x18 ;  /* 0x0000000506057291 */ /* 0x004fc6000f8ec0ff */
[----:B------:R-:W-:Y:S01]  /*1ad0*/  IMAD.IADD R18, R19, 0x1, R21 ;  /* 0x0000000113127824 */ /* 0x000fe200078e0215 */
[----:B------:R-:W2:Y:S03]  /*1ae0*/  LDCU.64 UR6, c[0x0][0x388] ;  /* 0x00007100ff0677ac */ /* 0x000ea60008000a00 */
[----:B------:R-:W-:Y:S01]  /*1af0*/  IMAD.IADD R19, R14, 0x1, R18 ;  /* 0x000000010e137824 */ /* 0x000fe200078e0212 */
[----:B-1----:R-:W-:-:S03]  /*1b00*/  SHF.R.U32.HI R3, RZ, 0x5, R3 ;  /* 0x00000005ff037819 */ /* 0x002fc60000011603 */
[----:B------:R-:W-:Y:S02]  /*1b10*/  IMAD.IADD R14, R15, 0x1, R19 ;  /* 0x000000010f0e7824 */ /* 0x000fe400078e0213 */
[----:B0-----:R-:W-:Y:S02]  /*1b20*/  IMAD R3, R3, 0x2c0, R24 ;  /* 0x000002c003037824 */ /* 0x001fe400078e0218 */
[----:B------:R-:W-:-:S03]  /*1b30*/  IMAD.IADD R15, R12, 0x1, R14 ;  /* 0x000000010c0f7824 */ /* 0x000fc600078e020e */
[----:B------:R-:W-:Y:S01]  /*1b40*/  LEA R49, R3, UR5, 0x2 ;  /* 0x0000000503317c11 */ /* 0x000fe2000f8e10ff */
[----:B------:R-:W-:Y:S01]  /*1b50*/  IMAD.IADD R12, R13, 0x1, R15 ;  /* 0x000000010d0c7824 */ /* 0x000fe200078e020f */
[----:B--2---:R-:W-:-:S03]  /*1b60*/  IADD3 R38, P0, PT, R38, UR6, RZ ;  /* 0x0000000626267c10 */ /* 0x004fc6000ff1e0ff */
[----:B------:R-:W-:Y:S02]  /*1b70*/  IMAD.IADD R13, R10, 0x1, R12 ;  /* 0x000000010a0d7824 */ /* 0x000fe400078e020c */
[----:B------:R-:W-:Y:S01]  /*1b80*/  IMAD R24, R24, 0x54, R49 ;  /* 0x0000005418187824 */ /* 0x000fe200078e0231 */
[----:B------:R-:W-:Y:S01]  /*1b90*/  IADD3.X R39, PT, PT, R0, UR7, RZ, P0, !PT ;  /* 0x0000000700277c10 */ /* 0x000fe200087fe4ff */
[----:B------:R-:W-:-:S03]  /*1ba0*/  IMAD.IADD R10, R11, 0x1, R13 ;  /* 0x000000010b0a7824 */ /* 0x000fc600078e020d */
[----:B------:R-:W-:Y:S01]  /*1bb0*/  STS.64 [R24], R44 ;  /* 0x0000002c18007388 */ /* 0x000fe20000000a00 */
[----:B------:R-:W-:-:S03]  /*1bc0*/  IMAD.IADD R11, R8, 0x1, R10 ;  /* 0x00000001080b7824 */ /* 0x000fc600078e020a */
[----:B------:R-:W-:Y:S01]  /*1bd0*/  STS.64 [R24+0x8], R16 ;  /* 0x0000081018007388 */ /* 0x000fe20000000a00 */
        /* <DEDUP_REMOVED lines=11> */
[----:B------:R-:W-:Y:S04]  /*1c90*/  STS.64 [R24+0x38], R10 ;  /* 0x0000380a18007388 */ /* 0x000fe80000000a00 */
[----:B------:R-:W-:Y:S04]  /*1ca0*/  STS.64 [R24+0x40], R8 ;  /* 0x0000400818007388 */ /* 0x000fe80000000a00 */
[----:B------:R-:W-:Y:S04]  /*1cb0*/  STS.64 [R24+0x48], R6 ;  /* 0x0000480618007388 */ /* 0x000fe80000000a00 */
[----:B------:R-:W-:Y:S01]  /*1cc0*/  STS.64 [R24+0x50], R4 ;  /* 0x0000500418007388 */ /* 0x000fe20000000a00 */
[----:B------:R-:W-:-:S03]  /*1cd0*/  NOP ;  /* 0x0000000000007918 */ /* 0x000fc60000000000 */
[----:B------:R-:W0:Y:S04]  /*1ce0*/  LDS R3, [R49] ;  /* 0x0000000031037984 */ /* 0x000e280000000800 */
[----:B------:R-:W1:Y:S04]  /*1cf0*/  LDS R17, [R49+0x80] ;  /* 0x0000800031117984 */ /* 0x000e680000000800 */
        /* <DEDUP_REMOVED lines=43> */
.L_x_93:
[----:B------:R-:W-:-:S13]  /*1fb0*/  ISETP.NE.AND P0, PT, R0, RZ, PT ;  /* 0x000000ff0000720c */ /* 0x000fda0003f05270 */
[----:B------:R-:W-:Y:S05]  /*1fc0*/  @!P0 EXIT ;  /* 0x000000000000894d */ /* 0x000fea0003800000 */
[----:B------:R-:W0:Y:S02]  /*1fd0*/  LDC.64 R4, c[0x0][0x380] ;  /* 0x0000e000ff047b82 */ /* 0x000e240000000a00 */
[----:B0-----:R-:W-:-:S05]  /*1fe0*/  IMAD.WIDE.U32 R4, R7, 0x4, R4 ;  /* 0x0000000407047825 */ /* 0x001fca00078e0004 */
[----:B------:R0:W2:Y:S01]  /*1ff0*/  LDG.E R6, desc[UR8][R4.64] ;  /* 0x0000000804067981 */ /* 0x0000a2000c1e1900 */
[----:B------:R-:W3:Y:S02]  /*2000*/  S2R R2, SR_TID.X ;  /* 0x0000000000027919 */ /* 0x000ee40000002100 */
[C---:B---3--:R-:W-:Y:S02]  /*2010*/  LOP3.LUT R3, R2.reuse, 0x1f, RZ, 0xc0, !PT ;  /* 0x0000001f02037812 */ /* 0x048fe400078ec0ff */
[----:B------:R-:W-:-:S05]  /*2020*/  LOP3.LUT R8, R2, 0x3e0, RZ, 0xc0, !PT ;  /* 0x000003e002087812 */ /* 0x000fca00078ec0ff */
[----:B------:R-:W-:-:S04]  /*2030*/  IMAD R3, R8, 0x16, R3 ;  /* 0x0000001608037824 */ /* 0x000fc800078e0203 */
[C---:B------:R-:W-:Y:S01]  /*2040*/  VIADD R7, R3.reuse, 0x20 ;  /* 0x0000002003077836 */ /* 0x040fe20000000000 */
[C---:B------:R-:W-:Y:S01]  /*2050*/  ISETP.GE.U32.AND P6, PT, R3.reuse, R0, PT ;  /* 0x000000000300720c */ /* 0x040fe20003fc6070 */
[C---:B------:R-:W-:Y:S01]  /*2060*/  VIADD R9, R3.reuse, 0x40 ;  /* 0x0000004003097836 */ /* 0x040fe20000000000 */
[C---:B0-----:R-:W-:Y:S01]  /*2070*/  LEA R4, P1, R3.reuse, R4, 0x2 ;  /* 0x0000000403047211 */ /* 0x041fe200078210ff */
[----:B------:R-:W-:Y:S01]  /*2080*/  VIADD R11, R3, 0x60 ;  /* 0x00000060030b7836 */ /* 0x000fe20000000000 */
[-C--:B------:R-:W-:Y:S01]  /*2090*/  ISETP.GE.U32.AND P5, PT, R7, R0.reuse, PT ;  /* 0x000000000700720c */ /* 0x080fe20003fa6070 */
[----:B------:R-:W-:Y:S01]  /*20a0*/  VIADD R7, R3, 0x80 ;  /* 0x0000008003077836 */ /* 0x000fe20000000000 */
[-C--:B------:R-:W-:Y:S01]  /*20b0*/  ISETP.GE.U32.AND P0, PT, R9, R0.reuse, PT ;  /* 0x000000000900720c */ /* 0x080fe20003f06070 */
[----:B------:R-:W-:Y:S01]  /*20c0*/  IMAD.X R5, RZ, RZ, R5, P1 ;  /* 0x000000ffff057224 */ /* 0x000fe200008e0605 */
[-C--:B------:R-:W-:Y:S01]  /*20d0*/  ISETP.GE.U32.AND P4, PT, R11, R0.reuse, PT ;  /* 0x000000000b00720c */ /* 0x080fe20003f86070 */
[----:B------:R-:W-:Y:S01]  /*20e0*/  VIADD R9, R3, 0xa0 ;  /* 0x000000a003097836 */ /* 0x000fe20000000000 */
[----:B------:R-:W-:Y:S01]  /*20f0*/  ISETP.GE.U32.AND P3, PT, R7, R0, PT ;  /* 0x000000000700720c */ /* 0x000fe20003f66070 */
[----:B------:R-:W-:-:S03]  /*2100*/  VIADD R7, R3, 0xc0 ;  /* 0x000000c003077836 */ /* 0x000fc60000000000 */
[-C--:B------:R-:W-:Y:S01]  /*2110*/  ISETP.GE.U32.AND P2, PT, R9, R0.reuse, PT ;  /* 0x000000000900720c */ /* 0x080fe20003f46070 */
[----:B------:R-:W-:Y:S01]  /*2120*/  VIADD R9, R3, 0x100 ;  /* 0x0000010003097836 */ /* 0x000fe20000000000 */
[-C--:B------:R-:W-:Y:S01]  /*2130*/  ISETP.GE.U32.AND P1, PT, R7, R0.reuse, PT ;  /* 0x000000000700720c */ /* 0x080fe20003f26070 */
[C---:B------:R-:W-:Y:S02]  /*2140*/  VIADD R7, R3.reuse, 0xe0 ;  /* 0x000000e003077836 */ /* 0x040fe40000000000 */
[----:B------:R-:W-:Y:S02]  /*2150*/  VIADD R39, R3, 0x2a0 ;  /* 0x000002a003277836 */ /* 0x000fe40000000000 */
[----:B--2---:R-:W-:Y:S02]  /*2160*/  IMAD.MOV.U32 R16, RZ, RZ, R6 ;  /* 0x000000ffff107224 */ /* 0x004fe400078e0006 */
[----:B------:R-:W2:Y:S01]  /*2170*/  @!P6 LDG.E R6, desc[UR8][R4.64] ;  /* 0x000000080406e981 */ /* 0x000ea2000c1e1900 */
[----:B------:R-:W-:Y:S01]  /*2180*/  ISETP.GE.U32.AND P6, PT, R7, R0, PT ;  /* 0x000000000700720c */ /* 0x000fe20003fc6070 */
[----:B------:R-:W-:-:S02]  /*2190*/  IMAD.MOV.U32 R10, RZ, RZ, R16 ;  /* 0x000000ffff0a7224 */ /* 0x000fc400078e0010 */
[----:B------:R-:W-:Y:S02]  /*21a0*/  VIADD R7, R3, 0x120 ;  /* 0x0000012003077836 */ /* 0x000fe40000000000 */
[--C-:B------:R-:W-:Y:S02]  /*21b0*/  IMAD.MOV.U32 R12, RZ, RZ, R16.reuse ;  /* 0x000000ffff0c7224 */ /* 0x100fe400078e0010 */
[----:B------:R-:W3:Y:S01]  /*21c0*/  @!P0 LDG.E R10, desc[UR8][R4.64+0x100] ;  /* 0x00010008040a8981 */ /* 0x000ee2000c1e1900 */
[-C--:B------:R-:W-:Y:S01]  /*21d0*/  ISETP.GE.U32.AND P0, PT, R7, R0.reuse, PT ;  /* 0x000000000700720c */ /* 0x080fe20003f06070 */
[----:B------:R-:W-:Y:S02]  /*21e0*/  VIADD R7, R3, 0x140 ;  /* 0x0000014003077836 */ /* 0x000fe40000000000 */
[--C-:B------:R-:W-:Y:S01]  /*21f0*/  IMAD.MOV.U32 R8, RZ, RZ, R16.reuse ;  /* 0x000000ffff087224 */ /* 0x100fe200078e0010 */
[----:B------:R-:W4:Y:S01]  /*2200*/  @!P4 LDG.E R12, desc[UR8][R4.64+0x180] ;  /* 0x00018008040cc981 */ /* 0x000f22000c1e1900 */
[----:B------:R-:W-:Y:S01]  /*2210*/  IMAD.MOV.U32 R18, RZ, RZ, R16 ;  /* 0x000000ffff127224 */ /* 0x000fe200078e0010 */
[----:B------:R-:W-:Y:S01]  /*2220*/  ISETP.GE.U32.AND P4, PT, R7, R0, PT ;  /* 0x000000000700720c */ /* 0x000fe20003f86070 */
[----:B------:R-:W-:-:S02]  /*2230*/  VIADD R7, R3, 0x180 ;  /* 0x0000018003077836 */ /* 0x000fc40000000000 */
[----:B------:R-:W4:Y:S01]  /*2240*/  @!P5 LDG.E R8, desc[UR8][R4.64+0x80] ;  /* 0x000080080408d981 */ /* 0x000f22000c1e1900 */
[-C--:B------:R-:W-:Y:S01]  /*2250*/  ISETP.GE.U32.AND P5, PT, R9, R0.reuse, PT ;  /* 0x000000000900720c */ /* 0x080fe20003fa6070 */
[--C-:B------:R-:W-:Y:S02]  /*2260*/  IMAD.MOV.U32 R20, RZ, RZ, R16.reuse ;  /* 0x000000ffff147224 */ /* 0x100fe400078e0010 */
[----:B------:R-:W4:Y:S01]  /*2270*/  @!P2 LDG.E R18, desc[UR8][R4.64+0x280] ;  /* 0x000280080412a981 */ /* 0x000f22000c1e1900 */
[-C--:B------:R-:W-:Y:S01]  /*2280*/  ISETP.GE.U32.AND P2, PT, R7, R0.reuse, PT ;  /* 0x000000000700720c */ /* 0x080fe20003f46070 */
[C---:B------:R-:W-:Y:S02]  /*2290*/  VIADD R7, R3.reuse, 0x1a0 ;  /* 0x000001a003077836 */ /* 0x040fe40000000000 */
[--C-:B------:R-:W-:Y:S01]  /*22a0*/  IMAD.MOV.U32 R14, RZ, RZ, R16.reuse ;  /* 0x000000ffff0e7224 */ /* 0x100fe200078e0010 */
[----:B------:R-:W4:Y:S01]  /*22b0*/  @!P1 LDG.E R20, desc[UR8][R4.64+0x300] ;  /* 0x0003000804149981 */ /* 0x000f22000c1e1900 */
[----:B------:R-:W-:Y:S01]  /*22c0*/  VIADD R9, R3, 0x160 ;  /* 0x0000016003097836 */ /* 0x000fe20000000000 */
[----:B------:R-:W-:Y:S01]  /*22d0*/  ISETP.GE.U32.AND P1, PT, R7, R0, PT ;  /* 0x000000000700720c */ /* 0x000fe20003f26070 */
[----:B------:R-:W-:-:S02]  /*22e0*/  IMAD.MOV.U32 R24, RZ, RZ, R16 ;  /* 0x000000ffff187224 */ /* 0x000fc400078e0010 */
[----:B------:R-:W-:Y:S01]  /*22f0*/  VIADD R7, R3, 0x1e0 ;  /* 0x000001e003077836 */ /* 0x000fe20000000000 */
[----:B------:R-:W4:Y:S01]  /*2300*/  @!P3 LDG.E R14, desc[UR8][R4.64+0x200] ;  /* 0x00020008040eb981 */ /* 0x000f22000c1e1900 */
[--C-:B------:R-:W-:Y:S01]  /*2310*/  IMAD.MOV.U32 R22, RZ, RZ, R16.reuse ;  /* 0x000000ffff167224 */ /* 0x100fe200078e0010 */
[-C--:B------:R-:W-:Y:S01]  /*2320*/  ISETP.GE.U32.AND P3, PT, R9, R0.reuse, PT ;  /* 0x000000000900720c */ /* 0x080fe20003f66070 */
[----:B------:R-:W-:Y:S01]  /*2330*/  VIADD R9, R3, 0x1c0 ;  /* 0x000001c003097836 */ /* 0x000fe20000000000 */
[----:B------:R-:W4:Y:S01]  /*2340*/  @!P5 LDG.E R24, desc[UR8][R4.64+0x400] ;  /* 0x000400080418d981 */ /* 0x000f22000c1e1900 */
[--C-:B------:R-:W-:Y:S01]  /*2350*/  IMAD.MOV.U32 R26, RZ, RZ, R16.reuse ;  /* 0x000000ffff1a7224 */ /* 0x100fe200078e0010 */
[-C--:B------:R-:W-:Y:S01]  /*2360*/  ISETP.GE.U32.AND P5, PT, R7, R0.reuse, PT ;  /* 0x000000000700720c */ /* 0x080fe20003fa6070 */
[----:B------:R-:W-:Y:S01]  /*2370*/  VIADD R7, R3, 0x200 ;  /* 0x0000020003077836 */ /* 0x000fe20000000000 */
[----:B------:R-:W4:Y:S01]  /*2380*/  @!P6 LDG.E R22, desc[UR8][R4.64+0x380] ;  /* 0x000380080416e981 */ /* 0x000f22000c1e1900 */
[----:B------:R-:W-:Y:S01]  /*2390*/  ISETP.GE.U32.AND P6, PT, R9, R0, PT ;  /* 0x000000000900720c */ /* 0x000fe20003fc6070 */
[----:B------:R-:W-:-:S02]  /*23a0*/  IMAD.MOV.U32 R28, RZ, RZ, R16 ;  /* 0x000000ffff1c7224 */ /* 0x000fc400078e0010 */
[--C-:B------:R-:W-:Y:S01]  /*23b0*/  IMAD.MOV.U32 R30, RZ, RZ, R16.reuse ;  /* 0x000000ffff1e7224 */ /* 0x100fe200078e0010 */
[----:B------:R-:W4:Y:S01]  /*23c0*/  @!P0 LDG.E R26, desc[UR8][R4.64+0x480] ;  /* 0x00048008041a8981 */ /* 0x000f22000c1e1900 */
[-C--:B------:R-:W-:Y:S01]  /*23d0*/  ISETP.GE.U32.AND P0, PT, R7, R0.reuse, PT ;  /* 0x000000000700720c */ /* 0x080fe20003f06070 */
[C---:B------:R-:W-:Y:S02]  /*23e0*/  VIADD R9, R3.reuse, 0x220 ;  /* 0x0000022003097836 */ /* 0x040fe40000000000 */
[----:B------:R-:W-:Y:S01]  /*23f0*/  VIADD R7, R3, 0x240 ;  /* 0x0000024003077836 */ /* 0x000fe20000000000 */
[----:B------:R-:W4:Y:S01]  /*2400*/  @!P4 LDG.E R28, desc[UR8][R4.64+0x500] ;  /* 0x00050008041cc981 */ /* 0x000f22000c1e1900 */
[--C-:B------:R-:W-:Y:S01]  /*2410*/  IMAD.MOV.U32 R32, RZ, RZ, R16.reuse ;  /* 0x000000ffff207224 */ /* 0x100fe200078e0010 */
[-C--:B------:R-:W-:Y:S01]  /*2420*/  ISETP.GE.U32.AND P4, PT, R9, R0.reuse, PT ;  /* 0x000000000900720c */ /* 0x080fe20003f86070 */
[--C-:B------:R-:W-:Y:S01]  /*2430*/  IMAD.MOV.U32 R34, RZ, RZ, R16.reuse ;  /* 0x000000ffff227224 */ /* 0x100fe200078e0010 */
[----:B------:R-:W4:Y:S01]  /*2440*/  @!P3 LDG.E R30, desc[UR8][R4.64+0x580] ;  /* 0x00058008041eb981 */ /* 0x000f22000c1e1900 */
[----:B------:R-:W-:Y:S01]  /*2450*/  IMAD.MOV.U32 R36, RZ, RZ, R16 ;  /* 0x000000ffff247224 */ /* 0x000fe200078e0010 */
[----:B------:R-:W-:Y:S01]  /*2460*/  ISETP.GE.U32.AND P3, PT, R7, R0, PT ;  /* 0x000000000700720c */ /* 0x000fe20003f66070 */
[C---:B------:R-:W-:Y:S01]  /*2470*/  VIADD R7, R3.reuse, 0x260 ;  /* 0x0000026003077836 */ /* 0x040fe20000000000 */
[----:B------:R-:W4:Y:S01]  /*2480*/  @!P2 LDG.E R32, desc[UR8][R4.64+0x600] ;  /* 0x000600080420a981 */ /* 0x000f22000c1e1900 */
[----:B------:R-:W-:-:S03]  /*2490*/  VIADD R9, R3, 0x280 ;  /* 0x0000028003097836 */ /* 0x000fc60000000000 */
[----:B------:R-:W4:Y:S01]  /*24a0*/  @!P1 LDG.E R34, desc[UR8][R4.64+0x680] ;  /* 0x0006800804229981 */ /* 0x000f22000c1e1900 */
[-C--:B------:R-:W-:Y:S02]  /*24b0*/  ISETP.GE.U32.AND P2, PT, R7, R0.reuse, PT ;  /* 0x000000000700720c */ /* 0x080fe40003f46070 */
[-C--:B------:R-:W-:Y:S01]  /*24c0*/  ISETP.GE.U32.AND P1, PT, R9, R0.reuse, PT ;  /* 0x000000000900720c */ /* 0x080fe20003f26070 */
[----:B------:R-:W4:Y:S01]  /*24d0*/  @!P6 LDG.E R36, desc[UR8][R4.64+0x700] ;  /* 0x000700080424e981 */ /* 0x000f22000c1e1900 */
[----:B------:R-:W-:Y:S01]  /*24e0*/  ISETP.GE.U32.AND P6, PT, R39, R0, PT ;  /* 0x000000002700720c */ /* 0x000fe20003fc6070 */
[--C-:B------:R-:W-:Y:S02]  /*24f0*/  IMAD.MOV.U32 R46, RZ, RZ, R16.reuse ;  /* 0x000000ffff2e7224 */ /* 0x100fe400078e0010 */
[--C-:B------:R-:W-:Y:S02]  /*2500*/  IMAD.MOV.U32 R48, RZ, RZ, R16.reuse ;  /* 0x000000ffff307224 */ /* 0x100fe400078e0010 */
[----:B------:R-:W-:-:S02]  /*2510*/  IMAD.MOV.U32 R50, RZ, RZ, R16 ;  /* 0x000000ffff327224 */ /* 0x000fc400078e0010 */
        /* <DEDUP_REMOVED lines=13> */
[----:B------:R-:W-:Y:S01]  /*25f0*/  UMOV UR4, 0x400 ;  /* 0x0000040000047882 */ /* 0x000fe20000000000 */
[----:B------:R-:W-:Y:S01]  /*2600*/  ISETP.NE.AND P0, PT, R42, RZ, PT ;  /* 0x000000ff2a00720c */ /* 0x000fe20003f05270 */
[----:B-1----:R-:W-:-:S02]  /*2610*/  ULEA UR4, UR5, UR4, 0x18 ;  /* 0x0000000405047291 */ /* 0x002fc4000f8ec0ff */
[----:B0-----:R-:W-:-:S05]  /*2620*/  IMAD R41, R43, 0x2c0, R38 ;  /* 0x000002c02b297824 */ /* 0x001fca00078e0226 */
        /* <DEDUP_REMOVED lines=39> */
[----:B------:R-:W-:Y:S02]  /*28a0*/  ISETP.NE.AND P1, PT, R38, 0x1f, PT ;  /* 0x0000001f2600780c */ /* 0x000fe40003f25270 */
[----:B---3--:R-:W-:Y:S02]  /*28b0*/  IADD3 R16, PT, PT, R8, R7, R16 ;  /* 0x0000000708107210 */ /* 0x008fe40007ffe010 */
[----:B------:R-:W-:Y:S02]  /*28c0*/  ISETP.NE.AND P2, PT, R43, 0xb, PT ;  /* 0x0000000b2b00780c */ /* 0x000fe40003f45270 */
        /* <DEDUP_REMOVED lines=52> */
[----:B------:R-:W-:Y:S02]  /*2c10*/  ISETP.NE.AND P1, PT, R38, RZ, PT ;  /* 0x000000ff2600720c */ /* 0x000fe40003f25270 */
[----:B------:R-:W-:Y:S01]  /*2c20*/  SEL R16, R25, R16, !P0 ;  /* 0x0000001019107207 */ /* 0x000fe20004000000 */
[----:B------:R-:W-:Y:S01]  /*2c30*/  @!P2 IMAD.IADD R16, R26, 0x1, R25 ;  /* 0x000000011a10a824 */ /* 0x000fe200078e0219 */
[----:B------:R-:W-:-:S02]  /*2c40*/  ISETP.GE.U32.AND P0, PT, R2, 0x20, PT ;  /* 0x000000200200780c */ /* 0x000fc40003f06070 */
[----:B------:R-:W-:Y:S02]  /*2c50*/  SEL R37, R37, RZ, P1 ;  /* 0x000000ff25257207 */ /* 0x000fe40000800000 */
[----:B------:R-:W-:-:S04]  /*2c60*/  SEL R17, R16, RZ, P0 ;  /* 0x000000ff10117207 */ /* 0x000fc80000000000 */
[----:B-----5:R-:W-:Y:S01]  /*2c70*/  IADD3 R44, PT, PT, R17, R37, R44 ;  /* 0x00000025112c7210 */ /* 0x020fe20007ffe02c */
[----:B------:R-:W-:Y:S06]  /*2c80*/  BRA `(.L_x_111) ;  /* 0x0000000c00e87947 */ /* 0x000fec0003800000 */
.L_x_110:
[----:B0-2---:R-:W-:Y:S02]  /*2c90*/  IADD3 R16, PT, PT, R6, R5, R4 ;  /* 0x0000000506107210 */ /* 0x005fe40007ffe004 */
[----:B------:R-:W-:Y:S02]  /*2ca0*/  ISETP.NE.AND P1, PT, R38, 0x1f, PT ;  /* 0x0000001f2600780c */ /* 0x000fe40003f25270 */
        /* <DEDUP_REMOVED lines=52> */
[----:B------:R-:W-:Y:S01]  /*2ff0*/  SEL R16, R23, R16, !P0 ;  /* 0x0000001017107207 */ /* 0x000fe20004000000 */
[----:B------:R-:W-:Y:S01]  /*3000*/  IMAD.IADD R23, R44, 0x1, -R37 ;  /* 0x000000012c177824 */ /* 0x000fe200078e0a25 */
[C---:B------:R-:W-:Y:S02]  /*3010*/  ISETP.NE.AND P0, PT, R43.reuse, 0xa, PT ;  /* 0x0000000a2b00780c */ /* 0x040fe40003f05270 */
[----:B------:R-:W-:Y:S02]  /*3020*/  SEL R16, R24, R16, !P1 ;  /* 0x0000001018107207 */ /* 0x000fe40004800000 */
[----:B------:R-:W-:Y:S02]  /*3030*/  ISETP.NE.AND P1, PT, R43, 0xb, PT ;  /* 0x0000000b2b00780c */ /* 0x000fe40003f25270 */
[----:B------:R-:W-:Y:S02]  /*3040*/  SEL R16, R25, R16, !P0 ;  /* 0x0000001019107207 */ /* 0x000fe40004000000 */
[----:B------:R-:W-:-:S02]  /*3050*/  ISETP.GT.U32.AND P0, PT, R2, 0x1f, PT ;  /* 0x0000001f0200780c */ /* 0x000fc40003f04070 */
[----:B------:R-:W-:Y:S02]  /*3060*/  SEL R17, R23, RZ, P2 ;  /* 0x000000ff17117207 */ /* 0x000fe40001000000 */
        /* <DEDUP_REMOVED lines=20> */
.L_x_157:
[----:B------:R-:W-:Y:S05]  /*31b0*/  @!P0 BRA `(.L_x_114) ;  /* 0x0000000000748947 */ /* 0x000fea0003800000 */
[----:B------:R-:W-:-:S07]  /*31c0*/  IMAD.MOV.U32 R20, RZ, RZ, 0x3b8 ;  /* 0x000003b8ff147424 */ /* 0x000fce00078e00ff */
.L_x_116:
        /* <DEDUP_REMOVED lines=27> */
.L_x_160:
[----:B------:R-:W-:Y:S05]  /*3380*/  @P0 BRA `(.L_x_116) ;  /* 0xfffffffc00900947 */ /* 0x000fea000383ffff */
.L_x_114:
[----:B------:R-:W-:Y:S01]  /*3390*/  UMOV UR5, 0xffffffff ;  /* 0xffffffff00057882 */ /* 0x000fe20000000000 */
[----:B------:R-:W-:Y:S02]  /*33a0*/  ISETP.NE.AND P0, PT, R18, 0x65, PT ;  /* 0x000000651200780c */ /* 0x000fe40003f05270 */
[----:B------:R-:W-:Y:S11]  /*33b0*/  BRA.DIV UR5, `(.L_x_117) ;  /* 0x0000001e05047947 */ /* 0x000ff6000b800000 */
[----:B------:R-:W0:Y:S01]  /*33c0*/  S2R R26, SR_GEMASK ;  /* 0x00000000001a7919 */ /* 0x000e220000003c00 */
[----:B------:R-:W-:Y:S01]  /*33d0*/  VOTE.ANY R21, PT, !P0 ;  /* 0x0000000000157806 */ /* 0x000fe200040e0100 */
[----:B------:R-:W-:-:S03]  /*33e0*/  VIADD R17, R38, 0x2 ;  /* 0x0000000226117836 */ /* 0x000fc60000000000 */
[----:B0-----:R-:W-:-:S05]  /*33f0*/  LOP3.LUT R21, R21, 0x80000000, R26, 0xec, !PT ;  /* 0x8000000015157812 */ /* 0x001fca00078eec1a */
[----:B------:R-:W-:-:S05]  /*3400*/  VIADD R16, R21, 0xffffffff ;  /* 0xffffffff15107836 */ /* 0x000fca0000000000 */
[----:B------:R-:W-:Y:S01]  /*3410*/  LOP3.LUT R16, R21, R16, RZ, 0xc, !PT ;  /* 0x0000001015107212 */ /* 0x000fe200078e0cff */
[----:B------:R-:W-:-:S03]  /*3420*/  VIADD R21, R38, 0x10 ;  /* 0x0000001026157836 */ /* 0x000fc60000000000 */
[----:B------:R-:W0:Y:S02]  /*3430*/  POPC R20, R16 ;  /* 0x0000001000147309 */ /* 0x000e240000000000 */
[----:B0-----:R-:W0:Y:S01]  /*3440*/  SHFL.DOWN PT, R22, R19, 0x1, R20 ;  /* 0x0820000013167989 */ /* 0x001e2200000e0014 */
[-C--:B------:R-:W-:Y:S02]  /*3450*/  ISETP.GE.AND P0, PT, R38, R20.reuse, PT ;  /* 0x000000142600720c */ /* 0x080fe40003f06270 */
[-C--:B------:R-:W-:Y:S02]  /*3460*/  ISETP.GT.AND P2, PT, R21, R20.reuse, PT ;  /* 0x000000141500720c */ /* 0x080fe40003f44270 */
[----:B0-----:R-:W-:Y:S02]  /*3470*/  SEL R22, R22, RZ, !P0 ;  /* 0x000000ff16167207 */ /* 0x001fe40004000000 */
[----:B------:R-:W-:Y:S01]  /*3480*/  ISETP.GT.AND P0, PT, R17, R20, PT ;  /* 0x000000141100720c */ /* 0x000fe20003f04270 */
[----:B------:R-:W-:-:S02]  /*3490*/  VIADD R17, R38, 0x4 ;  /* 0x0000000426117836 */ /* 0x000fc40000000000 */
        /* <DEDUP_REMOVED lines=8> */
[----:B------:R-:W-:Y:S02]  /*3520*/  ISETP.GT.AND P0, PT, R17, R20, PT ;  /* 0x000000141100720c */ /* 0x000fe40003f04270 */
[----:B------:R-:W0:Y:S01]  /*3530*/  LDC.64 R16, c[0x0][0x390] ;  /* 0x0000e400ff107b82 */ /* 0x000e220000000a00 */
[----:B------:R-:W-:-:S05]  /*3540*/  IMAD.IADD R19, R45, 0x1, R22 ;  /* 0x000000012d137824 */ /* 0x000fca00078e0216 */
[----:B------:R-:W1:Y:S01]  /*3550*/  SHFL.DOWN PT, R22, R19, 0x8, R20 ;  /* 0x0900000013167989 */ /* 0x000e6200000e0014 */
[----:B0-----:R-:W-:-:S05]  /*3560*/  IADD3 R44, P3, PT, R16, 0x100, RZ ;  /* 0x00000100102c7810 */ /* 0x001fca0007f7e0ff */
[----:B------:R-:W-:Y:S01]  /*3570*/  IMAD.X R45, RZ, RZ, R17, P3 ;  /* 0x000000ffff2d7224 */ /* 0x000fe200018e0611 */
[----:B-1----:R-:W-:Y:S02]  /*3580*/  SEL R22, R22, RZ, !P0 ;  /* 0x000000ff16167207 */ /* 0x002fe40004000000 */
[----:B------:R-:W-:-:S03]  /*3590*/  ISETP.NE.AND P0, PT, R18, 0x65, PT ;  /* 0x000000651200780c */ /* 0x000fc60003f05270 */
[----:B------:R-:W-:-:S05]  /*35a0*/  IMAD.IADD R43, R19, 0x1, R22 ;  /* 0x00000001132b7824 */ /* 0x000fca00078e0216 */
[----:B------:R-:W0:Y:S05]  /*35b0*/  SHFL.DOWN PT, R22, R43, 0x10, R20 ;  /* 0x0a0000002b167989 */ /* 0x000e2a00000e0014 */
[----:B------:R-:W-:Y:S02]  /*35c0*/  VOTE.ALL P0, P0 ;  /* 0x0000000000ff7806 */ /* 0x000fe40000000000 */
[----:B0-----:R-:W-:-:S05]  /*35d0*/  SEL R22, R22, RZ, !P2 ;  /* 0x000000ff16167207 */ /* 0x001fca0005000000 */
[----:B------:R-:W-:-:S07]  /*35e0*/  IMAD.IADD R46, R43, 0x1, R22 ;  /* 0x000000012b2e7824 */ /* 0x000fce00078e0216 */
.L_x_169:
[----:B------:R-:W-:Y:S05]  /*35f0*/  @!P0 BRA `(.L_x_118) ;  /* 0x00000004002c8947 */ /* 0x000fea0003800000 */
[----:B------:R-:W-:-:S07]  /*3600*/  IMAD.MOV.U32 R43, RZ, RZ, 0x3b8 ;  /* 0x000003b8ff2b7424 */ /* 0x000fce00078e00ff */
.L_x_124:
        /* <DEDUP_REMOVED lines=8> */
.L_x_172:
[----:B------:R-:W-:Y:S05]  /*3690*/  @!P0 BRA `(.L_x_120) ;  /* 0x0000000000748947 */ /* 0x000fea0003800000 */
[----:B------:R-:W-:-:S07]  /*36a0*/  IMAD.MOV.U32 R20, RZ, RZ, R43 ;  /* 0x000000ffff147224 */ /* 0x000fce00078e002b */
.L_x_122:
        /* <DEDUP_REMOVED lines=27> */
.L_x_175:
[----:B------:R-:W-:Y:S05]  /*3860*/  @P0 BRA `(.L_x_122) ;  /* 0xfffffffc00900947 */ /* 0x000fea000383ffff */
.L_x_120:
[----:B------:R-:W-:Y:S01]  /*3870*/  UMOV UR5, 0xffffffff ;  /* 0xffffffff00057882 */ /* 0x000fe20000000000 */
[----:B------:R-:W-:Y:S02]  /*3880*/  ISETP.NE.AND P0, PT, R18, 0x65, PT ;  /* 0x000000651200780c */ /* 0x000fe40003f05270 */
[----:B------:R-:W-:Y:S11]  /*3890*/  BRA.DIV UR5, `(.L_x_123) ;  /* 0x0000001e05107947 */ /* 0x000ff6000b800000 */
[----:B------:R-:W-:Y:S01]  /*38a0*/  VOTE.ANY R21, PT, !P0 ;  /* 0x0000000000157806 */ /* 0x000fe200040e0100 */
[----:B------:R-:W-:Y:S02]  /*38b0*/  VIADD R17, R38, 0x2 ;  /* 0x0000000226117836 */ /* 0x000fe40000000000 */
[----:B------:R-:W-:Y:S01]  /*38c0*/  VIADD R37, R37, 0xffffffe0 ;  /* 0xffffffe025257836 */ /* 0x000fe20000000000 */
[----:B------:R-:W-:-:S05]  /*38d0*/  LOP3.LUT R21, R21, 0x80000000, R26, 0xec, !PT ;  /* 0x8000000015157812 */ /* 0x000fca00078eec1a */
[----:B------:R-:W-:-:S05]  /*38e0*/  VIADD R16, R21, 0xffffffff ;  /* 0xffffffff15107836 */ /* 0x000fca0000000000 */
[----:B------:R-:W-:-:S04]  /*38f0*/  LOP3.LUT R16, R21, R16, RZ, 0xc, !PT ;  /* 0x0000001015107212 */ /* 0x000fc800078e0cff */
        /* <DEDUP_REMOVED lines=16> */
[----:B------:R-:W-:-:S03]  /*3a00*/  IMAD.IADD R19, R49, 0x1, R22 ;  /* 0x0000000131137824 */ /* 0x000fc600078e0216 */
[----:B------:R-:W-:Y:S02]  /*3a10*/  ISETP.GT.AND P2, PT, R17, R20, PT ;  /* 0x000000141100720c */ /* 0x000fe40003f44270 */
        /* <DEDUP_REMOVED lines=8> */
.L_x_184:
[----:B------:R-:W-:Y:S05]  /*3aa0*/  @P0 BRA `(.L_x_124) ;  /* 0xfffffff800d80947 */ /* 0x000fea000383ffff */
.L_x_118:
        /* <DEDUP_REMOVED lines=15> */
.L_x_112:
        /* <DEDUP_REMOVED lines=9> */
.L_x_111:
[----:B------:R-:W-:Y:S01]  /*3c30*/  IMAD.IADD R45, R4, 0x1, R44 ;  /* 0x00000001042d7824 */ /* 0x000fe200078e022c */
[----:B------:R-:W-:Y:S01]  /*3c40*/  BAR.SYNC.DEFER_BLOCKING 0x0 ;  /* 0x0000000000007b1d */ /* 0x000fe20000010000 */
[----:B------:R-:W-:Y:S02]  /*3c50*/  ISETP.NE.AND P0, PT, R2, RZ, PT ;  /* 0x000000ff0200720c */ /* 0x000fe40003f05270 */
[----:B------:R-:W-:-:S05]  /*3c60*/  IMAD.IADD R4, R5, 0x1, R45 ;  /* 0x0000000105047824 */ /* 0x000fca00078e022d */
[----:B------:R-:W0:Y:S01]  /*3c70*/  S2UR UR5, SR_CTAID.X ;  /* 0x00000000000579c3 */ /* 0x000e220000002500 */
[----:B------:R-:W-:Y:S01]  /*3c80*/  IMAD.IADD R5, R6, 0x1, R4 ;  /* 0x0000000106057824 */ /* 0x000fe200078e0204 */
[----:B------:R-:W1:Y:S03]  /*3c90*/  LDCU.64 UR6, c[0x0][0x388] ;  /* 0x00007100ff0677ac */ /* 0x000e660008000a00 */
[----:B------:R-:W-:-:S04]  /*3ca0*/  IMAD.IADD R6, R7, 0x1, R5 ;  /* 0x0000000107067824 */ /* 0x000fc800078e0205 */
[----:B------:R-:W-:-:S04]  /*3cb0*/  IMAD.IADD R7, R8, 0x1, R6 ;  /* 0x0000000108077824 */ /* 0x000fc800078e0206 */
[----:B------:R-:W-:-:S04]  /*3cc0*/  IMAD.IADD R8, R9, 0x1, R7 ;  /* 0x0000000109087824 */ /* 0x000fc800078e0207 */
[----:B------:R-:W-:Y:S01]  /*3cd0*/  IMAD.IADD R9, R10, 0x1, R8 ;  /* 0x000000010a097824 */ /* 0x000fe200078e0208 */
[----:B------:R-:W-:Y:S03]  /*3ce0*/  STS.64 [R40], R44 ;  /* 0x0000002c28007388 */ /* 0x000fe60000000a00 */
[----:B------:R-:W-:Y:S01]  /*3cf0*/  IMAD.IADD R10, R11, 0x1, R9 ;  /* 0x000000010b0a7824 */ /* 0x000fe200078e0209 */
[----:B------:R2:W-:Y:S03]  /*3d00*/  STS.64 [R40+0x8], R4 ;  /* 0x0000080428007388 */ /* 0x0005e60000000a00 */
[----:B------:R-:W-:Y:S01]  /*3d10*/  IMAD.IADD R11, R12, 0x1, R10 ;  /* 0x000000010c0b7824 */ /* 0x000fe200078e020a */
[----:B------:R3:W-:Y:S03]  /*3d20*/  STS.64 [R40+0x10], R6 ;  /* 0x0000100628007388 */ /* 0x0007e60000000a00 */
[----:B------:R-:W-:Y:S01]  /*3d30*/  IMAD.IADD R12, R13, 0x1, R11 ;  /* 0x000000010d0c7824 */ /* 0x000fe200078e020b */
[----:B------:R-:W-:Y:S03]  /*3d40*/  STS.64 [R40+0x18], R8 ;  /* 0x0000180828007388 */ /* 0x000fe60000000a00 */
[----:B------:R-:W-:Y:S01]  /*3d50*/  IMAD.IADD R13, R14, 0x1, R12 ;  /* 0x000000010e0d7824 */ /* 0x000fe200078e020c */
[----:B------:R-:W-:Y:S01]  /*3d60*/  STS.64 [R40+0x20], R10 ;  /* 0x0000200a28007388 */ /* 0x000fe20000000a00 */
[----:B--2---:R-:W0:Y:S02]  /*3d70*/  LDC R4, c[0x0][0x398] ;  /* 0x0000e600ff047b82 */ /* 0x004e240000000800 */
[----:B------:R-:W-:Y:S01]  /*3d80*/  IMAD.IADD R14, R15, 0x1, R13 ;  /* 0x000000010f0e7824 */ /* 0x000fe200078e020d */
[----:B------:R2:W-:Y:S03]  /*3d90*/  STS.64 [R40+0x28], R12 ;  /* 0x0000280c28007388 */ /* 0x0005e60000000a00 */
[----:B------:R-:W-:Y:S01]  /*3da0*/  IMAD.IADD R15, R28, 0x1, R14 ;  /* 0x000000011c0f7824 */ /* 0x000fe200078e020e */
[----:B------:R-:W4:Y:S03]  /*3db0*/  S2R R5, SR_TID.X ;  /* 0x0000000000057919 */ /* 0x000f260000002100 */
[----:B------:R-:W-:Y:S01]  /*3dc0*/  IMAD.IADD R16, R29, 0x1, R15 ;  /* 0x000000011d107824 */ /* 0x000fe200078e020f */
[----:B------:R-:W-:Y:S03]  /*3dd0*/  STS.64 [R40+0x30], R14 ;  /* 0x0000300e28007388 */ /* 0x000fe60000000a00 */
[----:B------:R-:W-:Y:S01]  /*3de0*/  IMAD.IADD R17, R30, 0x1, R16 ;  /* 0x000000011e117824 */ /* 0x000fe200078e0210 */
[----:B---3--:R-:W3:Y:S03]  /*3df0*/  S2R R6, SR_TID.X ;  /* 0x0000000000067919 */ /* 0x008ee60000002100 */
[----:B------:R-:W-:Y:S01]  /*3e00*/  IMAD.IADD R18, R31, 0x1, R17 ;  /* 0x000000011f127824 */ /* 0x000fe200078e0211 */
[----:B------:R-:W-:Y:S03]  /*3e10*/  STS.64 [R40+0x38], R16 ;  /* 0x0000381028007388 */ /* 0x000fe60000000a00 */
[----:B------:R-:W-:-:S02]  /*3e20*/  IMAD.IADD R19, R32, 0x1, R18 ;  /* 0x0000000120137824 */ /* 0x000fc400078e0212 */
[----:B0-----:R-:W-:Y:S02]  /*3e30*/  VIADD R4, R4, UR5 ;  /* 0x0000000504047c36 */ /* 0x001fe40008000000 */
[----:B------:R-:W-:Y:S01]  /*3e40*/  IMAD.IADD R20, R33, 0x1, R19 ;  /* 0x0000000121147824 */ /* 0x000fe200078e0213 */
[----:B------:R-:W-:Y:S01]  /*3e50*/  STS.64 [R40+0x40], R18 ;  /* 0x0000401228007388 */ /* 0x000fe20000000a00 */
[----:B--2---:R-:W-:Y:S02]  /*3e60*/  IMAD R12, R4, 0x2100, RZ ;  /* 0x00002100040c7824 */ /* 0x004fe400078e02ff */
[----:B------:R-:W-:-:S04]  /*3e70*/  IMAD.IADD R21, R34, 0x1, R20 ;  /* 0x0000000122157824 */ /* 0x000fc800078e0214 */
[----:B------:R-:W-:Y:S01]  /*3e80*/  IMAD.IADD R22, R35, 0x1, R21 ;  /* 0x0000000123167824 */ /* 0x000fe200078e0215 */
[----:B------:R-:W-:Y:S03]  /*3e90*/  STS.64 [R40+0x48], R20 ;  /* 0x0000481428007388 */ /* 0x000fe60000000a00 */
[----:B------:R-:W-:Y:S01]  /*3ea0*/  IMAD.IADD R23, R36, 0x1, R22 ;  /* 0x0000000124177824 */ /* 0x000fe200078e0216 */
[C---:B----4-:R-:W-:Y:S02]  /*3eb0*/  LOP3.LUT R4, R5.reuse, 0x1f, RZ, 0xc0, !PT ;  /* 0x0000001f05047812 */ /* 0x050fe400078ec0ff */
[----:B------:R-:W-:Y:S02]  /*3ec0*/  LOP3.LUT R10, R5, 0x3e0, RZ, 0xc0, !PT ;  /* 0x000003e0050a7812 */ /* 0x000fe400078ec0ff */
[----:B------:R-:W-:Y:S01]  /*3ed0*/  STS.64 [R40+0x50], R22 ;  /* 0x0000501628007388 */ /* 0x000fe20000000a00 */
[----:B------:R-:W-:-:S03]  /*3ee0*/  NOP ;  /* 0x0000000000007918 */ /* 0x000fc60000000000 */
[----:B------:R-:W-:Y:S01]  /*3ef0*/  LDS R45, [R41] ;  /* 0x00000000292d7984 */ /* 0x000fe20000000800 */
[----:B---3--:R-:W-:Y:S01]  /*3f00*/  LOP3.LUT R8, R6, 0x3e0, RZ, 0xc0, !PT ;  /* 0x000003e006087812 */ /* 0x008fe200078ec0ff */
[----:B------:R-:W-:Y:S02]  /*3f10*/  IMAD R10, R10, 0x16, R4 ;  /* 0x000000160a0a7824 */ /* 0x000fe400078e0204 */
        /* <DEDUP_REMOVED lines=20> */
[----:B------:R0:W-:Y:S04]  /*4060*/  LDS R25, [R41+0xa80] ;  /* 0x000a800029197984 */ /* 0x0001e80000000800 */
[----:B------:R2:W-:Y:S01]  /*4070*/  @!P0 STS [UR4+0x8400], R0 ;  /* 0x00840000ff008988 */ /* 0x0005e20008000804 */
[----:B------:R-:W-:Y:S01]  /*4080*/  BAR.SYNC.DEFER_BLOCKING 0x0 ;  /* 0x0000000000007b1d */ /* 0x000fe20000010000 */
[----:B0-----:R-:W-:Y:S01]  /*4090*/  LOP3.LUT R41, R6, 0x1f, RZ, 0xc0, !PT ;  /* 0x0000001f06297812 */ /* 0x001fe200078ec0ff */
[----:B------:R-:W-:Y:S01]  /*40a0*/  VIADD R6, R10, 0x60 ;  /* 0x000000600a067836 */ /* 0x000fe20000000000 */
[----:B------:R-:W-:-:S03]  /*40b0*/  IADD3 R5, P0, PT, R12, R3, RZ ;  /* 0x000000030c057210 */ /* 0x000fc60007f1e0ff */
[----:B------:R-:W-:Y:S02]  /*40c0*/  IMAD R8, R8, 0x16, R41 ;  /* 0x0000001608087824 */ /* 0x000fe400078e0229 */
[----:B--2---:R-:W-:Y:S01]  /*40d0*/  IMAD.X R0, RZ, RZ, RZ, P0 ;  /* 0x000000ffff007224 */ /* 0x004fe200000e06ff */
[----:B-1----:R-:W-:Y:S01]  /*40e0*/  LEA R4, P0, R5, UR6, 0x2 ;  /* 0x0000000605047c11 */ /* 0x002fe2000f8010ff */
[----:B------:R-:W-:-:S03]  /*40f0*/  VIADD R41, R10, 0x20 ;  /* 0x000000200a297836 */ /* 0x000fc60000000000 */
[----:B------:R-:W-:Y:S01]  /*4100*/  LEA.HI.X R5, R5, UR7, R0, 0x2, P0 ;  /* 0x0000000705057c11 */ /* 0x000fe200080f1400 */
[C---:B------:R-:W-:Y:S01]  /*4110*/  VIADD R0, R8.reuse, 0xc0 ;  /* 0x000000c008007836 */ /* 0x040fe20000000000 */
[----:B------:R-:W0:Y:S02]  /*4120*/  LDS R2, [UR4+0x8400] ;  /* 0x00840004ff027984 */ /* 0x000e240008000800 */
[-C--:B0-----:R-:W-:Y:S01]  /*4130*/  ISETP.GE.AND P6, PT, R3, R2.reuse, PT ;  /* 0x000000020300720c */ /* 0x081fe20003fc6270 */
[C---:B------:R-:W-:Y:S01]  /*4140*/  VIADD R3, R8.reuse, 0x80 ;  /* 0x0000008008037836 */ /* 0x040fe20000000000 */
[-C--:B------:R-:W-:Y:S01]  /*4150*/  ISETP.GE.AND P5, PT, R41, R2.reuse, PT ;  /* 0x000000022900720c */ /* 0x080fe20003fa6270 */
[----:B------:R-:W-:Y:S01]  /*4160*/  VIADD R41, R8, 0xa0 ;  /* 0x000000a008297836 */ /* 0x000fe20000000000 */
[-C--:B------:R-:W-:Y:S01]  /*4170*/  ISETP.GE.AND P0, PT, R6, R2.reuse, PT ;  /* 0x000000020600720c */ /* 0x080fe20003f06270 */
[C---:B------:R-:W-:Y:S01]  /*4180*/  VIADD R6, R8.reuse, 0xe0 ;  /* 0x000000e008067836 */ /* 0x040fe20000000000 */
[-C--:B------:R-:W-:Y:S01]  /*4190*/  ISETP.GE.AND P3, PT, R3, R2.reuse, PT ;  /* 0x000000020300720c */ /* 0x080fe20003f66270 */
[----:B------:R-:W-:Y:S01]  /*41a0*/  VIADD R3, R8, 0x100 ;  /* 0x0000010008037836 */ /* 0x000fe20000000000 */
[-C--:B------:R-:W-:Y:S01]  /*41b0*/  ISETP.GE.AND P2, PT, R0, R2.reuse, PT ;  /* 0x000000020000720c */ /* 0x080fe20003f46270 */
[----:B------:R-:W-:Y:S01]  /*41c0*/  VIADD R0, R10, 0x40 ;  /* 0x000000400a007836 */ /* 0x000fe20000000000 */
[-C--:B------:R-:W-:Y:S01]  /*41d0*/  ISETP.GE.AND P4, PT, R41, R2.reuse, PT ;  /* 0x000000022900720c */ /* 0x080fe20003f86270 */
[----:B------:R-:W-:Y:S01]  /*41e0*/  VIADD R41, R8, 0x120 ;  /* 0x0000012008297836 */ /* 0x000fe20000000000 */
[-C--:B------:R-:W-:Y:S01]  /*41f0*/  ISETP.GE.AND P1, PT, R6, R2.reuse, PT ;  /* 0x000000020600720c */ /* 0x080fe20003f26270 */
[----:B------:R-:W-:Y:S01]  /*4200*/  @!P6 STG.E desc[UR8][R4.64], R45 ;  /* 0x0000002d0400e986 */ /* 0x000fe2000c101908 */
[----:B------:R-:W-:Y:S01]  /*4210*/  ISETP.GE.AND P6, PT, R3, R2, PT ;  /* 0x000000020300720c */ /* 0x000fe20003fc6270 */
[----:B------:R-:W-:-:S02]  /*4220*/  VIADD R3, R10, 0x140 ;  /* 0x000001400a037836 */ /* 0x000fc40000000000 */
[----:B------:R-:W-:Y:S01]  /*4230*/  @!P5 STG.E desc[UR8][R4.64+0x80], R47 ;  /* 0x0000802f0400d986 */ /* 0x000fe2000c101908 */
[-C--:B------:R-:W-:Y:S01]  /*4240*/  ISETP.GE.AND P5, PT, R41, R2.reuse, PT ;  /* 0x000000022900720c */ /* 0x080fe20003fa6270 */
[C---:B------:R-:W-:Y:S02]  /*4250*/  VIADD R41, R10.reuse, 0x160 ;  /* 0x000001600a297836 */ /* 0x040fe40000000000 */
[----:B------:R-:W-:Y:S01]  /*4260*/  @!P0 STG.E desc[UR8][R4.64+0x180], R49 ;  /* 0x0001803104008986 */ /* 0x000fe2000c101908 */
[-C--:B------:R-:W-:Y:S01]  /*4270*/  ISETP.GE.AND P0, PT, R3, R2.reuse, PT ;  /* 0x000000020300720c */ /* 0x080fe20003f06270 */
[C---:B------:R-:W-:Y:S02]  /*4280*/  VIADD R3, R10.reuse, 0x180 ;  /* 0x000001800a037836 */ /* 0x040fe40000000000 */
[----:B------:R-:W-:Y:S01]  /*4290*/  @!P3 STG.E desc[UR8][R4.64+0x200], R51 ;  /* 0x000200330400b986 */ /* 0x000fe2000c101908 */
[----:B------:R-:W-:Y:S01]  /*42a0*/  ISETP.GE.AND P3, PT, R41, R2, PT ;  /* 0x000000022900720c */ /* 0x000fe20003f66270 */
[----:B------:R-:W-:-:S02]  /*42b0*/  VIADD R41, R10, 0x1a0 ;  /* 0x000001a00a297836 */ /* 0x000fc40000000000 */
[----:B------:R-:W-:Y:S01]  /*42c0*/  @!P2 STG.E desc[UR8][R4.64+0x300], R43 ;  /* 0x0003002b0400a986 */ /* 0x000fe2000c101908 */
[-C--:B------:R-:W-:Y:S01]  /*42d0*/  ISETP.GE.AND P2, PT, R3, R2.reuse, PT ;  /* 0x000000020300720c */ /* 0x080fe20003f46270 */
[----:B------:R-:W-:Y:S02]  /*42e0*/  VIADD R3, R8, 0x1c0 ;  /* 0x000001c008037836 */ /* 0x000fe40000000000 */
[----:B------:R-:W-:Y:S01]  /*42f0*/  @!P4 STG.E desc[UR8][R4.64+0x280], R53 ;  /* 0x000280350400c986 */ /* 0x000fe2000c101908 */
[----:B------:R-:W-:-:S03]  /*4300*/  ISETP.GE.AND P4, PT, R0, R2, PT ;  /* 0x000000020000720c */ /* 0x000fc60003f86270 */
[----:B------:R0:W-:Y:S01]  /*4310*/  @!P1 STG.E desc[UR8][R4.64+0x380], R37 ;  /* 0x0003802504009986 */ /* 0x0001e2000c101908 */
[-C--:B------:R-:W-:Y:S01]  /*4320*/  ISETP.GE.AND P1, PT, R41, R2.reuse, PT ;  /* 0x000000022900720c */ /* 0x080fe20003f26270 */
[C---:B------:R-:W-:Y:S02]  /*4330*/  VIADD R41, R8.reuse, 0x1e0 ;  /* 0x000001e008297836 */ /* 0x040fe40000000000 */
[----:B------:R-:W-:Y:S01]  /*4340*/  @!P6 STG.E desc[UR8][R4.64+0x400], R35 ;  /* 0x000400230400e986 */ /* 0x000fe2000c101908 */
[-C--:B------:R-:W-:Y:S01]  /*4350*/  ISETP.GE.AND P6, PT, R3, R2.reuse, PT ;  /* 0x000000020300720c */ /* 0x080fe20003fc6270 */
[----:B------:R-:W-:Y:S02]  /*4360*/  VIADD R3, R8, 0x200 ;  /* 0x0000020008037836 */ /* 0x000fe40000000000 */
[----:B------:R1:W-:Y:S01]  /*4370*/  @!P5 STG.E desc[UR8][R4.64+0x480], R33 ;  /* 0x000480210400d986 */ /* 0x0003e2000c101908 */
[----:B------:R-:W-:Y:S01]  /*4380*/  ISETP.GE.AND P5, PT, R41, R2, PT ;  /* 0x000000022900720c */ /* 0x000fe20003fa6270 */
[----:B------:R-:W-:-:S02]  /*4390*/  VIADD R41, R10, 0x220 ;  /* 0x000002200a297836 */ /* 0x000fc40000000000 */
[----:B------:R2:W-:Y:S01]  /*43a0*/  @!P0 STG.E desc[UR8][R4.64+0x500], R31 ;  /* 0x0005001f04008986 */ /* 0x0005e2000c101908 */
[-C--:B------:R-:W-:Y:S01]  /*43b0*/  ISETP.GE.AND P0, PT, R3, R2.reuse, PT ;  /* 0x000000020300720c */ /* 0x080fe20003f06270 */
[----:B0-----:R-:W-:Y:S02]  /*43c0*/  VIADD R37, R10, 0x240 ;  /* 0x000002400a257836 */ /* 0x001fe40000000000 */
[C---:B------:R-:W-:Y:S01]  /*43d0*/  VIADD R3, R8.reuse, 0x260 ;  /* 0x0000026008037836 */ /* 0x040fe20000000000 */
[----:B------:R2:W-:Y:S01]  /*43e0*/  @!P4 STG.E desc[UR8][R4.64+0x100], R29 ;  /* 0x0001001d0400c986 */ /* 0x0005e2000c101908 */
[-C--:B------:R-:W-:Y:S01]  /*43f0*/  ISETP.GE.AND P4, PT, R41, R2.reuse, PT ;  /* 0x000000022900720c */ /* 0x080fe20003f86270 */
[----:B-1----:R-:W-:Y:S02]  /*4400*/  VIADD R33, R8, 0x280 ;  /* 0x0000028008217836 */ /* 0x002fe40000000000 */
        /* <DEDUP_REMOVED lines=17> */
.L_x_98:
[----:B------:R-:W-:Y:S01]  /*4520*/  BSSY B1, `(.L_x_125) ;  /* 0x0000006000017945 */ /* 0x000fe20003800000 */
[----:B------:R-:W-:Y:S01]  /*4530*/  PLOP3.LUT P0, PT, P0, PT, PT, 0x8, 0x80 ;  /* 0x000000000080781c */ /* 0x000fe2000070e170 */
[----:B------:R-:W-:-:S12]  /*4540*/  IMAD.MOV.U32 R21, RZ, RZ, -0x1 ;  /* 0xffffffffff157424 */ /* 0x000fd800078e00ff */
[----:B------:R-:W-:Y:S05]  /*4550*/  WARPSYNC.COLLECTIVE R21, `(.L_x_126) ;  /* 0x0000000015087348 */ /* 0x000fea0003c00000 */
[----:B------:R-:W-:Y:S01]  /*4560*/  VOTE.ANY P0, P0 ;  /* 0x0000000000ff7806 */ /* 0x000fe20000000100 */
[----:B------:R-:W-:-:S12]  /*4570*/  ENDCOLLECTIVE ;  /* 0x000000000000791b */ /* 0x000fd80003800000 */
.L_x_126:
[----:B------:R-:W-:Y:S05]  /*4580*/  BSYNC B1 ;  /* 0x0000000000017941 */ /* 0x000fea0003800000 */
.L_x_125:
[----:B------:R-:W-:Y:S05]  /*4590*/  BRA `(.L_x_127) ;  /* 0xffffffc800787947 */ /* 0x000fea000383ffff */
.L_x_100:
[----:B------:R-:W-:Y:S01]  /*45a0*/  BSSY B1, `(.L_x_128) ;  /* 0x0000006000017945 */ /* 0x000fe20003800000 */
[----:B------:R-:W-:Y:S01]  /*45b0*/  PLOP3.LUT P0, PT, P0, PT, PT, 0x8, 0x80 ;  /* 0x000000000080781c */ /* 0x000fe2000070e170 */
[----:B------:R-:W-:-:S12]  /*45c0*/  IMAD.MOV.U32 R21, RZ, RZ, -0x1 ;  /* 0xffffffffff157424 */ /* 0x000fd800078e00ff */
[----:B------:R-:W-:Y:S05]  /*45d0*/  WARPSYNC.COLLECTIVE R21, `(.L_x_129) ;  /* 0x0000000015087348 */ /* 0x000fea0003c00000 */
[----:B------:R-:W-:Y:S01]  /*45e0*/  VOTE.ANY P0, P0 ;  /* 0x0000000000ff7806 */ /* 0x000fe20000000100 */
[----:B------:R-:W-:-:S12]  /*45f0*/  ENDCOLLECTIVE ;  /* 0x000000000000791b */ /* 0x000fd80003800000 */
.L_x_129:
[----:B------:R-:W-:Y:S05]  /*4600*/  BSYNC B1 ;  /* 0x0000000000017941 */ /* 0x000fea0003800000 */
.L_x_128:
[----:B------:R-:W-:Y:S05]  /*4610*/  BRA `(.L_x_130) ;  /* 0xffffffc800cc7947 */ /* 0x000fea000383ffff */
.L_x_102:
[----:B------:R-:W0:Y:S01]  /*4620*/  S2R R30, SR_GEMASK ;  /* 0x00000000001e7919 */ /* 0x000e220000003c00 */
[----:B------:R-:W-:Y:S01]  /*4630*/  BSSY B1, `(.L_x_131) ;  /* 0x0000006000017945 */ /* 0x000fe20003800000 */
[----:B------:R-:W-:Y:S01]  /*4640*/  PLOP3.LUT P0, PT, P0, PT, PT, 0x8, 0x80 ;  /* 0x000000000080781c */ /* 0x000fe2000070e170 */
[----:B------:R-:W-:-:S12]  /*4650*/  IMAD.MOV.U32 R21, RZ, RZ, -0x1 ;  /* 0xffffffffff157424 */ /* 0x000fd800078e00ff */
[----:B0-----:R-:W-:Y:S05]  /*4660*/  WARPSYNC.COLLECTIVE R21, `(.L_x_132) ;  /* 0x0000000015087348 */ /* 0x001fea0003c00000 */
[----:B------:R-:W-:Y:S01]  /*4670*/  VOTE.ANY R21, PT, P0 ;  /* 0x0000000000157806 */ /* 0x000fe200000e0100 */
[----:B0-----:R-:W-:Y:S06]  /*4680*/  ENDCOLLECTIVE ;  /* 0x000000000000791b */ /* 0x001fec0003800000 */
.L_x_132:
[----:B------:R-:W-:Y:S05]  /*4690*/  BSYNC B1 ;  /* 0x0000000000017941 */ /* 0x000fea0003800000 */
.L_x_131:
[----:B------:R-:W-:Y:S01]  /*46a0*/  LOP3.LUT R21, R21, 0x80000000, R30, 0xec, !PT ;  /* 0x8000000015157812 */ /* 0x000fe200078eec1e */
[----:B------:R-:W-:Y:S02]  /*46b0*/  IMAD.MOV.U32 R17, RZ, RZ, 0x1 ;  /* 0x00000001ff117424 */ /* 0x000fe400078e00ff */
[----:B------:R-:W-:Y:S02]  /*46c0*/  VIADD R41, R39, 0x2 ;  /* 0x0000000227297836 */ /* 0x000fe40000000000 */
[----:B------:R-:W-:Y:S02]  /*46d0*/  VIADD R16, R21, 0xffffffff ;  /* 0xffffffff15107836 */ /* 0x000fe40000000000 */
[C---:B------:R-:W-:Y:S02]  /*46e0*/  VIADD R43, R39.reuse, 0x4 ;  /* 0x00000004272b7836 */ /* 0x040fe40000000000 */
[----:B------:R-:W-:Y:S01]  /*46f0*/  VIADD R44, R39, 0x8 ;  /* 0x00000008272c7836 */ /* 0x000fe20000000000 */
[----:B------:R-:W-:Y:S01]  /*4700*/  LOP3.LUT R28, R21, R16, RZ, 0xc, !PT ;  /* 0x00000010151c7212 */ /* 0x000fe200078e0cff */
[----:B------:R-:W-:-:S02]  /*4710*/  IMAD.MOV.U32 R16, RZ, RZ, R27 ;  /* 0x000000ffff107224 */ /* 0x000fc400078e001b */
[----:B------:R-:W-:Y:S01]  /*4720*/  IMAD.MOV.U32 R21, RZ, RZ, -0x1 ;  /* 0xffffffffff157424 */ /* 0x000fe200078e00ff */
[----:B------:R0:W1:Y:S01]  /*4730*/  POPC R20, R28 ;  /* 0x0000001c00147309 */ /* 0x0000620000000000 */
[----:B------:R-:W-:-:S07]  /*4740*/  VIADD R45, R39, 0x10 ;  /* 0x00000010272d7836 */ /* 0x000fce0000000000 */
[----:B01----:R-:W-:Y:S05]  /*4750*/  WARPSYNC.COLLECTIVE R21, `(.L_x_133) ;  /* 0x0000000015087348 */ /* 0x003fea0003c00000 */
[----:B-1----:R1:W2:Y:S02]  /*4760*/  SHFL.DOWN P3, R22, R16, R17, R20 ;  /* 0x0800001110167389 */ /* 0x0022a40000060014 */
[----:B012---:R-:W-:Y:S05]  /*4770*/  ENDCOLLECTIVE ;  /* 0x000000000000791b */ /* 0x007fea0003800000 */
.L_x_133:
[-C--:B------:R-:W-:Y:S02]  /*4780*/  ISETP.GE.AND P0, PT, R39, R20.reuse, PT ;  /* 0x000000142700720c */ /* 0x080fe40003f06270 */
[-C--:B------:R-:W-:Y:S01]  /*4790*/  ISETP.GT.AND P2, PT, R45, R20.reuse, PT ;  /* 0x000000142d00720c */ /* 0x080fe20003f44270 */
        /* <DEDUP_REMOVED lines=8> */
.L_x_134:
        /* <DEDUP_REMOVED lines=8> */
.L_x_135:
[----:B------:R-:W-:Y:S01]  /*48a0*/  IMAD.MOV.U32 R17, RZ, RZ, 0x8 ;  /* 0x00000008ff117424 */ /* 0x000fe200078e00ff */
[----:B------:R-:W-:Y:S02]  /*48b0*/  SEL R22, R22, RZ, !P0 ;  /* 0x000000ff16167207 */ /* 0x000fe40004000000 */
[----:B------:R-:W-:-:S03]  /*48c0*/  ISETP.GT.AND P0, PT, R44, R20, PT ;  /* 0x000000142c00720c */ /* 0x000fc60003f04270 */
[----:B------:R-:W-:Y:S02]  /*48d0*/  IMAD.IADD R27, R29, 0x1, R22 ;  /* 0x000000011d1b7824 */ /* 0x000fe400078e0216 */
[----:B------:R-:W0:Y:S02]  /*48e0*/  LDC.64 R28, c[0x0][0x390] ;  /* 0x0000e400ff1c7b82 */ /* 0x000e240000000a00 */
[----:B------:R-:W-:-:S07]  /*48f0*/  IMAD.MOV.U32 R16, RZ, RZ, R27 ;  /* 0x000000ffff107224 */ /* 0x000fce00078e001b */
[----:B0-----:R-:W-:Y:S05]  /*4900*/  WARPSYNC.COLLECTIVE R21, `(.L_x_136) ;  /* 0x0000000015087348 */ /* 0x001fea0003c00000 */
[----:B------:R1:W2:Y:S02]  /*4910*/  SHFL.DOWN P3, R22, R16, R17, R20 ;  /* 0x0800001110167389 */ /* 0x0002a40000060014 */
[----:B012---:R-:W-:Y:S05]  /*4920*/  ENDCOLLECTIVE ;  /* 0x000000000000791b */ /* 0x007fea0003800000 */
.L_x_136:
[----:B------:R-:W-:Y:S01]  /*4930*/  IMAD.MOV.U32 R17, RZ, RZ, 0x10 ;  /* 0x00000010ff117424 */ /* 0x000fe200078e00ff */
[----:B------:R-:W-:Y:S02]  /*4940*/  SEL R22, R22, RZ, !P0 ;  /* 0x000000ff16167207 */ /* 0x000fe40004000000 */
[----:B------:R-:W-:-:S03]  /*4950*/  ISETP.NE.AND P0, PT, R26, 0x65, PT ;  /* 0x000000651a00780c */ /* 0x000fc60003f05270 */
[----:B------:R-:W-:-:S04]  /*4960*/  IMAD.IADD R47, R27, 0x1, R22 ;  /* 0x000000011b2f7824 */ /* 0x000fc800078e0216 */
[----:B------:R-:W-:-:S07]  /*4970*/  IMAD.MOV.U32 R16, RZ, RZ, R47 ;  /* 0x000000ffff107224 */ /* 0x000fce00078e002f */
[----:B------:R-:W-:Y:S05]  /*4980*/  WARPSYNC.COLLECTIVE R21, `(.L_x_137) ;  /* 0x0000000015087348 */ /* 0x000fea0003c00000 */
[----:B------:R0:W1:Y:S02]  /*4990*/  SHFL.DOWN P3, R22, R16, R17, R20 ;  /* 0x0800001110167389 */ /* 0x0000640000060014 */
[----:B01----:R-:W-:Y:S05]  /*49a0*/  ENDCOLLECTIVE ;  /* 0x000000000000791b */ /* 0x003fea0003800000 */
.L_x_137:
[----:B------:R-:W-:Y:S05]  /*49b0*/  WARPSYNC.COLLECTIVE R21, `(.L_x_138) ;  /* 0x0000000015087348 */ /* 0x000fea0003c00000 */
[----:B------:R-:W-:Y:S01]  /*49c0*/  VOTE.ALL P0, P0 ;  /* 0x0000000000ff7806 */ /* 0x000fe20000000000 */
[----:B------:R-:W-:-:S12]  /*49d0*/  ENDCOLLECTIVE ;  /* 0x000000000000791b */ /* 0x000fd80003800000 */
.L_x_138:
[----:B------:R-:W-:Y:S02]  /*49e0*/  IADD3 R28, P3, PT, R28, 0x100, RZ ;  /* 0x000001001c1c7810 */ /* 0x000fe40007f7e0ff */
[----:B------:R-:W-:-:S03]  /*49f0*/  SEL R22, R22, RZ, !P2 ;  /* 0x000000ff16167207 */ /* 0x000fc60005000000 */
[----:B------:R-:W-:Y:S02]  /*4a00*/  IMAD.X R3, RZ, RZ, R29, P3 ;  /* 0x000000ffff037224 */ /* 0x000fe400018e061d */
[----:B------:R-:W-:Y:S01]  /*4a10*/  IMAD.IADD R46, R47, 0x1, R22 ;  /* 0x000000012f2e7824 */ /* 0x000fe200078e0216 */
[----:B------:R-:W-:Y:S06]  /*4a20*/  BRA `(.L_x_139) ;  /* 0xffffffc800647947 */ /* 0x000fec000383ffff */
.L_x_104:
[----:B------:R-:W-:Y:S01]  /*4a30*/  BSSY B1, `(.L_x_140) ;  /* 0x0000006000017945 */ /* 0x000fe20003800000 */
[----:B------:R-:W-:Y:S01]  /*4a40*/  PLOP3.LUT P0, PT, P0, PT, PT, 0x8, 0x80 ;  /* 0x000000000080781c */ /* 0x000fe2000070e170 */
[----:B------:R-:W-:-:S12]  /*4a50*/  IMAD.MOV.U32 R21, RZ, RZ, -0x1 ;  /* 0xffffffffff157424 */ /* 0x000fd800078e00ff */
[----:B------:R-:W-:Y:S05]  /*4a60*/  WARPSYNC.COLLECTIVE R21, `(.L_x_141) ;  /* 0x0000000015087348 */ /* 0x000fea0003c00000 */
[----:B------:R-:W-:Y:S01]  /*4a70*/  VOTE.ANY P0, P0 ;  /* 0x0000000000ff7806 */ /* 0x000fe20000000100 */
[----:B------:R-:W-:-:S12]  /*4a80*/  ENDCOLLECTIVE ;  /* 0x000000000000791b */ /* 0x000fd80003800000 */
.L_x_141:
[----:B------:R-:W-:Y:S05]  /*4a90*/  BSYNC B1 ;  /* 0x0000000000017941 */ /* 0x000fea0003800000 */
.L_x_140:
[----:B------:R-:W-:Y:S05]  /*4aa0*/  BRA `(.L_x_142) ;  /* 0xffffffc800747947 */ /* 0x000fea000383ffff */
.L_x_106:
[----:B------:R-:W-:Y:S01]  /*4ab0*/  BSSY B1, `(.L_x_143) ;  /* 0x0000006000017945 */ /* 0x000fe20003800000 */
[----:B------:R-:W-:Y:S01]  /*4ac0*/  PLOP3.LUT P0, PT, P0, PT, PT, 0x8, 0x80 ;  /* 0x000000000080781c */ /* 0x000fe2000070e170 */
[----:B------:R-:W-:-:S12]  /*4ad0*/  IMAD.MOV.U32 R21, RZ, RZ, -0x1 ;  /* 0xffffffffff157424 */ /* 0x000fd800078e00ff */
[----:B------:R-:W-:Y:S05]  /*4ae0*/  WARPSYNC.COLLECTIVE R21, `(.L_x_144) ;  /* 0x0000000015087348 */ /* 0x000fea0003c00000 */
[----:B------:R-:W-:Y:S01]  /*4af0*/  VOTE.ANY P0, P0 ;  /* 0x0000000000ff7806 */ /* 0x000fe20000000100 */
[----:B------:R-:W-:-:S12]  /*4b00*/  ENDCOLLECTIVE ;  /* 0x000000000000791b */ /* 0x000fd80003800000 */
.L_x_144:
[----:B------:R-:W-:Y:S05]  /*4b10*/  BSYNC B1 ;  /* 0x0000000000017941 */ /* 0x000fea0003800000 */
.L_x_143:
[----:B------:R-:W-:Y:S05]  /*4b20*/  BRA `(.L_x_145) ;  /* 0xffffffc800c87947 */ /* 0x000fea000383ffff */
.L_x_108:
[----:B------:R-:W-:Y:S01]  /*4b30*/  BSSY B1, `(.L_x_146) ;  /* 0x0000006000017945 */ /* 0x000fe20003800000 */
[----:B------:R-:W-:Y:S01]  /*4b40*/  PLOP3.LUT P0, PT, P0, PT, PT, 0x8, 0x80 ;  /* 0x000000000080781c */ /* 0x000fe2000070e170 */
[----:B------:R-:W-:-:S12]  /*4b50*/  IMAD.MOV.U32 R21, RZ, RZ, -0x1 ;  /* 0xffffffffff157424 */ /* 0x000fd800078e00ff */
[----:B------:R-:W-:Y:S05]  /*4b60*/  WARPSYNC.COLLECTIVE R21, `(.L_x_147) ;  /* 0x0000000015087348 */ /* 0x000fea0003c00000 */
[----:B------:R-:W-:Y:S01]  /*4b70*/  VOTE.ANY R21, PT, P0 ;  /* 0x0000000000157806 */ /* 0x000fe200000e0100 */
[----:B------:R-:W-:Y:S06]  /*4b80*/  ENDCOLLECTIVE ;  /* 0x000000000000791b */ /* 0x000fec0003800000 */
.L_x_147:
[----:B------:R-:W-:Y:S05]  /*4b90*/  BSYNC B1 ;  /* 0x0000000000017941 */ /* 0x000fea0003800000 */
.L_x_146:
        /* <DEDUP_REMOVED lines=11> */
.L_x_148:
        /* <DEDUP_REMOVED lines=9> */
.L_x_149:
        /* <DEDUP_REMOVED lines=8> */
.L_x_150:
        /* <DEDUP_REMOVED lines=8> */
.L_x_151:
        /* <DEDUP_REMOVED lines=8> */
.L_x_152:
[----:B------:R-:W-:Y:S02]  /*4e60*/  SEL R22, R22, RZ, !P0 ;  /* 0x000000ff16167207 */ /* 0x000fe40004000000 */
[----:B------:R-:W-:Y:S02]  /*4e70*/  ISETP.NE.AND P0, PT, R26, 0x65, PT ;  /* 0x000000651a00780c */ /* 0x000fe40003f05270 */
[----:B------:R-:W-:-:S11]  /*4e80*/  IADD3 R46, PT, PT, R47, R22, R46 ;  /* 0x000000162f2e7210 */ /* 0x000fd60007ffe02e */
[----:B------:R-:W-:Y:S05]  /*4e90*/  WARPSYNC.COLLECTIVE R21, `(.L_x_153) ;  /* 0x0000000015087348 */ /* 0x000fea0003c00000 */
[----:B------:R-:W-:Y:S01]  /*4ea0*/  VOTE.ALL P0, P0 ;  /* 0x0000000000ff7806 */ /* 0x000fe20000000000 */
[----:B------:R-:W-:-:S12]  /*4eb0*/  ENDCOLLECTIVE ;  /* 0x000000000000791b */ /* 0x000fd80003800000 */
.L_x_153:
[----:B------:R-:W-:Y:S05]  /*4ec0*/  BRA `(.L_x_154) ;  /* 0xffffffc800607947 */ /* 0x000fea000383ffff */
.L_x_113:
[----:B------:R-:W-:Y:S01]  /*4ed0*/  BSSY B0, `(.L_x_155) ;  /* 0x0000006000007945 */ /* 0x000fe20003800000 */
[----:B------:R-:W-:Y:S01]  /*4ee0*/  PLOP3.LUT P0, PT, P0, PT, PT, 0x8, 0x80 ;  /* 0x000000000080781c */ /* 0x000fe2000070e170 */
[----:B------:R-:W-:-:S12]  /*4ef0*/  IMAD.MOV.U32 R21, RZ, RZ, -0x1 ;  /* 0xffffffffff157424 */ /* 0x000fd800078e00ff */
[----:B------:R-:W-:Y:S05]  /*4f00*/  WARPSYNC.COLLECTIVE R21, `(.L_x_156) ;  /* 0x0000000015087348 */ /* 0x000fea0003c00000 */
[----:B------:R-:W-:Y:S01]  /*4f10*/  VOTE.ANY P0, P0 ;  /* 0x0000000000ff7806 */ /* 0x000fe20000000100 */
[----:B------:R-:W-:-:S12]  /*4f20*/  ENDCOLLECTIVE ;  /* 0x000000000000791b */ /* 0x000fd80003800000 */
.L_x_156:
[----:B------:R-:W-:Y:S05]  /*4f30*/  BSYNC B0 ;  /* 0x0000000000007941 */ /* 0x000fea0003800000 */
.L_x_155:
[----:B------:R-:W-:Y:S05]  /*4f40*/  BRA `(.L_x_157) ;  /* 0xffffffe000987947 */ /* 0x000fea000383ffff */
.L_x_115:
[----:B------:R-:W-:Y:S01]  /*4f50*/  BSSY B0, `(.L_x_158) ;  /* 0x0000006000007945 */ /* 0x000fe20003800000 */
[----:B------:R-:W-:Y:S01]  /*4f60*/  PLOP3.LUT P0, PT, P0, PT, PT, 0x8, 0x80 ;  /* 0x000000000080781c */ /* 0x000fe2000070e170 */
[----:B------:R-:W-:-:S12]  /*4f70*/  IMAD.MOV.U32 R21, RZ, RZ, -0x1 ;  /* 0xffffffffff157424 */ /* 0x000fd800078e00ff */
[----:B------:R-:W-:Y:S05]  /*4f80*/  WARPSYNC.COLLECTIVE R21, `(.L_x_159) ;  /* 0x0000000015087348 */ /* 0x000fea0003c00000 */
[----:B------:R-:W-:Y:S01]  /*4f90*/  VOTE.ANY P0, P0 ;  /* 0x0000000000ff7806 */ /* 0x000fe20000000100 */
[----:B------:R-:W-:-:S12]  /*4fa0*/  ENDCOLLECTIVE ;  /* 0x000000000000791b */ /* 0x000fd80003800000 */
.L_x_159:
[----:B------:R-:W-:Y:S05]  /*4fb0*/  BSYNC B0 ;  /* 0x0000000000007941 */ /* 0x000fea0003800000 */
.L_x_158:
[----:B------:R-:W-:Y:S05]  /*4fc0*/  BRA `(.L_x_160) ;  /* 0xffffffe000ec7947 */ /* 0x000fea000383ffff */
.L_x_117:
[----:B------:R-:W0:Y:S01]  /*4fd0*/  S2R R26, SR_GEMASK ;  /* 0x00000000001a7919 */ /* 0x000e220000003c00 */
[----:B------:R-:W-:Y:S01]  /*4fe0*/  BSSY B0, `(.L_x_161) ;  /* 0x0000006000007945 */ /* 0x000fe20003800000 */
[----:B------:R-:W-:Y:S01]  /*4ff0*/  PLOP3.LUT P0, PT, P0, PT, PT, 0x8, 0x80 ;  /* 0x000000000080781c */ /* 0x000fe2000070e170 */
[----:B------:R-:W-:-:S12]  /*5000*/  IMAD.MOV.U32 R21, RZ, RZ, -0x1 ;  /* 0xffffffffff157424 */ /* 0x000fd800078e00ff */
[----:B0-----:R-:W-:Y:S05]  /*5010*/  WARPSYNC.COLLECTIVE R21, `(.L_x_162) ;  /* 0x0000000015087348 */ /* 0x001fea0003c00000 */
[----:B------:R-:W-:Y:S01]  /*5020*/  VOTE.ANY R21, PT, P0 ;  /* 0x0000000000157806 */ /* 0x000fe200000e0100 */
[----:B0-----:R-:W-:Y:S06]  /*5030*/  ENDCOLLECTIVE ;  /* 0x000000000000791b */ /* 0x001fec0003800000 */
.L_x_162:
[----:B------:R-:W-:Y:S05]  /*5040*/  BSYNC B0 ;  /* 0x0000000000007941 */ /* 0x000fea0003800000 */
.L_x_161:
[----:B------:R-:W-:Y:S01]  /*5050*/  LOP3.LUT R21, R21, 0x80000000, R26, 0xec, !PT ;  /* 0x8000000015157812 */ /* 0x000fe200078eec1a */
[----:B------:R-:W-:-:S04]  /*5060*/  IMAD.MOV.U32 R17, RZ, RZ, 0x1 ;  /* 0x00000001ff117424 */ /* 0x000fc800078e00ff */
        /* <DEDUP_REMOVED lines=8> */
.L_x_163:
[----:B------:R-:W-:Y:S01]  /*50f0*/  ISETP.GE.AND P0, PT, R38, R20, PT ;  /* 0x000000142600720c */ /* 0x000fe20003f06270 */
[----:B------:R-:W-:-:S03]  /*5100*/  IMAD.MOV.U32 R17, RZ, RZ, 0x2 ;  /* 0x00000002ff117424 */ /* 0x000fc600078e00ff */
[----:B------:R-:W-:-:S05]  /*5110*/  SEL R22, R22, RZ, !P0 ;  /* 0x000000ff16167207 */ /* 0x000fca0004000000 */
[----:B------:R-:W-:Y:S02]  /*5120*/  IMAD.IADD R43, R22, 0x1, R19 ;  /* 0x00000001162b7824 */ /* 0x000fe400078e0213 */
[----:B------:R-:W-:Y:S02]  /*5130*/  VIADD R19, R38, 0x2 ;  /* 0x0000000226137836 */ /* 0x000fe40000000000 */
[----:B------:R-:W-:-:S03]  /*5140*/  IMAD.MOV.U32 R16, RZ, RZ, R43 ;  /* 0x000000ffff107224 */ /* 0x000fc600078e002b */
[----:B------:R-:W-:Y:S01]  /*5150*/  ISETP.GT.AND P0, PT, R19, R20, PT ;  /* 0x000000141300720c */ /* 0x000fe20003f04270 */
[----:B------:R-:W-:-:S12]  /*5160*/  VIADD R19, R38, 0x4 ;  /* 0x0000000426137836 */ /* 0x000fd80000000000 */
[----:B------:R-:W-:Y:S05]  /*5170*/  WARPSYNC.COLLECTIVE R21, `(.L_x_164) ;  /* 0x0000000015087348 */ /* 0x000fea0003c00000 */
[----:B------:R0:W1:Y:S02]  /*5180*/  SHFL.DOWN P3, R22, R16, R17, R20 ;  /* 0x0800001110167389 */ /* 0x0000640000060014 */
[----:B01----:R-:W-:Y:S05]  /*5190*/  ENDCOLLECTIVE ;  /* 0x000000000000791b */ /* 0x003fea0003800000 */
.L_x_164:
[----:B------:R-:W-:Y:S01]  /*51a0*/  IMAD.MOV.U32 R17, RZ, RZ, 0x4 ;  /* 0x00000004ff117424 */ /* 0x000fe200078e00ff */
[----:B------:R-:W-:Y:S02]  /*51b0*/  SEL R22, R22, RZ, !P0 ;  /* 0x000000ff16167207 */ /* 0x000fe40004000000 */
[----:B------:R-:W-:-:S03]  /*51c0*/  ISETP.GT.AND P0, PT, R19, R20, PT ;  /* 0x000000141300720c */ /* 0x000fc60003f04270 */
[----:B------:R-:W-:Y:S02]  /*51d0*/  IMAD.IADD R45, R43, 0x1, R22 ;  /* 0x000000012b2d7824 */ /* 0x000fe400078e0216 */
[----:B------:R-:W-:Y:S02]  /*51e0*/  VIADD R43, R38, 0x8 ;  /* 0x00000008262b7836 */ /* 0x000fe40000000000 */
[----:B------:R-:W-:-:S07]  /*51f0*/  IMAD.MOV.U32 R16, RZ, RZ, R45 ;  /* 0x000000ffff107224 */ /* 0x000fce00078e002d */
[----:B------:R-:W-:Y:S05]  /*5200*/  WARPSYNC.COLLECTIVE R21, `(.L_x_165) ;  /* 0x0000000015087348 */ /* 0x000fea0003c00000 */
[----:B------:R0:W1:Y:S02]  /*5210*/  SHFL.DOWN P3, R22, R16, R17, R20 ;  /* 0x0800001110167389 */ /* 0x0000640000060014 */
[----:B01----:R-:W-:Y:S05]  /*5220*/  ENDCOLLECTIVE ;  /* 0x000000000000791b */ /* 0x003fea0003800000 */
.L_x_165:
        /* <DEDUP_REMOVED lines=9> */
.L_x_166:
[----:B------:R-:W-:Y:S01]  /*52c0*/  IMAD.MOV.U32 R17, RZ, RZ, 0x10 ;  /* 0x00000010ff117424 */ /* 0x000fe200078e00ff */
[----:B------:R-:W-:Y:S02]  /*52d0*/  SEL R22, R22, RZ, !P0 ;  /* 0x000000ff16167207 */ /* 0x000fe40004000000 */
[----:B------:R-:W-:-:S03]  /*52e0*/  ISETP.NE.AND P0, PT, R18, 0x65, PT ;  /* 0x000000651200780c */ /* 0x000fc60003f05270 */
[----:B------:R-:W-:Y:S02]  /*52f0*/  IMAD.IADD R43, R19, 0x1, R22 ;  /* 0x00000001132b7824 */ /* 0x000fe400078e0216 */
[----:B------:R-:W-:Y:S02]  /*5300*/  VIADD R19, R38, 0x10 ;  /* 0x0000001026137836 */ /* 0x000fe40000000000 */
[----:B------:R-:W-:-:S03]  /*5310*/  IMAD.MOV.U32 R16, RZ, RZ, R43 ;  /* 0x000000ffff107224 */ /* 0x000fc600078e002b */
[----:B------:R-:W-:-:S13]  /*5320*/  ISETP.GT.AND P2, PT, R19, R20, PT ;  /* 0x000000141300720c */ /* 0x000fda0003f44270 */
[----:B------:R-:W-:Y:S05]  /*5330*/  WARPSYNC.COLLECTIVE R21, `(.L_x_167) ;  /* 0x0000000015087348 */ /* 0x000fea0003c00000 */
[----:B------:R0:W1:Y:S02]  /*5340*/  SHFL.DOWN P3, R22, R16, R17, R20 ;  /* 0x0800001110167389 */ /* 0x0000640000060014 */
[----:B01----:R-:W-:Y:S05]  /*5350*/  ENDCOLLECTIVE ;  /* 0x000000000000791b */ /* 0x003fea0003800000 */
.L_x_167:
[----:B------:R-:W-:Y:S05]  /*5360*/  WARPSYNC.COLLECTIVE R21, `(.L_x_168) ;  /* 0x0000000015087348 */ /* 0x000fea0003c00000 */
[----:B------:R-:W-:Y:S01]  /*5370*/  VOTE.ALL P0, P0 ;  /* 0x0000000000ff7806 */ /* 0x000fe20000000000 */
[----:B------:R-:W-:-:S12]  /*5380*/  ENDCOLLECTIVE ;  /* 0x000000000000791b */ /* 0x000fd80003800000 */
.L_x_168:
[----:B------:R-:W-:Y:S02]  /*5390*/  IADD3 R44, P3, PT, R44, 0x100, RZ ;  /* 0x000001002c2c7810 */ /* 0x000fe40007f7e0ff */
[----:B------:R-:W-:-:S03]  /*53a0*/  SEL R22, R22, RZ, !P2 ;  /* 0x000000ff16167207 */ /* 0x000fc60005000000 */
[----:B------:R-:W-:Y:S02]  /*53b0*/  IMAD.X R45, RZ, RZ, R45, P3 ;  /* 0x000000ffff2d7224 */ /* 0x000fe400018e062d */
[----:B------:R-:W-:Y:S01]  /*53c0*/  IMAD.IADD R46, R43, 0x1, R22 ;  /* 0x000000012b2e7824 */ /* 0x000fe200078e0216 */
[----:B------:R-:W-:Y:S06]  /*53d0*/  BRA `(.L_x_169) ;  /* 0xffffffe000847947 */ /* 0x000fec000383ffff */
.L_x_119:
[----:B------:R-:W-:Y:S01]  /*53e0*/  BSSY B0, `(.L_x_170) ;  /* 0x0000006000007945 */ /* 0x000fe20003800000 */
[----:B------:R-:W-:Y:S01]  /*53f0*/  PLOP3.LUT P0, PT, P0, PT, PT, 0x8, 0x80 ;  /* 0x000000000080781c */ /* 0x000fe2000070e170 */
[----:B------:R-:W-:-:S12]  /*5400*/  IMAD.MOV.U32 R21, RZ, RZ, -0x1 ;  /* 0xffffffffff157424 */ /* 0x000fd800078e00ff */
[----:B------:R-:W-:Y:S05]  /*5410*/  WARPSYNC.COLLECTIVE R21, `(.L_x_171) ;  /* 0x0000000015087348 */ /* 0x000fea0003c00000 */
[----:B------:R-:W-:Y:S01]  /*5420*/  VOTE.ANY P0, P0 ;  /* 0x0000000000ff7806 */ /* 0x000fe20000000100 */
[----:B------:R-:W-:-:S12]  /*5430*/  ENDCOLLECTIVE ;  /* 0x000000000000791b */ /* 0x000fd80003800000 */
.L_x_171:
[----:B------:R-:W-:Y:S05]  /*5440*/  BSYNC B0 ;  /* 0x0000000000007941 */ /* 0x000fea0003800000 */
.L_x_170:
[----:B------:R-:W-:Y:S05]  /*5450*/  BRA `(.L_x_172) ;  /* 0xffffffe0008c7947 */ /* 0x000fea000383ffff */
.L_x_121:
[----:B------:R-:W-:Y:S01]  /*5460*/  BSSY B0, `(.L_x_173) ;  /* 0x0000006000007945 */ /* 0x000fe20003800000 */
[----:B------:R-:W-:Y:S01]  /*5470*/  PLOP3.LUT P0, PT, P0, PT, PT, 0x8, 0x80 ;  /* 0x000000000080781c */ /* 0x000fe2000070e170 */
[----:B------:R-:W-:-:S12]  /*5480*/  IMAD.MOV.U32 R21, RZ, RZ, -0x1 ;  /* 0xffffffffff157424 */ /* 0x000fd800078e00ff */
[----:B------:R-:W-:Y:S05]  /*5490*/  WARPSYNC.COLLECTIVE R21, `(.L_x_174) ;  /* 0x0000000015087348 */ /* 0x000fea0003c00000 */
[----:B------:R-:W-:Y:S01]  /*54a0*/  VOTE.ANY P0, P0 ;  /* 0x0000000000ff7806 */ /* 0x000fe20000000100 */
[----:B------:R-:W-:-:S12]  /*54b0*/  ENDCOLLECTIVE ;  /* 0x000000000000791b */ /* 0x000fd80003800000 */
.L_x_174:
[----:B------:R-:W-:Y:S05]  /*54c0*/  BSYNC B0 ;  /* 0x0000000000007941 */ /* 0x000fea0003800000 */
.L_x_173:
[----:B------:R-:W-:Y:S05]  /*54d0*/  BRA `(.L_x_175) ;  /* 0xffffffe000e07947 */ /* 0x000fea000383ffff */
.L_x_123:
[----:B------:R-:W-:Y:S01]  /*54e0*/  BSSY B0, `(.L_x_176) ;  /* 0x0000006000007945 */ /* 0x000fe20003800000 */
[----:B------:R-:W-:Y:S01]  /*54f0*/  PLOP3.LUT P0, PT, P0, PT, PT, 0x8, 0x80 ;  /* 0x000000000080781c */ /* 0x000fe2000070e170 */
[----:B------:R-:W-:-:S12]  /*5500*/  IMAD.MOV.U32 R21, RZ, RZ, -0x1 ;  /* 0xffffffffff157424 */ /* 0x000fd800078e00ff */
[----:B------:R-:W-:Y:S05]  /*5510*/  WARPSYNC.COLLECTIVE R21, `(.L_x_177) ;  /* 0x0000000015087348 */ /* 0x000fea0003c00000 */
[----:B------:R-:W-:Y:S01]  /*5520*/  VOTE.ANY R21, PT, P0 ;  /* 0x0000000000157806 */ /* 0x000fe200000e0100 */
[----:B------:R-:W-:Y:S06]  /*5530*/  ENDCOLLECTIVE ;  /* 0x000000000000791b */ /* 0x000fec0003800000 */
.L_x_177:
[----:B------:R-:W-:Y:S05]  /*5540*/  BSYNC B0 ;  /* 0x0000000000007941 */ /* 0x000fea0003800000 */
.L_x_176:
        /* <DEDUP_REMOVED lines=11> */
.L_x_178:
        /* <DEDUP_REMOVED lines=11> */
.L_x_179:
        /* <DEDUP_REMOVED lines=9> */
.L_x_180:
        /* <DEDUP_REMOVED lines=8> */
.L_x_181:
        /* <DEDUP_REMOVED lines=9> */
.L_x_182:
[----:B------:R-:W-:Y:S02]  /*5850*/  SEL R22, R22, RZ, !P0 ;  /* 0x000000ff16167207 */ /* 0x000fe40004000000 */
[----:B------:R-:W-:Y:S02]  /*5860*/  ISETP.NE.AND P0, PT, R18, 0x65, PT ;  /* 0x000000651200780c */ /* 0x000fe40003f05270 */
[----:B------:R-:W-:-:S11]  /*5870*/  IADD3 R46, PT, PT, R47, R22, R46 ;  /* 0x000000162f2e7210 */ /* 0x000fd60007ffe02e */
[----:B------:R-:W-:Y:S05]  /*5880*/  WARPSYNC.COLLECTIVE R21, `(.L_x_183) ;  /* 0x0000000015087348 */ /* 0x000fea0003c00000 */
[----:B------:R-:W-:Y:S01]  /*5890*/  VOTE.ALL P0, P0 ;  /* 0x0000000000ff7806 */ /* 0x000fe20000000000 */
[----:B------:R-:W-:-:S12]  /*58a0*/  ENDCOLLECTIVE ;  /* 0x000000000000791b */ /* 0x000fd80003800000 */
.L_x_183:
[----:B------:R-:W-:Y:S05]  /*58b0*/  BRA `(.L_x_184) ;  /* 0xffffffe000787947 */ /* 0x000fea000383ffff */
.L_x_185:
        /* <DEDUP_REMOVED lines=12> */
.L_x_223:


//--------------------- .text._ZN3cub18CUB_300001_SM_10006detail4scan20DeviceScanInitKernelINS0_13ScanTileStateIiLb1EEEEEvT_i --------------------------
	.section	.text._ZN3cub18CUB_300001_SM_10006detail4scan20DeviceScanInitKernelINS0_13ScanTileStateIiLb1EEEEEvT_i,"ax",@progbits
	.align	128
        .global         _ZN3cub18CUB_300001_SM_10006detail4scan20DeviceScanInitKernelINS0_13ScanTileStateIiLb1EEEEEvT_i
        .type           _ZN3cub18CUB_300001_SM_10006detail4scan20DeviceScanInitKernelINS0_13ScanTileStateIiLb1EEEEEvT_i,@function
        .size           _ZN3cub18CUB_300001_SM_10006detail4scan20DeviceScanInitKernelINS0_13ScanTileStateIiLb1EEEEEvT_i,(.L_x_224 - _ZN3cub18CUB_300001_SM_10006detail4scan20DeviceScanInitKernelINS0_13ScanTileStateIiLb1EEEEEvT_i)
        .other          _ZN3cub18CUB_300001_SM_10006detail4scan20DeviceScanInitKernelINS0_13ScanTileStateIiLb1EEEEEvT_i,@"STO_CUDA_ENTRY STV_DEFAULT"
_ZN3cub18CUB_300001_SM_10006detail4scan20DeviceScanInitKernelINS0_13ScanTileStateIiLb1EEEEEvT_i:
.text._ZN3cub18CUB_300001_SM_10006detail4scan20DeviceScanInitKernelINS0_13ScanTileStateIiLb1EEEEEvT_i:
[----:B------:R-:W-:Y:S01]  /*0000*/  LDC R1, c[0x0][0x37c] ;  /* 0x0000df00ff017b82 */ /* 0x000fe20000000800 */
[----:B------:R-:W0:Y:S07]  /*0010*/  S2R R0, SR_TID.X ;  /* 0x0000000000007919 */ /* 0x000e2e0000002100 */
[----:B------:R-:W1:Y:S01]  /*0020*/  S2UR UR6, SR_CTAID.X ;  /* 0x00000000000679c3 */ /* 0x000e620000002500 */
[----:B------:R-:W2:Y:S07]  /*0030*/  LDCU UR4, c[0x0][0x388] ;  /* 0x00007100ff0477ac */ /* 0x000eae0008000800 */
[----:B------:R-:W1:Y:S01]  /*0040*/  LDC R5, c[0x0][0x360] ;  /* 0x0000d800ff057b82 */ /* 0x000e620000000800 */
[----:B0-----:R-:W-:Y:S01]  /*0050*/  ISETP.GT.U32.AND P0, PT, R0, 0x1f, PT ;  /* 0x0000001f0000780c */ /* 0x001fe20003f04070 */
[----:B-1----:R-:W-:-:S03]  /*0060*/  IMAD R5, R5, UR6, R0 ;  /* 0x0000000605057c24 */ /* 0x002fc6000f8e0200 */
[----:B------:R-:W-:Y:S02]  /*0070*/  ISETP.NE.OR P0, PT, RZ, UR6, P0 ;  /* 0x00000006ff007c0c */ /* 0x000fe40008705670 */
[----:B--2---:R-:W-:Y:S01]  /*0080*/  ISETP.GE.AND P1, PT, R5, UR4, PT ;  /* 0x0000000405007c0c */ /* 0x004fe2000bf26270 */
[----:B------:R-:W0:-:S12]  /*0090*/  LDCU.64 UR4, c[0x0][0x358] ;  /* 0x00006b00ff0477ac */ /* 0x000e180008000a00 */
[----:B------:R-:W1:Y:S01]  /*00a0*/  @!P1 LDC.64 R2, c[0x0][0x380] ;  /* 0x0000e000ff029b82 */ /* 0x000e620000000a00 */
[----:B------:R-:W-:Y:S01]  /*00b0*/  @!P1 MOV R4, 0x63 ;  /* 0x0000006300049802 */ /* 0x000fe20000000f00 */
[----:B-1----:R-:W-:-:S04]  /*00c0*/  @!P1 IMAD.WIDE R2, R5, 0x8, R2 ;  /* 0x0000000805029825 */ /* 0x002fc800078e0202 */
[----:B------:R-:W-:-:S05]  /*00d0*/  HFMA2 R5, -RZ, RZ, 0, 0 ;  /* 0x00000000ff057431 */ /* 0x000fca00000001ff */
[----:B0-----:R0:W-:Y:S01]  /*00e0*/  @!P1 STG.E.64 desc[UR4][R2.64+0x100], R4 ;  /* 0x0001000402009986 */ /* 0x0011e2000c101b04 */
[----:B------:R-:W-:Y:S05]  /*00f0*/  @P0 EXIT ;  /* 0x000000000000094d */ /* 0x000fea0003800000 */
[----:B0-----:R-:W0:Y:S02]  /*0100*/  LDC.64 R2, c[0x0][0x380] ;  /* 0x0000e000ff027b82 */ /* 0x001e240000000a00 */
[----:B0-----:R-:W-:-:S05]  /*0110*/  IMAD.WIDE.U32 R2, R0, 0x8, R2 ;  /* 0x0000000800027825 */ /* 0x001fca00078e0002 */
[----:B------:R-:W-:Y:S01]  /*0120*/  STG.E.64 desc[UR4][R2.64], RZ ;  /* 0x000000ff02007986 */ /* 0x000fe2000c101b04 */
[----:B------:R-:W-:Y:S05]  /*0130*/  EXIT ;  /* 0x000000000000794d */ /* 0x000fea0003800000 */
.L_x_186:
        /* <DEDUP_REMOVED lines=12> */
.L_x_224:


//--------------------- .text._ZN3cub18CUB_300001_SM_10006detail8for_each13static_kernelINS2_12policy_hub_t12policy_500_tEmN6thrust24THRUST_300001_SM_1000_NS8cuda_cub20__uninitialized_fill7functorINS7_10device_ptrIfEEfEEEEvT0_T1_ --------------------------
	.section	.text._ZN3cub18CUB_300001_SM_10006detail8for_each13static_kernelINS2_12policy_hub_t12policy_500_tEmN6thrust24THRUST_300001_SM_1000_NS8cuda_cub20__uninitialized_fill7functorINS7_10device_ptrIfEEfEEEEvT0_T1_,"ax",@progbits
	.align	128
        .global         _ZN3cub18CUB_300001_SM_10006detail8for_each13static_kernelINS2_12policy_hub_t12policy_500_tEmN6thrust24THRUST_300001_SM_1000_NS8cuda_cub20__uninitialized_fill7functorINS7_10device_ptrIfEEfEEEEvT0_T1_
        .type           _ZN3cub18CUB_300001_SM_10006detail8for_each13static_kernelINS2_12policy_hub_t12policy_500_tEmN6thrust24THRUST_300001_SM_1000_NS8cuda_cub20__uninitialized_fill7functorINS7_10device_ptrIfEEfEEEEvT0_T1_,@function
        .size           _ZN3cub18CUB_300001_SM_10006detail8for_each13static_kernelINS2_12policy_hub_t12policy_500_tEmN6thrust24THRUST_300001_SM_1000_NS8cuda_cub20__uninitialized_fill7functorINS7_10device_ptrIfEEfEEEEvT0_T1_,(.L_x_225 - _ZN3cub18CUB_300001_SM_10006detail8for_each13static_kernelINS2_12policy_hub_t12policy_500_tEmN6thrust24THRUST_300001_SM_1000_NS8cuda_cub20__uninitialized_fill7functorINS7_10device_ptrIfEEfEEEEvT0_T1_)
        .other          _ZN3cub18CUB_300001_SM_10006detail8for_each13static_kernelINS2_12policy_hub_t12policy_500_tEmN6thrust24THRUST_300001_SM_1000_NS8cuda_cub20__uninitialized_fill7functorINS7_10device_ptrIfEEfEEEEvT0_T1_,@"STO_CUDA_ENTRY STV_DEFAULT"
_ZN3cub18CUB_300001_SM_10006detail8for_each13static_kernelINS2_12policy_hub_t12policy_500_tEmN6thrust24THRUST_300001_SM_1000_NS8cuda_cub20__uninitialized_fill7functorINS7_10device_ptrIfEEfEEEEvT0_T1_:
.text._ZN3cub18CUB_300001_SM_10006detail8for_each13static_kernelINS2_12policy_hub_t12policy_500_tEmN6thrust24THRUST_300001_SM_1000_NS8cuda_cub20__uninitialized_fill7functorINS7_10device_ptrIfEEfEEEEvT0_T1_:
[----:B------:R-:W-:Y:S08]  /*0000*/  LDC R1, c[0x0][0x37c] ;  /* 0x0000df00ff017b82 */ /* 0x000ff00000000800 */
[----:B------:R-:W0:Y:S01]  /*0010*/  S2UR UR4, SR_CTAID.X ;  /* 0x00000000000479c3 */ /* 0x000e220000002500 */
[----:B------:R-:W1:Y:S01]  /*0020*/  LDCU.64 UR6, c[0x0][0x380] ;  /* 0x00007000ff0677ac */ /* 0x000e620008000a00 */
[----:B------:R-:W2:Y:S01]  /*0030*/  LDCU.64 UR8, c[0x0][0x358] ;  /* 0x00006b00ff0877ac */ /* 0x000ea20008000a00 */
[----:B0-----:R-:W-:-:S04]  /*0040*/  UIMAD.WIDE.U32 UR4, UR4, 0x200, URZ ;  /* 0x00000200040478a5 */ /* 0x001fc8000f8e00ff */
[----:B-1----:R-:W-:-:S04]  /*0050*/  UIADD3 UR6, UP0, UPT, -UR4, UR6, URZ ;  /* 0x0000000604067290 */ /* 0x002fc8000ff1e1ff */
[----:B------:R-:W-:Y:S02]  /*0060*/  UIADD3.X UR7, UPT, UPT, ~UR5, UR7, URZ, UP0, !UPT ;  /* 0x0000000705077290 */ /* 0x000fe400087fe5ff */
[----:B------:R-:W-:-:S04]  /*0070*/  UISETP.GE.U32.AND UP0, UPT, UR6, 0x200, UPT ;  /* 0x000002000600788c */ /* 0x000fc8000bf06070 */
[----:B------:R-:W-:-:S09]  /*0080*/  UISETP.GE.U32.AND.EX UP0, UPT, UR7, URZ, UPT, UP0 ;  /* 0x000000ff0700728c */ /* 0x000fd2000bf06100 */
[----:B--2---:R-:W-:Y:S05]  /*0090*/  BRA.U !UP0, `(.L_x_187) ;  /* 0x0000000108287547 */ /* 0x004fea000b800000 */
[----:B------:R-:W0:Y:S01]  /*00a0*/  S2R R0, SR_TID.X ;  /* 0x0000000000007919 */ /* 0x000e220000002100 */
[----:B------:R-:W1:Y:S01]  /*00b0*/  LDCU.64 UR6, c[0x0][0x388] ;  /* 0x00007100ff0677ac */ /* 0x000e620008000a00 */
[----:B------:R-:W2:Y:S01]  /*00c0*/  LDC R5, c[0x0][0x390] ;  /* 0x0000e400ff057b82 */ /* 0x000ea20000000800 */
[----:B0-----:R-:W-:-:S05]  /*00d0*/  IADD3 R0, P0, PT, R0, UR4, RZ ;  /* 0x0000000400007c10 */ /* 0x001fca000ff1e0ff */
[----:B------:R-:W-:Y:S01]  /*00e0*/  IMAD.X R3, RZ, RZ, UR5, P0 ;  /* 0x00000005ff037e24 */ /* 0x000fe200080e06ff */
[----:B-1----:R-:W-:-:S04]  /*00f0*/  LEA R2, P0, R0, UR6, 0x2 ;  /* 0x0000000600027c11 */ /* 0x002fc8000f8010ff */
[----:B------:R-:W-:-:S05]  /*0100*/  LEA.HI.X R3, R0, UR7, R3, 0x2, P0 ;  /* 0x0000000700037c11 */ /* 0x000fca00080f1403 */
[----:B--2---:R-:W-:Y:S04]  /*0110*/  STG.E desc[UR8][R2.64], R5 ;  /* 0x0000000502007986 */ /* 0x004fe8000c101908 */
[----:B------:R-:W-:Y:S01]  /*0120*/  STG.E desc[UR8][R2.64+0x400], R5 ;  /* 0x0004000502007986 */ /* 0x000fe2000c101908 */
[----:B------:R-:W-:Y:S05]  /*0130*/  EXIT ;  /* 0x000000000000794d */ /* 0x000fea0003800000 */
.L_x_187:
[----:B------:R-:W0:Y:S01]  /*0140*/  S2R R0, SR_TID.X ;  /* 0x0000000000007919 */ /* 0x000e220000002100 */
[----:B------:R-:W-:Y:S01]  /*0150*/  IMAD.U32 R2, RZ, RZ, UR7 ;  /* 0x00000007ff027e24 */ /* 0x000fe2000f8e00ff */
[----:B------:R-:W1:Y:S01]  /*0160*/  LDCU.64 UR10, c[0x0][0x388] ;  /* 0x00007100ff0a77ac */ /* 0x000e620008000a00 */
[----:B------:R-:W-:Y:S01]  /*0170*/  IMAD.U32 R4, RZ, RZ, UR7 ;  /* 0x00000007ff047e24 */ /* 0x000fe2000f8e00ff */
[----:B0-----:R-:W-:-:S04]  /*0180*/  ISETP.LT.U32.AND P0, PT, R0, UR6, PT ;  /* 0x0000000600007c0c */ /* 0x001fc8000bf01070 */
[----:B------:R-:W-:Y:S01]  /*0190*/  ISETP.GT.U32.AND.EX P0, PT, R2, RZ, PT, P0 ;  /* 0x000000ff0200720c */ /* 0x000fe20003f04100 */
[C---:B------:R-:W-:Y:S01]  /*01a0*/  VIADD R2, R0.reuse, 0x100 ;  /* 0x0000010000027836 */ /* 0x040fe20000000000 */
[----:B------:R-:W-:-:S04]  /*01b0*/  IADD3 R0, P2, PT, R0, UR4, RZ ;  /* 0x0000000400007c10 */ /* 0x000fc8000ff5e0ff */
[----:B------:R-:W-:Y:S01]  /*01c0*/  ISETP.LT.U32.AND P1, PT, R2, UR6, PT ;  /* 0x0000000602007c0c */ /* 0x000fe2000bf21070 */
[----:B------:R-:W-:Y:S01]  /*01d0*/  IMAD.X R3, RZ, RZ, UR5, P2 ;  /* 0x00000005ff037e24 */ /* 0x000fe200090e06ff */
[----:B-1----:R-:W-:Y:S02]  /*01e0*/  LEA R2, P2, R0, UR10, 0x2 ;  /* 0x0000000a00027c11 */ /* 0x002fe4000f8410ff */
[----:B------:R-:W-:Y:S02]  /*01f0*/  ISETP.GT.U32.AND.EX P1, PT, R4, RZ, PT, P1 ;  /* 0x000000ff0400720c */ /* 0x000fe40003f24110 */
[----:B------:R-:W-:Y:S01]  /*0200*/  LEA.HI.X R3, R0, UR11, R3, 0x2, P2 ;  /* 0x0000000b00037c11 */ /* 0x000fe200090f1403 */
[----:B------:R-:W0:Y:S04]  /*0210*/  @P0 LDC R5, c[0x0][0x390] ;  /* 0x0000e400ff050b82 */ /* 0x000e280000000800 */
[----:B0-----:R0:W-:Y:S06]  /*0220*/  @P0 STG.E desc[UR8][R2.64], R5 ;  /* 0x0000000502000986 */ /* 0x0011ec000c101908 */
[----:B------:R-:W-:Y:S05]  /*0230*/  @!P1 EXIT ;  /* 0x000000000000994d */ /* 0x000fea0003800000 */
[----:B0-----:R-:W0:Y:S02]  /*0240*/  LDC R5, c[0x0][0x390] ;  /* 0x0000e400ff057b82 */ /* 0x001e240000000800 */
[----:B0-----:R-:W-:Y:S01]  /*0250*/  STG.E desc[UR8][R2.64+0x400], R5 ;  /* 0x0004000502007986 */ /* 0x001fe2000c101908 */
[----:B------:R-:W-:Y:S05]  /*0260*/  EXIT ;  /* 0x000000000000794d */ /* 0x000fea0003800000 */
.L_x_188:
        /* <DEDUP_REMOVED lines=9> */
.L_x_225:


//--------------------- .text._ZN3cub18CUB_300001_SM_10006detail8for_each13static_kernelINS2_12policy_hub_t12policy_500_tEmN6thrust24THRUST_300001_SM_1000_NS8cuda_cub20__uninitialized_fill7functorINS7_10device_ptrIiEEiEEEEvT0_T1_ --------------------------
	.section	.text._ZN3cub18CUB_300001_SM_10006detail8for_each13static_kernelINS2_12policy_hub_t12policy_500_tEmN6thrust24THRUST_300001_SM_1000_NS8cuda_cub20__uninitialized_fill7functorINS7_10device_ptrIiEEiEEEEvT0_T1_,"ax",@progbits
	.align	128
        .global         _ZN3cub18CUB_300001_SM_10006detail8for_each13static_kernelINS2_12policy_hub_t12policy_500_tEmN6thrust24THRUST_300001_SM_1000_NS8cuda_cub20__uninitialized_fill7functorINS7_10device_ptrIiEEiEEEEvT0_T1_
        .type           _ZN3cub18CUB_300001_SM_10006detail8for_each13static_kernelINS2_12policy_hub_t12policy_500_tEmN6thrust24THRUST_300001_SM_1000_NS8cuda_cub20__uninitialized_fill7functorINS7_10device_ptrIiEEiEEEEvT0_T1_,@function
        .size           _ZN3cub18CUB_300001_SM_10006detail8for_each13static_kernelINS2_12policy_hub_t12policy_500_tEmN6thrust24THRUST_300001_SM_1000_NS8cuda_cub20__uninitialized_fill7functorINS7_10device_ptrIiEEiEEEEvT0_T1_,(.L_x_226 - _ZN3cub18CUB_300001_SM_10006detail8for_each13static_kernelINS2_12policy_hub_t12policy_500_tEmN6thrust24THRUST_300001_SM_1000_NS8cuda_cub20__uninitialized_fill7functorINS7_10device_ptrIiEEiEEEEvT0_T1_)
        .other          _ZN3cub18CUB_300001_SM_10006detail8for_each13static_kernelINS2_12policy_hub_t12policy_500_tEmN6thrust24THRUST_300001_SM_1000_NS8cuda_cub20__uninitialized_fill7functorINS7_10device_ptrIiEEiEEEEvT0_T1_,@"STO_CUDA_ENTRY STV_DEFAULT"
_ZN3cub18CUB_300001_SM_10006detail8for_each13static_kernelINS2_12policy_hub_t12policy_500_tEmN6thrust24THRUST_300001_SM_1000_NS8cuda_cub20__uninitialized_fill7functorINS7_10device_ptrIiEEiEEEEvT0_T1_:
.text._ZN3cub18CUB_300001_SM_10006detail8for_each13static_kernelINS2_12policy_hub_t12policy_500_tEmN6thrust24THRUST_300001_SM_1000_NS8cuda_cub20__uninitialized_fill7functorINS7_10device_ptrIiEEiEEEEvT0_T1_:
        /* <DEDUP_REMOVED lines=20> */
.L_x_189:
        /* <DEDUP_REMOVED lines=19> */
.L_x_190:
        /* <DEDUP_REMOVED lines=9> */
.L_x_226:


//--------------------- .text._ZN3cub18CUB_300001_SM_10006detail11EmptyKernelIvEEvv --------------------------
	.section	.text._ZN3cub18CUB_300001_SM_10006detail11EmptyKernelIvEEvv,"ax",@progbits
	.align	128
        .global         _ZN3cub18CUB_300001_SM_10006detail11EmptyKernelIvEEvv
        .type           _ZN3cub18CUB_300001_SM_10006detail11EmptyKernelIvEEvv,@function
        .size           _ZN3cub18CUB_300001_SM_10006detail11EmptyKernelIvEEvv,(.L_x_227 - _ZN3cub18CUB_300001_SM_10006detail11EmptyKernelIvEEvv)
        .other          _ZN3cub18CUB_300001_SM_10006detail11EmptyKernelIvEEvv,@"STO_CUDA_ENTRY STV_DEFAULT"
_ZN3cub18CUB_300001_SM_10006detail11EmptyKernelIvEEvv:
.text._ZN3cub18CUB_300001_SM_10006detail11EmptyKernelIvEEvv:
[----:B------:R-:W-:Y:S01]  /*0000*/  LDC R1, c[0x0][0x37c] ;  /* 0x0000df00ff017b82 */ /* 0x000fe20000000800 */
[----:B------:R-:W-:Y:S05]  /*0010*/  EXIT ;  /* 0x000000000000794d */ /* 0x000fea0003800000 */
.L_x_191:
        /* <DEDUP_REMOVED lines=14> */
.L_x_227:


//--------------------- .text._Z25radix_sort_pass_3_scatterN4cuda3std3__44spanIKiLm18446744073709551615EEES4_NS2_IKfLm18446744073709551615EEES4_S4_NS2_IiLm18446744073709551615EEENS2_IfLm18446744073709551615EEES7_ --------------------------
	.section	.text._Z25radix_sort_pass_3_scatterN4cuda3std3__44spanIKiLm18446744073709551615EEES4_NS2_IKfLm18446744073709551615EEES4_S4_NS2_IiLm18446744073709551615EEENS2_IfLm18446744073709551615EEES7_,"ax",@progbits
	.align	128
        .global         _Z25radix_sort_pass_3_scatterN4cuda3std3__44spanIKiLm18446744073709551615EEES4_NS2_IKfLm18446744073709551615EEES4_S4_NS2_IiLm18446744073709551615EEENS2_IfLm18446744073709551615EEES7_
        .type           _Z25radix_sort_pass_3_scatterN4cuda3std3__44spanIKiLm18446744073709551615EEES4_NS2_IKfLm18446744073709551615EEES4_S4_NS2_IiLm18446744073709551615EEENS2_IfLm18446744073709551615EEES7_,@function
        .size           _Z25radix_sort_pass_3_scatterN4cuda3std3__44spanIKiLm18446744073709551615EEES4_NS2_IKfLm18446744073709551615EEES4_S4_NS2_IiLm18446744073709551615EEENS2_IfLm18446744073709551615EEES7_,(.L_x_228 - _Z25radix_sort_pass_3_scatterN4cuda3std3__44spanIKiLm18446744073709551615EEES4_NS2_IKfLm18446744073709551615EEES4_S4_NS2_IiLm18446744073709551615EEENS2_IfLm18446744073709551615EEES7_)
        .other          _Z25radix_sort_pass_3_scatterN4cuda3std3__44spanIKiLm18446744073709551615EEES4_NS2_IKfLm18446744073709551615EEES4_S4_NS2_IiLm18446744073709551615EEENS2_IfLm18446744073709551615EEES7_,@"STO_CUDA_ENTRY STV_DEFAULT"
_Z25radix_sort_pass_3_scatterN4cuda3std3__44spanIKiLm18446744073709551615EEES4_NS2_IKfLm18446744073709551615EEES4_S4_NS2_IiLm18446744073709551615EEENS2_IfLm18446744073709551615EEES7_:
.text._Z25radix_sort_pass_3_scatterN4cuda3std3__44spanIKiLm18446744073709551615EEES4_NS2_IKfLm18446744073709551615EEES4_S4_NS2_IiLm18446744073709551615EEENS2_IfLm18446744073709551615EEES7_:
[----:B------:R-:W-:Y:S08]  /*0000*/  LDC R1, c[0x0][0x37c] ;  /* 0x0000df00ff017b82 */ /* 0x000ff00000000800 */
[----:B------:R-:W0:Y:S01]  /*0010*/  LDC.64 R2, c[0x0][0x380] ;  /* 0x0000e000ff027b82 */ /* 0x000e220000000a00 */
[----:B------:R-:W0:Y:S01]  /*0020*/  LDCU.64 UR4, c[0x0][0x358] ;  /* 0x00006b00ff0477ac */ /* 0x000e220008000a00 */
[----:B------:R-:W1:Y:S01]  /*0030*/  S2R R9, SR_TID.X ;  /* 0x0000000000097919 */ /* 0x000e620000002100 */
[----:B------:R-:W2:Y:S05]  /*0040*/  S2R R10, SR_CTAID.X ;  /* 0x00000000000a7919 */ /* 0x000eaa0000002500 */
[----:B------:R-:W3:Y:S01]  /*0050*/  LDC.64 R4, c[0x0][0x390] ;  /* 0x0000e400ff047b82 */ /* 0x000ee20000000a00 */
[----:B0-----:R-:W4:Y:S01]  /*0060*/  LDG.E R3, desc[UR4][R2.64] ;  /* 0x0000000402037981 */ /* 0x001f22000c1e1900 */
[C---:B-1----:R-:W-:Y:S01]  /*0070*/  ISETP.GT.U32.AND P0, PT, R9.reuse, 0x3, PT ;  /* 0x000000030900780c */ /* 0x042fe20003f04070 */
[----:B------:R-:W-:-:S04]  /*0080*/  IMAD.SHL.U32 R8, R9, 0x2, RZ ;  /* 0x0000000209087824 */ /* 0x000fc800078e00ff */
[----:B--2---:R-:W-:-:S04]  /*0090*/  IMAD R0, R10, 0x100, R8 ;  /* 0x000001000a007824 */ /* 0x004fc800078e0208 */
[----:B------:R-:W-:-:S04]  /*00a0*/  VIADD R6, R0, 0x1 ;  /* 0x0000000100067836 */ /* 0x000fc80000000000 */
[----:B------:R-:W0:Y:S08]  /*00b0*/  @!P0 LDC R11, c[0x0][0x370] ;  /* 0x0000dc00ff0b8b82 */ /* 0x000e300000000800 */
[----:B------:R-:W1:Y:S01]  /*00c0*/  @!P0 LDC.64 R12, c[0x0][0x3c0] ;  /* 0x0000f000ff0c8b82 */ /* 0x000e620000000a00 */
[-C--:B----4-:R-:W-:Y:S02]  /*00d0*/  ISETP.GE.AND P2, PT, R6, R3.reuse, PT ;  /* 0x000000030600720c */ /* 0x090fe40003f46270 */
[C---:B------:R-:W-:Y:S01]  /*00e0*/  ISETP.GE.AND P1, PT, R0.reuse, R3, PT ;  /* 0x000000030000720c */ /* 0x040fe20003f26270 */
[----:B---3--:R-:W-:-:S10]  /*00f0*/  IMAD.WIDE.U32 R2, R0, 0x4, R4 ;  /* 0x0000000400027825 */ /* 0x008fd400078e0004 */
[----:B------:R-:W2:Y:S04]  /*0100*/  @!P2 LDG.E R7, desc[UR4][R2.64+0x4] ;  /* 0x000004040207a981 */ /* 0x000ea8000c1e1900 */
[----:B------:R-:W3:Y:S01]  /*0110*/  @!P1 LDG.E R18, desc[UR4][R2.64] ;  /* 0x0000000402129981 */ /* 0x000ee2000c1e1900 */
[----:B0-----:R-:W-:-:S04]  /*0120*/  @!P0 IMAD R5, R9, R11, R10 ;  /* 0x0000000b09058224 */ /* 0x001fc800078e020a */
[----:B-1----:R-:W-:-:S05]  /*0130*/  @!P0 IMAD.WIDE.U32 R12, R5, 0x4, R12 ;  /* 0x00000004050c8825 */ /* 0x002fca00078e000c */
[----:B------:R0:W4:Y:S01]  /*0140*/  @!P0 LDG.E R15, desc[UR4][R12.64] ;  /* 0x000000040c0f8981 */ /* 0x000122000c1e1900 */
[----:B------:R-:W1:Y:S01]  /*0150*/  S2R R4, SR_CgaCtaId ;  /* 0x0000000000047919 */ /* 0x000e620000008800 */
[----:B------:R-:W-:Y:S02]  /*0160*/  ISETP.GT.U32.AND P3, PT, R9, 0x7f, PT ;  /* 0x0000007f0900780c */ /* 0x000fe40003f64070 */
[----:B------:R-:W-:-:S05]  /*0170*/  IADD3 R14, PT, PT, R8, 0x1, RZ ;  /* 0x00000001080e7810 */ /* 0x000fca0007ffe0ff */
[----:B------:R-:W-:Y:S01]  /*0180*/  IMAD.IADD R10, R14, 0x1, -R9 ;  /* 0x000000010e0a7824 */ /* 0x000fe200078e0a09 */
[----:B------:R-:W-:Y:S01]  /*0190*/  MOV R5, 0x400 ;  /* 0x0000040000057802 */ /* 0x000fe20000000f00 */
[----:B------:R-:W-:-:S04]  /*01a0*/  HFMA2 R11, -RZ, RZ, 0, 1.78813934326171875e-07 ;  /* 0x00000003ff0b7431 */ /* 0x000fc800000001ff */
[----:B------:R-:W-:Y:S02]  /*01b0*/  @!P3 IMAD.SHL.U32 R16, R10, 0x2, RZ ;  /* 0x000000020a10b824 */ /* 0x000fe400078e00ff */
[----:B------:R-:W-:Y:S02]  /*01c0*/  IMAD.MOV.U32 R6, RZ, RZ, 0x3 ;  /* 0x00000003ff067424 */ /* 0x000fe400078e00ff */
[----:B------:R-:W-:Y:S02]  /*01d0*/  @!P3 VIADD R17, R16, 0xfffffffe ;  /* 0xfffffffe1011b836 */ /* 0x000fe40000000000 */
[----:B0-----:R-:W-:-:S03]  /*01e0*/  VIADD R13, R5, 0x10 ;  /* 0x00000010050d7836 */ /* 0x001fc60000000000 */
[----:B------:R-:W-:Y:S01]  /*01f0*/  @!P3 LEA.HI R20, R17, R16, RZ, 0x1b ;  /* 0x000000101114b211 */ /* 0x000fe200078fd8ff */
[----:B------:R-:W-:Y:S01]  /*0200*/  IMAD.MOV.U32 R19, RZ, RZ, 0x1 ;  /* 0x00000001ff137424 */ /* 0x000fe200078e00ff */
[-C--:B------:R-:W-:Y:S02]  /*0210*/  LEA.HI R16, R14, R8.reuse, RZ, 0x1b ;  /* 0x000000080e107211 */ /* 0x080fe400078fd8ff */
[----:B------:R-:W-:Y:S02]  /*0220*/  LEA.HI R14, R9, R8, RZ, 0x1c ;  /* 0x00000008090e7211 */ /* 0x000fe400078fe0ff */
[----:B-1----:R-:W-:-:S05]  /*0230*/  LEA R13, R4, R13, 0x18 ;  /* 0x0000000d040d7211 */ /* 0x002fca00078ec0ff */
[--C-:B------:R-:W-:Y:S02]  /*0240*/  IMAD R14, R14, 0x4, R13.reuse ;  /* 0x000000040e0e7824 */ /* 0x100fe400078e020d */
[--C-:B------:R-:W-:Y:S02]  /*0250*/  IMAD R8, R16, 0x4, R13.reuse ;  /* 0x0000000410087824 */ /* 0x100fe400078e020d */
[----:B------:R-:W-:Y:S01]  /*0260*/  @!P3 IMAD R20, R20, 0x4, R13 ;  /* 0x000000041414b824 */ /* 0x000fe200078e020d */
[C---:B------:R-:W-:Y:S02]  /*0270*/  ISETP.GT.U32.AND P4, PT, R9.reuse, 0x3f, PT ;  /* 0x0000003f0900780c */ /* 0x040fe40003f84070 */
[C---:B------:R-:W-:Y:S01]  /*0280*/  ISETP.GT.U32.AND P6, PT, R9.reuse, 0x1f, PT ;  /* 0x0000001f0900780c */ /* 0x040fe20003fc4070 */
[----:B------:R-:W-:Y:S01]  /*0290*/  BSSY.RECONVERGENT B0, `(.L_x_192) ;  /* 0x0000021000007945 */ /* 0x000fe20003800200 */
[----:B------:R-:W-:Y:S02]  /*02a0*/  ISETP.GT.U32.AND P5, PT, R9, 0xf, PT ;  /* 0x0000000f0900780c */ /* 0x000fe40003fa4070 */
[----:B--2---:R-:W-:-:S02]  /*02b0*/  @!P2 LOP3.LUT R6, R7, 0x3, RZ, 0xc0, !PT ;  /* 0x000000030706a812 */ /* 0x004fc400078ec0ff */
[----:B---3--:R-:W-:-:S03]  /*02c0*/  @!P1 LOP3.LUT R11, R18, 0x3, RZ, 0xc0, !PT ;  /* 0x00000003120b9812 */ /* 0x008fc600078ec0ff */
[----:B------:R-:W-:Y:S01]  /*02d0*/  IMAD.SHL.U32 R7, R6, 0x8, RZ ;  /* 0x0000000806077824 */ /* 0x000fe200078e00ff */
[----:B------:R-:W-:Y:S02]  /*02e0*/  @!P0 LEA R18, R4, R5, 0x18 ;  /* 0x0000000504128211 */ /* 0x000fe400078ec0ff */
[----:B------:R-:W-:Y:S02]  /*02f0*/  SHF.L.U32 R12, R11, 0x3, RZ ;  /* 0x000000030b0c7819 */ /* 0x000fe400000006ff */
[----:B------:R-:W-:Y:S02]  /*0300*/  @!P0 LEA R18, R9, R18, 0x2 ;  /* 0x0000001209128211 */ /* 0x000fe400078e10ff */
[C---:B------:R-:W-:Y:S02]  /*0310*/  SHF.L.U32 R17, R19.reuse, R12, RZ ;  /* 0x0000000c13117219 */ /* 0x040fe400000006ff */
[----:B------:R-:W-:-:S03]  /*0320*/  SHF.L.U32 R19, R19, R7, RZ ;  /* 0x0000000713137219 */ /* 0x000fc600000006ff */
[----:B------:R-:W-:Y:S04]  /*0330*/  STS [R14], R17 ;  /* 0x000000110e007388 */ /* 0x000fe80000000800 */
[----:B------:R-:W-:Y:S04]  /*0340*/  STS [R8+0x4], R19 ;  /* 0x0000041308007388 */ /* 0x000fe80000000800 */
[----:B----4-:R0:W-:Y:S01]  /*0350*/  @!P0 STS [R18], R15 ;  /* 0x0000000f12008388 */ /* 0x0101e20000000800 */
[----:B------:R-:W-:Y:S06]  /*0360*/  BAR.SYNC.DEFER_BLOCKING 0x0 ;  /* 0x0000000000007b1d */ /* 0x000fec0000010000 */
[----:B------:R-:W-:Y:S04]  /*0370*/  @!P3 LDS R20, [R20+-0x8] ;  /* 0xfffff8001414b984 */ /* 0x000fe80000000800 */
[----:B------:R-:W1:Y:S01]  /*0380*/  @!P3 LDS R21, [R8+0x4] ;  /* 0x000004000815b984 */ /* 0x000e620000000800 */
[----:B0-----:R-:W-:-:S02]  /*0390*/  P2R R15, PR, RZ, 0x40 ;  /* 0x00000040ff0f7803 */ /* 0x001fc40000000000 */
[----:B------:R-:W-:Y:S01]  /*03a0*/  P2R R15, PR, RZ, 0x20 ;  /* 0x00000020ff0f7803 */ /* 0x000fe20000000000 */
[----:B-1----:R-:W-:-:S05]  /*03b0*/  @!P3 IMAD.IADD R21, R20, 0x1, R21 ;  /* 0x000000011415b824 */ /* 0x002fca00078e0215 */
[----:B------:R0:W-:Y:S01]  /*03c0*/  @!P3 STS [R8+0x4], R21 ;  /* 0x000004150800b388 */ /* 0x0001e20000000800 */
[----:B------:R-:W-:Y:S06]  /*03d0*/  BAR.SYNC.DEFER_BLOCKING 0x0 ;  /* 0x0000000000007b1d */ /* 0x000fec0000010000 */
[----:B------:R-:W-:Y:S05]  /*03e0*/  @P4 BRA `(.L_x_193) ;  /* 0x00000000002c4947 */ /* 0x000fea0003800000 */
[----:B------:R-:W-:-:S04]  /*03f0*/  IMAD.SHL.U32 R15, R10, 0x4, RZ ;  /* 0x000000040a0f7824 */ /* 0x000fc800078e00ff */
[C---:B------:R-:W-:Y:S01]  /*0400*/  VIADD R16, R15.reuse, 0xffffffff ;  /* 0xffffffff0f107836 */ /* 0x040fe20000000000 */
[----:B------:R-:W-:-:S04]  /*0410*/  IADD3 R18, PT, PT, R15, -0x3, RZ ;  /* 0xfffffffd0f127810 */ /* 0x000fc80007ffe0ff */
[-C--:B------:R-:W-:Y:S02]  /*0420*/  LEA.HI R18, R18, R15.reuse, RZ, 0x1b ;  /* 0x0000000f12127211 */ /* 0x080fe400078fd8ff */
[----:B------:R-:W-:-:S03]  /*0430*/  LEA.HI R16, R16, R15, RZ, 0x1b ;  /* 0x0000000f10107211 */ /* 0x000fc600078fd8ff */
[--C-:B------:R-:W-:Y:S02]  /*0440*/  IMAD R18, R18, 0x4, R13.reuse ;  /* 0x0000000412127824 */ /* 0x100fe400078e020d */
[----:B------:R-:W-:-:S04]  /*0450*/  IMAD R16, R16, 0x4, R13 ;  /* 0x0000000410107824 */ /* 0x000fc800078e020d */
[----:B------:R-:W-:Y:S04]  /*0460*/  LDS R18, [R18+-0xc] ;  /* 0xfffff40012127984 */ /* 0x000fe80000000800 */
[----:B------:R-:W1:Y:S02]  /*0470*/  LDS R15, [R16+-0x4] ;  /* 0xfffffc00100f7984 */ /* 0x000e640000000800 */
[----:B-1----:R-:W-:-:S05]  /*0480*/  IADD3 R15, PT, PT, R18, R15, RZ ;  /* 0x0000000f120f7210 */ /* 0x002fca0007ffe0ff */
[----:B------:R1:W-:Y:S02]  /*0490*/  STS [R16+-0x4], R15 ;  /* 0xfffffc0f10007388 */ /* 0x0003e40000000800 */
.L_x_193:
[----:B------:R-:W-:Y:S05]  /*04a0*/  BSYNC.RECONVERGENT B0 ;  /* 0x0000000000007941 */ /* 0x000fea0003800200 */
.L_x_192:
[----:B------:R-:W-:Y:S06]  /*04b0*/  BAR.SYNC.DEFER_BLOCKING 0x0 ;  /* 0x0000000000007b1d */ /* 0x000fec0000010000 */
[----:B------:R-:W-:Y:S04]  /*04c0*/  BSSY.RECONVERGENT B0, `(.L_x_194) ;  /* 0x000000d000007945 */ /* 0x000fe80003800200 */
[----:B------:R-:W-:Y:S05]  /*04d0*/  @P6 BRA `(.L_x_195) ;  /* 0x00000000002c6947 */ /* 0x000fea0003800000 */
[----:B-1----:R-:W-:-:S04]  /*04e0*/  IMAD.SHL.U32 R15, R10, 0x8, RZ ;  /* 0x000000080a0f7824 */ /* 0x002fc800078e00ff */
[C---:B------:R-:W-:Y:S02]  /*04f0*/  VIADD R18, R15.reuse, 0xfffffffb ;  /* 0xfffffffb0f127836 */ /* 0x040fe40000000000 */
[----:B------:R-:W-:-:S03]  /*0500*/  VIADD R16, R15, 0xffffffff ;  /* 0xffffffff0f107836 */ /* 0x000fc60000000000 */
[-C--:B------:R-:W-:Y:S02]  /*0510*/  LEA.HI R18, R18, R15.reuse, RZ, 0x1b ;  /* 0x0000000f12127211 */ /* 0x080fe400078fd8ff */
[----:B------:R-:W-:Y:S02]  /*0520*/  LEA.HI R16, R16, R15, RZ, 0x1b ;  /* 0x0000000f10107211 */ /* 0x000fe400078fd8ff */
[----:B------:R-:W-:-:S03]  /*0530*/  LEA R18, R18, R13, 0x2 ;  /* 0x0000000d12127211 */ /* 0x000fc600078e10ff */
[----:B------:R-:W-:-:S03]  /*0540*/  IMAD R16, R16, 0x4, R13 ;  /* 0x0000000410107824 */ /* 0x000fc600078e020d */
[----:B------:R-:W-:Y:S04]  /*0550*/  LDS R18, [R18+-0x14] ;  /* 0xffffec0012127984 */ /* 0x000fe80000000800 */
[----:B------:R-:W1:Y:S02]  /*0560*/  LDS R15, [R16+-0x4] ;  /* 0xfffffc00100f7984 */ /* 0x000e640000000800 */
[----:B-1----:R-:W-:-:S05]  /*0570*/  IMAD.IADD R15, R18, 0x1, R15 ;  /* 0x00000001120f7824 */ /* 0x002fca00078e020f */
[----:B------:R2:W-:Y:S02]  /*0580*/  STS [R16+-0x4], R15 ;  /* 0xfffffc0f10007388 */ /* 0x0005e40000000800 */
.L_x_195:
[----:B------:R-:W-:Y:S05]  /*0590*/  BSYNC.RECONVERGENT B0 ;  /* 0x0000000000007941 */ /* 0x000fea0003800200 */
.L_x_194:
[----:B------:R-:W-:Y:S06]  /*05a0*/  BAR.SYNC.DEFER_BLOCKING 0x0 ;  /* 0x0000000000007b1d */ /* 0x000fec0000010000 */
[----:B------:R-:W-:Y:S04]  /*05b0*/  BSSY.RECONVERGENT B0, `(.L_x_196) ;  /* 0x000000d000007945 */ /* 0x000fe80003800200 */
[----:B------:R-:W-:Y:S05]  /*05c0*/  @P5 BRA `(.L_x_197) ;  /* 0x00000000002c5947 */ /* 0x000fea0003800000 */
[----:B-12---:R-:W-:-:S04]  /*05d0*/  IMAD.SHL.U32 R15, R10, 0x10, RZ ;  /* 0x000000100a0f7824 */ /* 0x006fc800078e00ff */
        /* <DEDUP_REMOVED lines=10> */
.L_x_197:
[----:B------:R-:W-:Y:S05]  /*0680*/  BSYNC.RECONVERGENT B0 ;  /* 0x0000000000007941 */ /* 0x000fea0003800200 */
.L_x_196:
[----:B------:R-:W-:Y:S01]  /*0690*/  BAR.SYNC.DEFER_BLOCKING 0x0 ;  /* 0x0000000000007b1d */ /* 0x000fe20000010000 */
[----:B------:R-:W-:-:S05]  /*06a0*/  ISETP.GT.U32.AND P5, PT, R9, 0x7, PT ;  /* 0x000000070900780c */ /* 0x000fca0003fa4070 */
[----:B------:R-:W-:Y:S08]  /*06b0*/  BSSY.RECONVERGENT B0, `(.L_x_198) ;  /* 0x000000d000007945 */ /* 0x000ff00003800200 */
[----:B------:R-:W-:Y:S05]  /*06c0*/  @P5 BRA `(.L_x_199) ;  /* 0x00000000002c5947 */ /* 0x000fea0003800000 */
[----:B-123--:R-:W-:-:S04]  /*06d0*/  IMAD.SHL.U32 R15, R10, 0x20, RZ ;  /* 0x000000200a0f7824 */ /* 0x00efc800078e00ff */
        /* <DEDUP_REMOVED lines=10> */
.L_x_199:
[----:B------:R-:W-:Y:S05]  /*0780*/  BSYNC.RECONVERGENT B0 ;  /* 0x0000000000007941 */ /* 0x000fea0003800200 */
.L_x_198:
[----:B------:R-:W-:Y:S06]  /*0790*/  BAR.SYNC.DEFER_BLOCKING 0x0 ;  /* 0x0000000000007b1d */ /* 0x000fec0000010000 */
[----:B------:R-:W-:Y:S04]  /*07a0*/  BSSY.RECONVERGENT B0, `(.L_x_200) ;  /* 0x000000d000007945 */ /* 0x000fe80003800200 */
[----:B------:R-:W-:Y:S05]  /*07b0*/  @P0 BRA `(.L_x_201) ;  /* 0x00000000002c0947 */ /* 0x000fea0003800000 */
[----:B-1234-:R-:W-:-:S04]  /*07c0*/  IMAD.SHL.U32 R15, R10, 0x40, RZ ;  /* 0x000000400a0f7824 */ /* 0x01efc800078e00ff */
        /* <DEDUP_REMOVED lines=10> */
.L_x_201:
[----:B------:R-:W-:Y:S05]  /*0870*/  BSYNC.RECONVERGENT B0 ;  /* 0x0000000000007941 */ /* 0x000fea0003800200 */
.L_x_200:
[----:B------:R-:W-:Y:S01]  /*0880*/  BAR.SYNC.DEFER_BLOCKING 0x0 ;  /* 0x0000000000007b1d */ /* 0x000fe20000010000 */
[----:B------:R-:W-:-:S04]  /*0890*/  ISETP.GT.U32.AND P6, PT, R9, 0x1, PT ;  /* 0x000000010900780c */ /* 0x000fc80003fc4070 */
[----:B-1234-:R-:W-:Y:S01]  /*08a0*/  P2R R15, PR, RZ, 0x40 ;  /* 0x00000040ff0f7803 */ /* 0x01efe20000000000 */
[----:B------:R-:W-:Y:S08]  /*08b0*/  BSSY.RECONVERGENT B0, `(.L_x_202) ;  /* 0x000000d000007945 */ /* 0x000ff00003800200 */
[----:B------:R-:W-:Y:S05]  /*08c0*/  @P6 BRA `(.L_x_203) ;  /* 0x00000000002c6947 */ /* 0x000fea0003800000 */
[----:B------:R-:W-:-:S04]  /*08d0*/  IMAD.SHL.U32 R15, R10, 0x80, RZ ;  /* 0x000000800a0f7824 */ /* 0x000fc800078e00ff */
        /* <DEDUP_REMOVED lines=10> */
.L_x_203:
[----:B------:R-:W-:Y:S05]  /*0980*/  BSYNC.RECONVERGENT B0 ;  /* 0x0000000000007941 */ /* 0x000fea0003800200 */
.L_x_202:
[----:B------:R-:W-:Y:S01]  /*0990*/  BAR.SYNC.DEFER_BLOCKING 0x0 ;  /* 0x0000000000007b1d */ /* 0x000fe20000010000 */
[----:B------:R-:W-:-:S05]  /*09a0*/  ISETP.NE.AND P6, PT, R9, RZ, PT ;  /* 0x000000ff0900720c */ /* 0x000fca0003fc5270 */
[----:B------:R-:W-:Y:S08]  /*09b0*/  BSSY.RECONVERGENT B0, `(.L_x_204) ;  /* 0x000001f000007945 */ /* 0x000ff00003800200 */
[CC--:B------:R-:W-:Y:S02]  /*09c0*/  @!P6 LEA R18, R4.reuse, R5.reuse, 0x18 ;  /* 0x000000050412e211 */ /* 0x0c0fe400078ec0ff */
[----:B------:R-:W-:-:S02]  /*09d0*/  @!P6 LEA R19, R4, R5, 0x18 ;  /* 0x000000050413e211 */ /* 0x000fc400078ec0ff */
[----:B------:R-:W-:Y:S01]  /*09e0*/  @!P6 LEA R20, R4, R5, 0x18 ;  /* 0x000000050414e211 */ /* 0x000fe200078ec0ff */
[----:B-1----:R-:W-:Y:S04]  /*09f0*/  @!P6 LDS R15, [R18+0x218] ;  /* 0x00021800120fe984 */ /* 0x002fe80000000800 */
[----:B------:R-:W1:Y:S02]  /*0a00*/  @!P6 LDS R16, [R18+0x428] ;  /* 0x000428001210e984 */ /* 0x000e640000000800 */
[----:B-1----:R-:W-:-:S05]  /*0a10*/  @!P6 IMAD.IADD R15, R15, 0x1, R16 ;  /* 0x000000010f0fe824 */ /* 0x002fca00078e0210 */
[----:B------:R-:W-:Y:S01]  /*0a20*/  @!P6 STS [R18+0x428], R15 ;  /* 0x0004280f1200e388 */ /* 0x000fe20000000800 */
[----:B------:R-:W-:Y:S06]  /*0a30*/  BAR.SYNC.DEFER_BLOCKING 0x0 ;  /* 0x0000000000007b1d */ /* 0x000fec0000010000 */
[----:B------:R-:W-:Y:S02]  /*0a40*/  @!P6 STS [R19+0x428], RZ ;  /* 0x000428ff1300e388 */ /* 0x000fe40000000800 */
[----:B------:R-:W-:Y:S06]  /*0a50*/  BAR.SYNC.DEFER_BLOCKING 0x0 ;  /* 0x0000000000007b1d */ /* 0x000fec0000010000 */
[----:B------:R-:W-:Y:S04]  /*0a60*/  @!P6 LDS R16, [R20+0x218] ;  /* 0x000218001410e984 */ /* 0x000fe80000000800 */
[----:B------:R-:W1:Y:S02]  /*0a70*/  @!P6 LDS R17, [R20+0x428] ;  /* 0x000428001411e984 */ /* 0x000e640000000800 */
[----:B-1----:R-:W-:-:S02]  /*0a80*/  @!P6 IADD3 R16, PT, PT, R16, R17, RZ ;  /* 0x000000111010e210 */ /* 0x002fc40007ffe0ff */
[----:B------:R1:W-:Y:S04]  /*0a90*/  @!P6 STS [R20+0x218], R17 ;  /* 0x000218111400e388 */ /* 0x0003e80000000800 */
[----:B------:R1:W-:Y:S01]  /*0aa0*/  @!P6 STS [R20+0x428], R16 ;  /* 0x000428101400e388 */ /* 0x0003e20000000800 */
[----:B------:R-:W-:Y:S01]  /*0ab0*/  BAR.SYNC.DEFER_BLOCKING 0x0 ;  /* 0x0000000000007b1d */ /* 0x000fe20000010000 */
[----:B------:R-:W-:-:S13]  /*0ac0*/  ISETP.GT.U32.AND P6, PT, R9, 0x1, PT ;  /* 0x000000010900780c */ /* 0x000fda0003fc4070 */
[----:B-1----:R-:W-:Y:S05]  /*0ad0*/  @P6 BRA `(.L_x_205) ;  /* 0x0000000000306947 */ /* 0x002fea0003800000 */
[----:B------:R-:W-:-:S04]  /*0ae0*/  IMAD.SHL.U32 R15, R10, 0x80, RZ ;  /* 0x000000800a0f7824 */ /* 0x000fc800078e00ff */
[C---:B------:R-:W-:Y:S02]  /*0af0*/  VIADD R18, R15.reuse, 0xffffffbf ;  /* 0xffffffbf0f127836 */ /* 0x040fe40000000000 */
[----:B------:R-:W-:-:S03]  /*0b00*/  VIADD R16, R15, 0xffffffff ;  /* 0xffffffff0f107836 */ /* 0x000fc60000000000 */
[-C--:B------:R-:W-:Y:S02]  /*0b10*/  LEA.HI R18, R18, R15.reuse, RZ, 0x1b ;  /* 0x0000000f12127211 */ /* 0x080fe400078fd8ff */
[----:B------:R-:W-:Y:S02]  /*0b20*/  LEA.HI R16, R16, R15, RZ, 0x1b ;  /* 0x0000000f10107211 */ /* 0x000fe400078fd8ff */
[----:B------:R-:W-:-:S03]  /*0b30*/  LEA R17, R18, R13, 0x2 ;  /* 0x0000000d12117211 */ /* 0x000fc600078e10ff */
[----:B------:R-:W-:Y:S02]  /*0b40*/  IMAD R18, R16, 0x4, R13 ;  /* 0x0000000410127824 */ /* 0x000fe400078e020d */
[----:B------:R-:W-:Y:S04]  /*0b50*/  LDS R15, [R17+-0x104] ;  /* 0xfffefc00110f7984 */ /* 0x000fe80000000800 */
[----:B------:R-:W1:Y:S02]  /*0b60*/  LDS R16, [R18+-0x4] ;  /* 0xfffffc0012107984 */ /* 0x000e640000000800 */
[----:B-1----:R-:W-:Y:S02]  /*0b70*/  IMAD.IADD R15, R15, 0x1, R16 ;  /* 0x000000010f0f7824 */ /* 0x002fe400078e0210 */
[----:B------:R1:W-:Y:S04]  /*0b80*/  STS [R17+-0x104], R16 ;  /* 0xfffefc1011007388 */ /* 0x0003e80000000800 */
[----:B------:R1:W-:Y:S02]  /*0b90*/  STS [R18+-0x4], R15 ;  /* 0xfffffc0f12007388 */ /* 0x0003e40000000800 */
.L_x_205:
[----:B------:R-:W-:Y:S05]  /*0ba0*/  BSYNC.RECONVERGENT B0 ;  /* 0x0000000000007941 */ /* 0x000fea0003800200 */
.L_x_204:
[----:B------:R-:W-:Y:S06]  /*0bb0*/  BAR.SYNC.DEFER_BLOCKING 0x0 ;  /* 0x0000000000007b1d */ /* 0x000fec0000010000 */
[----:B------:R-:W-:Y:S04]  /*0bc0*/  BSSY.RECONVERGENT B0, `(.L_x_206) ;  /* 0x000000e000007945 */ /* 0x000fe80003800200 */
[----:B------:R-:W-:Y:S05]  /*0bd0*/  @P0 BRA `(.L_x_207) ;  /* 0x0000000000300947 */ /* 0x000fea0003800000 */
[----:B-1----:R-:W-:-:S05]  /*0be0*/  SHF.L.U32 R15, R10, 0x6, RZ ;  /* 0x000000060a0f7819 */ /* 0x002fca00000006ff */
        /* <DEDUP_REMOVED lines=11> */
.L_x_207:
[----:B------:R-:W-:Y:S05]  /*0ca0*/  BSYNC.RECONVERGENT B0 ;  /* 0x0000000000007941 */ /* 0x000fea0003800200 */
.L_x_206:
[----:B------:R-:W-:Y:S06]  /*0cb0*/  BAR.SYNC.DEFER_BLOCKING 0x0 ;  /* 0x0000000000007b1d */ /* 0x000fec0000010000 */
[----:B------:R-:W-:Y:S04]  /*0cc0*/  BSSY.RECONVERGENT B0, `(.L_x_208) ;  /* 0x000000e000007945 */ /* 0x000fe80003800200 */
[----:B------:R-:W-:Y:S05]  /*0cd0*/  @P5 BRA `(.L_x_209) ;  /* 0x0000000000305947 */ /* 0x000fea0003800000 */
[----:B-12---:R-:W-:-:S05]  /*0ce0*/  SHF.L.U32 R15, R10, 0x5, RZ ;  /* 0x000000050a0f7819 */ /* 0x006fca00000006ff */
        /* <DEDUP_REMOVED lines=11> */
.L_x_209:
[----:B------:R-:W-:Y:S05]  /*0da0*/  BSYNC.RECONVERGENT B0 ;  /* 0x0000000000007941 */ /* 0x000fea0003800200 */
.L_x_208:
[----:B------:R-:W-:Y:S01]  /*0db0*/  BAR.SYNC.DEFER_BLOCKING 0x0 ;  /* 0x0000000000007b1d */ /* 0x000fe20000010000 */
[----:B------:R-:W-:-:S05]  /*0dc0*/  ISETP.GT.U32.AND P0, PT, R9, 0xf, PT ;  /* 0x0000000f0900780c */ /* 0x000fca0003f04070 */
[----:B------:R-:W-:Y:S08]  /*0dd0*/  BSSY.RECONVERGENT B0, `(.L_x_210) ;  /* 0x000000e000007945 */ /* 0x000ff00003800200 */
[----:B------:R-:W-:Y:S05]  /*0de0*/  @P0 BRA `(.L_x_211) ;  /* 0x0000000000300947 */ /* 0x000fea0003800000 */
[----:B-123--:R-:W-:-:S05]  /*0df0*/  SHF.L.U32 R15, R10, 0x4, RZ ;  /* 0x000000040a0f7819 */ /* 0x00efca00000006ff */
        /* <DEDUP_REMOVED lines=11> */
.L_x_211:
[----:B------:R-:W-:Y:S05]  /*0eb0*/  BSYNC.RECONVERGENT B0 ;  /* 0x0000000000007941 */ /* 0x000fea0003800200 */
.L_x_210:
[----:B------:R-:W-:Y:S01]  /*0ec0*/  BAR.SYNC.DEFER_BLOCKING 0x0 ;  /* 0x0000000000007b1d */ /* 0x000fe20000010000 */
[----:B------:R-:W-:-:S05]  /*0ed0*/  ISETP.GT.U32.AND P0, PT, R9, 0x1f, PT ;  /* 0x0000001f0900780c */ /* 0x000fca0003f04070 */
[----:B------:R-:W-:Y:S08]  /*0ee0*/  BSSY.RECONVERGENT B0, `(.L_x_212) ;  /* 0x000000e000007945 */ /* 0x000ff00003800200 */
[----:B------:R-:W-:Y:S05]  /*0ef0*/  @P0 BRA `(.L_x_213) ;  /* 0x0000000000300947 */ /* 0x000fea0003800000 */
[----:B------:R-:W-:-:S05]  /*0f00*/  SHF.L.U32 R9, R10, 0x3, RZ ;  /* 0x000000030a097819 */ /* 0x000fca00000006ff */
[C---:B-1234-:R-:W-:Y:S02]  /*0f10*/  VIADD R18, R9.reuse, 0xfffffffb ;  /* 0xfffffffb09127836 */ /* 0x05efe40000000000 */
        /* <DEDUP_REMOVED lines=10> */
.L_x_213:
[----:B------:R-:W-:Y:S05]  /*0fc0*/  BSYNC.RECONVERGENT B0 ;  /* 0x0000000000007941 */ /* 0x000fea0003800200 */
.L_x_212:
[----:B------:R-:W-:Y:S06]  /*0fd0*/  BAR.SYNC.DEFER_BLOCKING 0x0 ;  /* 0x0000000000007b1d */ /* 0x000fec0000010000 */
[----:B------:R-:W-:Y:S04]  /*0fe0*/  BSSY.RECONVERGENT B0, `(.L_x_214) ;  /* 0x000000e000007945 */ /* 0x000fe80003800200 */
[----:B------:R-:W-:Y:S05]  /*0ff0*/  @P4 BRA `(.L_x_215) ;  /* 0x0000000000304947 */ /* 0x000fea0003800000 */
[----:B-1----:R-:W-:-:S05]  /*1000*/  SHF.L.U32 R9, R10, 0x2, RZ ;  /* 0x000000020a097819 */ /* 0x002fca00000006ff */
[C---:B--234-:R-:W-:Y:S02]  /*1010*/  VIADD R18, R9.reuse, 0xfffffffd ;  /* 0xfffffffd09127836 */ /* 0x05cfe40000000000 */
        /* <DEDUP_REMOVED lines=10> */
.L_x_215:
[----:B------:R-:W-:Y:S05]  /*10c0*/  BSYNC.RECONVERGENT B0 ;  /* 0x0000000000007941 */ /* 0x000fea0003800200 */
.L_x_214:
[----:B------:R-:W-:Y:S06]  /*10d0*/  BAR.SYNC.DEFER_BLOCKING 0x0 ;  /* 0x0000000000007b1d */ /* 0x000fec0000010000 */
[----:B------:R-:W-:Y:S04]  /*10e0*/  BSSY.RECONVERGENT B0, `(.L_x_216) ;  /* 0x000000b000007945 */ /* 0x000fe80003800200 */
[----:B------:R-:W-:Y:S05]  /*10f0*/  @P3 BRA `(.L_x_217) ;  /* 0x0000000000243947 */ /* 0x000fea0003800000 */
[----:B------:R-:W-:-:S05]  /*1100*/  SHF.L.U32 R10, R10, 0x1, RZ ;  /* 0x000000010a0a7819 */ /* 0x000fca00000006ff */
[----:B-1----:R-:W-:-:S05]  /*1110*/  VIADD R9, R10, 0xfffffffe ;  /* 0xfffffffe0a097836 */ /* 0x002fca0000000000 */
[----:B------:R-:W-:-:S05]  /*1120*/  LEA.HI R10, R9, R10, RZ, 0x1b ;  /* 0x0000000a090a7211 */ /* 0x000fca00078fd8ff */
[----:B------:R-:W-:Y:S02]  /*1130*/  IMAD R13, R10, 0x4, R13 ;  /* 0x000000040a0d7824 */ /* 0x000fe400078e020d */
[----:B------:R-:W1:Y:S04]  /*1140*/  LDS R10, [R8+0x4] ;  /* 0x00000400080a7984 */ /* 0x000e680000000800 */
[----:B------:R-:W5:Y:S04]  /*1150*/  LDS R9, [R13+-0x8] ;  /* 0xfffff8000d097984 */ /* 0x000f680000000800 */
[----:B-1----:R1:W-:Y:S01]  /*1160*/  STS [R13+-0x8], R10 ;  /* 0xfffff80a0d007388 */ /* 0x0023e20000000800 */
[----:B-----5:R-:W-:-:S05]  /*1170*/  IADD3 R9, PT, PT, R9, R10, RZ ;  /* 0x0000000a09097210 */ /* 0x020fca0007ffe0ff */
[----:B------:R1:W-:Y:S02]  /*1180*/  STS [R8+0x4], R9 ;  /* 0x0000040908007388 */ /* 0x0003e40000000800 */
.L_x_217:
[----:B------:R-:W-:Y:S05]  /*1190*/  BSYNC.RECONVERGENT B0 ;  /* 0x0000000000007941 */ /* 0x000fea0003800200 */
.L_x_216:
[----:B------:R-:W-:Y:S06]  /*11a0*/  BAR.SYNC.DEFER_BLOCKING 0x0 ;  /* 0x0000000000007b1d */ /* 0x000fec0000010000 */
[----:B------:R-:W-:Y:S04]  /*11b0*/  BSSY.RECONVERGENT B0, `(.L_x_218) ;  /* 0x0000019000007945 */ /* 0x000fe80003800200 */
[----:B------:R-:W-:Y:S05]  /*11c0*/  @P1 BRA `(.L_x_219) ;  /* 0x00000000005c1947 */ /* 0x000fea0003800000 */
[----:B0-----:R-:W5:Y:S01]  /*11d0*/  LDG.E R21, desc[UR4][R2.64] ;  /* 0x0000000402157981 */ /* 0x001f62000c1e1900 */
[----:B-1----:R-:W-:Y:S01]  /*11e0*/  LEA R10, R4, R5, 0x18 ;  /* 0x00000005040a7211 */ /* 0x002fe200078ec0ff */
[----:B--234-:R-:W0:Y:S02]  /*11f0*/  LDC.64 R16, c[0x0][0x3d0] ;  /* 0x0000f400ff107b82 */ /* 0x01ce240000000a00 */
[----:B------:R-:W1:Y:S02]  /*1200*/  LDS R9, [R14] ;  /* 0x000000000e097984 */ /* 0x000e640000000800 */
[----:B------:R-:W-:-:S04]  /*1210*/  IMAD R15, R11, 0x4, R10 ;  /* 0x000000040b0f7824 */ /* 0x000fc800078e020a */
[----:B------:R-:W2:Y:S01]  /*1220*/  LDC.64 R10, c[0x0][0x3a0] ;  /* 0x0000e800ff0a7b82 */ /* 0x000ea20000000a00 */
[----:B------:R3:W4:Y:S07]  /*1230*/  LDS R18, [R15] ;  /* 0x000000000f127984 */ /* 0x00072e0000000800 */
[----:B---3--:R-:W3:Y:S01]  /*1240*/  LDC.64 R14, c[0x0][0x3b0] ;  /* 0x0000ec00ff0e7b82 */ /* 0x008ee20000000a00 */
[----:B--2---:R-:W-:Y:S01]  /*1250*/  IMAD.WIDE.U32 R10, R0, 0x4, R10 ;  /* 0x00000004000a7825 */ /* 0x004fe200078e000a */
[----:B-1----:R-:W-:-:S06]  /*1260*/  SHF.R.S32.HI R9, RZ, R12, R9 ;  /* 0x0000000cff097219 */ /* 0x002fcc0000011409 */
[----:B------:R-:W1:Y:S01]  /*1270*/  LDC.64 R12, c[0x0][0x3e0] ;  /* 0x0000f800ff0c7b82 */ /* 0x000e620000000a00 */
[----:B------:R-:W-:-:S05]  /*1280*/  LOP3.LUT R9, R9, 0xff, RZ, 0xc0, !PT ;  /* 0x000000ff09097812 */ /* 0x000fca00078ec0ff */
[----:B----4-:R-:W-:Y:S02]  /*1290*/  IMAD.IADD R9, R9, 0x1, R18 ;  /* 0x0000000109097824 */ /* 0x010fe400078e0212 */
[----:B---3--:R-:W-:Y:S01]  /*12a0*/  IMAD.WIDE.U32 R14, R0, 0x4, R14 ;  /* 0x00000004000e7825 */ /* 0x008fe200078e000e */
[----:B------:R-:W2:Y:S03]  /*12b0*/  LDC.64 R18, c[0x0][0x3f0] ;  /* 0x0000fc00ff127b82 */ /* 0x000ea60000000a00 */
[----:B0-----:R-:W-:-:S05]  /*12c0*/  IMAD.WIDE R16, R9, 0x4, R16 ;  /* 0x0000000409107825 */ /* 0x001fca00078e0210 */
[----:B-----5:R0:W-:Y:S04]  /*12d0*/  STG.E desc[UR4][R16.64], R21 ;  /* 0x0000001510007986 */ /* 0x0201e8000c101904 */
[----:B------:R-:W3:Y:S01]  /*12e0*/  LDG.E R11, desc[UR4][R10.64] ;  /* 0x000000040a0b7981 */ /* 0x000ee2000c1e1900 */
[----:B-1----:R-:W-:-:S05]  /*12f0*/  IMAD.WIDE R12, R9, 0x4, R12 ;  /* 0x00000004090c7825 */ /* 0x002fca00078e020c */
[----:B---3--:R0:W-:Y:S04]  /*1300*/  STG.E desc[UR4][R12.64], R11 ;  /* 0x0000000b0c007986 */ /* 0x0081e8000c101904 */
[----:B------:R-:W3:Y:S01]  /*1310*/  LDG.E R15, desc[UR4][R14.64] ;  /* 0x000000040e0f7981 */ /* 0x000ee2000c1e1900 */
[----:B--2---:R-:W-:-:S05]  /*1320*/  IMAD.WIDE R18, R9, 0x4, R18 ;  /* 0x0000000409127825 */ /* 0x004fca00078e0212 */
[----:B---3--:R0:W-:Y:S02]  /*1330*/  STG.E desc[UR4][R18.64], R15 ;  /* 0x0000000f12007986 */ /* 0x0081e4000c101904 */
.L_x_219:
[----:B------:R-:W-:Y:S05]  /*1340*/  BSYNC.RECONVERGENT B0 ;  /* 0x0000000000007941 */ /* 0x000fea0003800200 */
.L_x_218:
[----:B------:R-:W-:Y:S05]  /*1350*/  @P2 EXIT ;  /* 0x000000000000294d */ /* 0x000fea0003800000 */
[----:B01234-:R0:W2:Y:S01]  /*1360*/  LDG.E R15, desc[UR4][R2.64+0x4] ;  /* 0x00000404020f7981 */ /* 0x01f0a2000c1e1900 */
[----:B------:R-:W-:Y:S01]  /*1370*/  LEA R5, R4, R5, 0x18 ;  /* 0x0000000504057211 */ /* 0x000fe200078ec0ff */
[----:B------:R-:W1:Y:S02]  /*1380*/  LDC.64 R10, c[0x0][0x3a0] ;  /* 0x0000e800ff0a7b82 */ /* 0x000e640000000a00 */
[----:B------:R-:W3:Y:S01]  /*1390*/  LDS R8, [R8+0x4] ;  /* 0x0000040008087984 */ /* 0x000ee20000000800 */
[----:B------:R-:W-:-:S05]  /*13a0*/  LEA R6, R6, R5, 0x2 ;  /* 0x0000000506067211 */ /* 0x000fca00078e10ff */
[----:B------:R-:W4:Y:S01]  /*13b0*/  LDC.64 R4, c[0x0][0x3d0] ;  /* 0x0000f400ff047b82 */ /* 0x000f220000000a00 */
[----:B------:R-:W5:Y:S07]  /*13c0*/  LDS R6, [R6] ;  /* 0x0000000006067984 */ /* 0x000f6e0000000800 */
[----:B0-----:R-:W0:Y:S01]  /*13d0*/  LDC.64 R2, c[0x0][0x3e0] ;  /* 0x0000f800ff027b82 */ /* 0x001e220000000a00 */
[----:B-1----:R-:W-:Y:S01]  /*13e0*/  IMAD.WIDE.U32 R10, R0, 0x4, R10 ;  /* 0x00000004000a7825 */ /* 0x002fe200078e000a */
[----:B---3--:R-:W-:-:S04]  /*13f0*/  SHF.R.S32.HI R7, RZ, R7, R8 ;  /* 0x00000007ff077219 */ /* 0x008fc80000011408 */
[----:B------:R-:W-:-:S05]  /*1400*/  LOP3.LUT R7, R7, 0xff, RZ, 0xc0, !PT ;  /* 0x000000ff07077812 */ /* 0x000fca00078ec0ff */
[----:B-----5:R-:W-:Y:S02]  /*1410*/  IMAD.IADD R13, R7, 0x1, R6 ;  /* 0x00000001070d7824 */ /* 0x020fe400078e0206 */
[----:B------:R-:W1:Y:S02]  /*1420*/  LDC.64 R6, c[0x0][0x3b0] ;  /* 0x0000ec00ff067b82 */ /* 0x000e640000000a00 */
[----:B----4-:R-:W-:-:S05]  /*1430*/  IMAD.WIDE R4, R13, 0x4, R4 ;  /* 0x000000040d047825 */ /* 0x010fca00078e0204 */
[----:B--2---:R-:W-:Y:S04]  /*1440*/  STG.E desc[UR4][R4.64], R15 ;  /* 0x0000000f04007986 */ /* 0x004fe8000c101904 */
[----:B------:R-:W2:Y:S01]  /*1450*/  LDG.E R11, desc[UR4][R10.64+0x4] ;  /* 0x000004040a0b7981 */ /* 0x000ea2000c1e1900 */
[----:B0-----:R-:W-:-:S04]  /*1460*/  IMAD.WIDE R2, R13, 0x4, R2 ;  /* 0x000000040d027825 */ /* 0x001fc800078e0202 */
[----:B-1----:R-:W-:Y:S02]  /*1470*/  IMAD.WIDE.U32 R8, R0, 0x4, R6 ;  /* 0x0000000400087825 */ /* 0x002fe400078e0006 */
[----:B------:R-:W0:Y:S01]  /*1480*/  LDC.64 R6, c[0x0][0x3f0] ;  /* 0x0000fc00ff067b82 */ /* 0x000e220000000a00 */
[----:B--2---:R-:W-:Y:S04]  /*1490*/  STG.E desc[UR4][R2.64], R11 ;  /* 0x0000000b02007986 */ /* 0x004fe8000c101904 */
[----:B------:R-:W2:Y:S01]  /*14a0*/  LDG.E R9, desc[UR4][R8.64+0x4] ;  /* 0x0000040408097981 */ /* 0x000ea2000c1e1900 */
[----:B0-----:R-:W-:-:S05]  /*14b0*/  IMAD.WIDE R6, R13, 0x4, R6 ;  /* 0x000000040d067825 */ /* 0x001fca00078e0206 */
[----:B--2---:R-:W-:Y:S01]  /*14c0*/  STG.E desc[UR4][R6.64], R9 ;  /* 0x0000000906007986 */ /* 0x004fe2000c101904 */
[----:B------:R-:W-:Y:S05]  /*14d0*/  EXIT ;  /* 0x000000000000794d */ /* 0x000fea0003800000 */
.L_x_220:
        /* <DEDUP_REMOVED lines=10> */
.L_x_228:


//--------------------- .text._Z27radix_sort_pass_1_histogramN4cuda3std3__44spanIKiLm18446744073709551615EEES4_NS2_IKfLm18446744073709551615EEENS2_IiLm18446744073709551615EEE --------------------------
	.section	.text._Z27radix_sort_pass_1_histogramN4cuda3std3__44spanIKiLm18446744073709551615EEES4_NS2_IKfLm18446744073709551615EEENS2_IiLm18446744073709551615EEE,"ax",@progbits
	.align	128
        .global         _Z27radix_sort_pass_1_histogramN4cuda3std3__44spanIKiLm18446744073709551615EEES4_NS2_IKfLm18446744073709551615EEENS2_IiLm18446744073709551615EEE
        .type           _Z27radix_sort_pass_1_histogramN4cuda3std3__44spanIKiLm18446744073709551615EEES4_NS2_IKfLm18446744073709551615EEENS2_IiLm18446744073709551615EEE,@function
        .size           _Z27radix_sort_pass_1_histogramN4cuda3std3__44spanIKiLm18446744073709551615EEES4_NS2_IKfLm18446744073709551615EEENS2_IiLm18446744073709551615EEE,(.L_x_229 - _Z27radix_sort_pass_1_histogramN4cuda3std3__44spanIKiLm18446744073709551615EEES4_NS2_IKfLm18446744073709551615EEENS2_IiLm18446744073709551615EEE)
        .other          _Z27radix_sort_pass_1_histogramN4cuda3std3__44spanIKiLm18446744073709551615EEES4_NS2_IKfLm18446744073709551615EEENS2_IiLm18446744073709551615EEE,@"STO_CUDA_ENTRY STV_DEFAULT"
_Z27radix_sort_pass_1_histogramN4cuda3std3__44spanIKiLm18446744073709551615EEES4_NS2_IKfLm18446744073709551615EEENS2_IiLm18446744073709551615EEE:
.text._Z27radix_sort_pass_1_histogramN4cuda3std3__44spanIKiLm18446744073709551615EEES4_NS2_IKfLm18446744073709551615EEENS2_IiLm18446744073709551615EEE:
[----:B------:R-:W-:Y:S08]  /*0000*/  LDC R1, c[0x0][0x37c] ;  /* 0x0000df00ff017b82 */ /* 0x000ff00000000800 */
[----:B------:R-:W0:Y:S01]  /*0010*/  LDC.64 R2, c[0x0][0x380] ;  /* 0x0000e000ff027b82 */ /* 0x000e220000000a00 */
[----:B------:R-:W0:Y:S02]  /*0020*/  LDCU.64 UR6, c[0x0][0x358] ;  /* 0x00006b00ff0677ac */ /* 0x000e240008000a00 */
[----:B0-----:R-:W2:Y:S01]  /*0030*/  LDG.E R2, desc[UR6][R2.64] ;  /* 0x0000000602027981 */ /* 0x001ea2000c1e1900 */
[----:B------:R-:W0:Y:S01]  /*0040*/  S2R R11, SR_TID.X ;  /* 0x00000000000b7919 */ /* 0x000e220000002100 */
[----:B------:R-:W0:Y:S02]  /*0050*/  S2R R10, SR_CTAID.X ;  /* 0x00000000000a7919 */ /* 0x000e240000002500 */
[----:B0-----:R-:W-:-:S04]  /*0060*/  IMAD R9, R10, 0x80, R11 ;  /* 0x000000800a097824 */ /* 0x001fc800078e020b */
[----:B------:R-:W-:-:S05]  /*0070*/  IMAD.SHL.U32 R9, R9, 0x2, RZ ;  /* 0x0000000209097824 */ /* 0x000fca00078e00ff */
[C---:B------:R-:W-:Y:S02]  /*0080*/  IADD3 R5, PT, PT, R9.reuse, 0x1, RZ ;  /* 0x0000000109057810 */ /* 0x040fe40007ffe0ff */
[-C--:B--2---:R-:W-:Y:S02]  /*0090*/  ISETP.GE.AND P0, PT, R9, R2.reuse, PT ;  /* 0x000000020900720c */ /* 0x084fe40003f06270 */
[----:B------:R-:W-:-:S11]  /*00a0*/  ISETP.GE.AND P1, PT, R5, R2, PT ;  /* 0x000000020500720c */ /* 0x000fd60003f26270 */
[----:B------:R-:W0:Y:S08]  /*00b0*/  @!P0 LDC.64 R4, c[0x0][0x390] ;  /* 0x0000e400ff048b82 */ /* 0x000e300000000a00 */
[----:B------:R-:W1:Y:S01]  /*00c0*/  @!P1 LDC.64 R6, c[0x0][0x390] ;  /* 0x0000e400ff069b82 */ /* 0x000e620000000a00 */
[----:B0-----:R-:W-:-:S06]  /*00d0*/  @!P0 IMAD.WIDE.U32 R4, R9, 0x4, R4 ;  /* 0x0000000409048825 */ /* 0x001fcc00078e0004 */
[----:B------:R-:W2:Y:S01]  /*00e0*/  @!P0 LDG.E R4, desc[UR6][R4.64] ;  /* 0x0000000604048981 */ /* 0x000ea2000c1e1900 */
[----:B-1----:R-:W-:-:S06]  /*00f0*/  @!P1 IMAD.WIDE.U32 R6, R9, 0x4, R6 ;  /* 0x0000000409069825 */ /* 0x002fcc00078e0006 */
[----:B------:R-:W3:Y:S01]  /*0100*/  @!P1 LDG.E R6, desc[UR6][R6.64+0x4] ;  /* 0x0000040606069981 */ /* 0x000ee2000c1e1900 */
[----:B------:R-:W0:Y:S01]  /*0110*/  S2UR UR5, SR_CgaCtaId ;  /* 0x00000000000579c3 */ /* 0x000e220000008800 */
[----:B------:R-:W-:Y:S01]  /*0120*/  UMOV UR4, 0x400 ;  /* 0x0000040000047882 */ /* 0x000fe20000000000 */
[----:B------:R-:W-:Y:S01]  /*0130*/  ISETP.GT.U32.AND P2, PT, R11, 0x3, PT ;  /* 0x000000030b00780c */ /* 0x000fe20003f44070 */
[----:B0-----:R-:W-:-:S06]  /*0140*/  ULEA UR4, UR5, UR4, 0x18 ;  /* 0x0000000405047291 */ /* 0x001fcc000f8ec0ff */
[----:B------:R-:W-:-:S06]  /*0150*/  LEA R8, R11, UR4, 0x2 ;  /* 0x000000040b087c11 */ /* 0x000fcc000f8e10ff */
[----:B------:R0:W-:Y:S01]  /*0160*/  @!P2 STS [R8], RZ ;  /* 0x000000ff0800a388 */ /* 0x0001e20000000800 */
[----:B------:R-:W-:Y:S02]  /*0170*/  HFMA2 R2, -RZ, RZ, 0, 1.78813934326171875e-07 ;  /* 0x00000003ff027431 */ /* 0x000fe400000001ff */
[----:B------:R-:W-:Y:S01]  /*0180*/  IMAD.MOV.U32 R0, RZ, RZ, 0x3 ;  /* 0x00000003ff007424 */ /* 0x000fe200078e00ff */
[----:B------:R-:W-:Y:S01]  /*0190*/  BAR.SYNC.DEFER_BLOCKING 0x0 ;  /* 0x0000000000007b1d */ /* 0x000fe20000010000 */
[----:B--2---:R-:W-:-:S04]  /*01a0*/  @!P0 LOP3.LUT R0, R4, 0x3, RZ, 0xc0, !PT ;  /* 0x0000000304008812 */ /* 0x004fc800078ec0ff */
[----:B------:R-:W-:Y:S02]  /*01b0*/  LEA R0, R0, UR4, 0x2 ;  /* 0x0000000400007c11 */ /* 0x000fe4000f8e10ff */
[----:B---3--:R-:W-:-:S03]  /*01c0*/  @!P1 LOP3.LUT R2, R6, 0x3, RZ, 0xc0, !PT ;  /* 0x0000000306029812 */ /* 0x008fc600078ec0ff */
[----:B------:R0:W-:Y:S01]  /*01d0*/  ATOMS.POPC.INC.32 RZ, [R0+URZ] ;  /* 0x0000000000ff7f8c */ /* 0x0001e2000d8000ff */
[----:B------:R-:W-:-:S05]  /*01e0*/  LEA R2, R2, UR4, 0x2 ;  /* 0x0000000402027c11 */ /* 0x000fca000f8e10ff */
[----:B------:R0:W-:Y:S01]  /*01f0*/  ATOMS.POPC.INC.32 RZ, [R2+URZ] ;  /* 0x0000000002ff7f8c */ /* 0x0001e2000d8000ff */
[----:B------:R-:W-:Y:S06]  /*0200*/  BAR.SYNC.DEFER_BLOCKING 0x0 ;  /* 0x0000000000007b1d */ /* 0x000fec0000010000 */
[----:B------:R-:W-:Y:S05]  /*0210*/  @P2 EXIT ;  /* 0x000000000000294d */ /* 0x000fea0003800000 */
[----:B0-----:R-:W0:Y:S01]  /*0220*/  LDC.64 R2, c[0x0][0x3b0] ;  /* 0x0000ec00ff027b82 */ /* 0x001e220000000a00 */
[----:B------:R-:W1:Y:S01]  /*0230*/  LDCU UR4, c[0x0][0x370] ;  /* 0x00006e00ff0477ac */ /* 0x000e620008000800 */
[----:B------:R-:W2:Y:S01]  /*0240*/  ATOMS.OR R5, [R8], RZ ;  /* 0x000000ff0805738c */ /* 0x000ea20003000000 */
[----:B-1----:R-:W-:-:S04]  /*0250*/  IMAD R7, R11, UR4, R10 ;  /* 0x000000040b077c24 */ /* 0x002fc8000f8e020a */
[----:B0-----:R-:W-:-:S05]  /*0260*/  IMAD.WIDE.U32 R2, R7, 0x4, R2 ;  /* 0x0000000407027825 */ /* 0x001fca00078e0002 */
[----:B--2---:R-:W-:Y:S01]  /*0270*/  STG.E desc[UR6][R2.64], R5 ;  /* 0x0000000502007986 */ /* 0x004fe2000c101906 */
[----:B------:R-:W-:Y:S05]  /*0280*/  EXIT ;  /* 0x000000000000794d */ /* 0x000fea0003800000 */
.L_x_221:
        /* <DEDUP_REMOVED lines=15> */
.L_x_229:


//--------------------- .nv.shared._ZN3cub18CUB_300001_SM_10006detail4scan16DeviceScanKernelINS2_10policy_hubIiiimN4cuda3std3__44plusIvEEE10Policy1000EN6thrust24THRUST_300001_SM_1000_NS6detail15normal_iteratorINSD_10device_ptrIiEEEESI_NS0_13ScanTileStateIiLb1EEES9_NS1_10InputValueIiPiEEmiLb0EiEEvT0_T1_T2_iT3_T4_T5_ --------------------------
	.section	.nv.shared._ZN3cub18CUB_300001_SM_10006detail4scan16DeviceScanKernelINS2_10policy_hubIiiimN4cuda3std3__44plusIvEEE10Policy1000EN6thrust24THRUST_300001_SM_1000_NS6detail15normal_iteratorINSD_10device_ptrIiEEEESI_NS0_13ScanTileStateIiLb1EEES9_NS1_10InputValueIiPiEEmiLb0EiEEvT0_T1_T2_iT3_T4_T5_,"aw",@nobits
	.sectionflags	@""
	.align	16
.nv.shared._ZN3cub18CUB_300001_SM_10006detail4scan16DeviceScanKernelINS2_10policy_hubIiiimN4cuda3std3__44plusIvEEE10Policy1000EN6thrust24THRUST_300001_SM_1000_NS6detail15normal_iteratorINSD_10device_ptrIiEEEESI_NS0_13ScanTileStateIiLb1EEES9_NS1_10InputValueIiPiEEmiLb0EiEEvT0_T1_T2_iT3_T4_T5_:
	.zero		32656


//--------------------- .nv.shared.reserved.0     --------------------------
	.section	.nv.shared.reserved.0,"aw",@nobits
	.weak		__nv_reservedSMEM_offset_0_alias
	.size		__nv_reservedSMEM_offset_0_alias, 0, 64
	.other		__nv_reservedSMEM_offset_0_alias,@"STO_CUDA_RESERVED_SHARED STV_DEFAULT"
__nv_reservedSMEM_offset_0_alias:
	.zero		0
	.zero		64


//--------------------- .nv.global                --------------------------
	.section	.nv.global,"aw",@nobits
.nv.global:
	.type		_ZN34_INTERNAL_1cb82802_4_k_cu_56727b786thrust24THRUST_300001_SM_1000_NS12placeholders2_8E,@object
	.size		_ZN34_INTERNAL_1cb82802_4_k_cu_56727b786thrust24THRUST_300001_SM_1000_NS12placeholders2_8E,(_ZN34_INTERNAL_1cb82802_4_k_cu_56727b784cuda3std3__436_GLOBAL__N__1cb82802_4_k_cu_56727b786ignoreE - _ZN34_INTERNAL_1cb82802_4_k_cu_56727b786thrust24THRUST_300001_SM_1000_NS12placeholders2_8E)
_ZN34_INTERNAL_1cb82802_4_k_cu_56727b786thrust24THRUST_300001_SM_1000_NS12placeholders2_8E:
	.zero		1
	.type		_ZN34_INTERNAL_1cb82802_4_k_cu_56727b784cuda3std3__436_GLOBAL__N__1cb82802_4_k_cu_56727b786ignoreE,@object
	.size		_ZN34_INTERNAL_1cb82802_4_k_cu_56727b784cuda3std3__436_GLOBAL__N__1cb82802_4_k_cu_56727b786ignoreE,(_ZN34_INTERNAL_1cb82802_4_k_cu_56727b784cuda3std6ranges3__45__cpo4dataE - _ZN34_INTERNAL_1cb82802_4_k_cu_56727b784cuda3std3__436_GLOBAL__N__1cb82802_4_k_cu_56727b786ignoreE)
_ZN34_INTERNAL_1cb82802_4_k_cu_56727b784cuda3std3__436_GLOBAL__N__1cb82802_4_k_cu_56727b786ignoreE:
	.zero		1
	.type		_ZN34_INTERNAL_1cb82802_4_k_cu_56727b784cuda3std6ranges3__45__cpo4dataE,@object
	.size		_ZN34_INTERNAL_1cb82802_4_k_cu_56727b784cuda3std6ranges3__45__cpo4dataE,(_ZN34_INTERNAL_1cb82802_4_k_cu_56727b786thrust24THRUST_300001_SM_1000_NS6system3cpp3parE - _ZN34_INTERNAL_1cb82802_4_k_cu_56727b784cuda3std6ranges3__45__cpo4dataE)
_ZN34_INTERNAL_1cb82802_4_k_cu_56727b784cuda3std6ranges3__45__cpo4dataE:
	.zero		1
	.type		_ZN34_INTERNAL_1cb82802_4_k_cu_56727b786thrust24THRUST_300001_SM_1000_NS6system3cpp3parE,@object
	.size		_ZN34_INTERNAL_1cb82802_4_k_cu_56727b786thrust24THRUST_300001_SM_1000_NS6system3cpp3parE,(_ZN34_INTERNAL_1cb82802_4_k_cu_56727b784cuda3std3__45__cpo5beginE - _ZN34_INTERNAL_1cb82802_4_k_cu_56727b786thrust24THRUST_300001_SM_1000_NS6system3cpp3parE)
_ZN34_INTERNAL_1cb82802_4_k_cu_56727b786thrust24THRUST_300001_SM_1000_NS6system3cpp3parE:
	.zero		1
	.type		_ZN34_INTERNAL_1cb82802_4_k_cu_56727b784cuda3std3__45__cpo5beginE,@object
	.size		_ZN34_INTERNAL_1cb82802_4_k_cu_56727b784cuda3std3__45__cpo5beginE,(_ZN34_INTERNAL_1cb82802_4_k_cu_56727b784cuda3std6ranges3__45__cpo5beginE - _ZN34_INTERNAL_1cb82802_4_k_cu_56727b784cuda3std3__45__cpo5beginE)
_ZN34_INTERNAL_1cb82802_4_k_cu_56727b784cuda3std3__45__cpo5beginE:
	.zero		1
	.type		_ZN34_INTERNAL_1cb82802_4_k_cu_56727b784cuda3std6ranges3__45__cpo5beginE,@object
	.size		_ZN34_INTERNAL_1cb82802_4_k_cu_56727b784cuda3std6ranges3__45__cpo5beginE,(_ZN34_INTERNAL_1cb82802_4_k_cu_56727b786thrust24THRUST_300001_SM_1000_NS6deviceE - _ZN34_INTERNAL_1cb82802_4_k_cu_56727b784cuda3std6ranges3__45__cpo5beginE)
_ZN34_INTERNAL_1cb82802_4_k_cu_56727b784cuda3std6ranges3__45__cpo5beginE:
	.zero		1
	.type		_ZN34_INTERNAL_1cb82802_4_k_cu_56727b786thrust24THRUST_300001_SM_1000_NS6deviceE,@object
	.size		_ZN34_INTERNAL_1cb82802_4_k_cu_56727b786thrust24THRUST_300001_SM_1000_NS6deviceE,(_ZN34_INTERNAL_1cb82802_4_k_cu_56727b784cuda3std3__47nulloptE - _ZN34_INTERNAL_1cb82802_4_k_cu_56727b786thrust24THRUST_300001_SM_1000_NS6deviceE)
_ZN34_INTERNAL_1cb82802_4_k_cu_56727b786thrust24THRUST_300001_SM_1000_NS6deviceE:
	.zero		1
	.type		_ZN34_INTERNAL_1cb82802_4_k_cu_56727b784cuda3std3__47nulloptE,@object
	.size		_ZN34_INTERNAL_1cb82802_4_k_cu_56727b784cuda3std3__47nulloptE,(_ZN34_INTERNAL_1cb82802_4_k_cu_56727b784cuda3std6ranges3__45__cpo8distanceE - _ZN34_INTERNAL_1cb82802_4_k_cu_56727b784cuda3std3__47nulloptE)
_ZN34_INTERNAL_1cb82802_4_k_cu_56727b784cuda3std3__47nulloptE:
	.zero		1
	.type		_ZN34_INTERNAL_1cb82802_4_k_cu_56727b784cuda3std6ranges3__45__cpo8distanceE,@object
	.size		_ZN34_INTERNAL_1cb82802_4_k_cu_56727b784cuda3std6ranges3__45__cpo8distanceE,(_ZN34_INTERNAL_1cb82802_4_k_cu_56727b786thrust24THRUST_300001_SM_1000_NS12placeholders2_4E - _ZN34_INTERNAL_1cb82802_4_k_cu_56727b784cuda3std6ranges3__45__cpo8distanceE)
_ZN34_INTERNAL_1cb82802_4_k_cu_56727b784cuda3std6ranges3__45__cpo8distanceE:
	.zero		1
	.type		_ZN34_INTERNAL_1cb82802_4_k_cu_56727b786thrust24THRUST_300001_SM_1000_NS12placeholders2_4E,@object
	.size		_ZN34_INTERNAL_1cb82802_4_k_cu_56727b786thrust24THRUST_300001_SM_1000_NS12placeholders2_4E,(_ZN34_INTERNAL_1cb82802_4_k_cu_56727b784cuda3std3__45__cpo6rbeginE - _ZN34_INTERNAL_1cb82802_4_k_cu_56727b786thrust24THRUST_300001_SM_1000_NS12placeholders2_4E)
_ZN34_INTERNAL_1cb82802_4_k_cu_56727b786thrust24THRUST_300001_SM_1000_NS12placeholders2_4E:
	.zero		1
	.type		_ZN34_INTERNAL_1cb82802_4_k_cu_56727b784cuda3std3__45__cpo6rbeginE,@object
	.size		_ZN34_INTERNAL_1cb82802_4_k_cu_56727b784cuda3std3__45__cpo6rbeginE,(_ZN34_INTERNAL_1cb82802_4_k_cu_56727b784cuda3std6ranges3__45__cpo7advanceE - _ZN34_INTERNAL_1cb82802_4_k_cu_56727b784cuda3std3__45__cpo6rbeginE)
_ZN34_INTERNAL_1cb82802_4_k_cu_56727b784cuda3std3__45__cpo6rbeginE:
	.zero		1
	.type		_ZN34_INTERNAL_1cb82802_4_k_cu_56727b784cuda3std6ranges3__45__cpo7advanceE,@object
	.size		_ZN34_INTERNAL_1cb82802_4_k_cu_56727b784cuda3std6ranges3__45__cpo7advanceE,(_ZN34_INTERNAL_1cb82802_4_k_cu_56727b786thrust24THRUST_300001_SM_1000_NS12placeholders3_10E - _ZN34_INTERNAL_1cb82802_4_k_cu_56727b784cuda3std6ranges3__45__cpo7advanceE)
_ZN34_INTERNAL_1cb82802_4_k_cu_56727b784cuda3std6ranges3__45__cpo7advanceE:
	.zero		1
	.type		_ZN34_INTERNAL_1cb82802_4_k_cu_56727b786thrust24THRUST_300001_SM_1000_NS12placeholders3_10E,@object
	.size		_ZN34_INTERNAL_1cb82802_4_k_cu_56727b786thrust24THRUST_300001_SM_1000_NS12placeholders3_10E,(_ZN34_INTERNAL_1cb82802_4_k_cu_56727b784cuda3std3__48in_placeE - _ZN34_INTERNAL_1cb82802_4_k_cu_56727b786thrust24THRUST_300001_SM_1000_NS12placeholders3_10E)
_ZN34_INTERNAL_1cb82802_4_k_cu_56727b786thrust24THRUST_300001_SM_1000_NS12placeholders3_10E:
	.zero		1
	.type		_ZN34_INTERNAL_1cb82802_4_k_cu_56727b784cuda3std3__48in_placeE,@object
	.size		_ZN34_INTERNAL_1cb82802_4_k_cu_56727b784cuda3std3__48in_placeE,(_ZN34_INTERNAL_1cb82802_4_k_cu_56727b784cuda3std6ranges3__45__cpo4sizeE - _ZN34_INTERNAL_1cb82802_4_k_cu_56727b784cuda3std3__48in_placeE)
_ZN34_INTERNAL_1cb82802_4_k_cu_56727b784cuda3std3__48in_placeE:
	.zero		1
	.type		_ZN34_INTERNAL_1cb82802_4_k_cu_56727b784cuda3std6ranges3__45__cpo4sizeE,@object
	.size		_ZN34_INTERNAL_1cb82802_4_k_cu_56727b784cuda3std6ranges3__45__cpo4sizeE,(_ZN34_INTERNAL_1cb82802_4_k_cu_56727b786thrust24THRUST_300001_SM_1000_NS12placeholders2_2E - _ZN34_INTERNAL_1cb82802_4_k_cu_56727b784cuda3std6ranges3__45__cpo4sizeE)
_ZN34_INTERNAL_1cb82802_4_k_cu_56727b784cuda3std6ranges3__45__cpo4sizeE:
	.zero		1
	.type		_ZN34_INTERNAL_1cb82802_4_k_cu_56727b786thrust24THRUST_300001_SM_1000_NS12placeholders2_2E,@object
	.size		_ZN34_INTERNAL_1cb82802_4_k_cu_56727b786thrust24THRUST_300001_SM_1000_NS12placeholders2_2E,(_ZN34_INTERNAL_1cb82802_4_k_cu_56727b784cuda3std3__45__cpo6cbeginE - _ZN34_INTERNAL_1cb82802_4_k_cu_56727b786thrust24THRUST_300001_SM_1000_NS12placeholders2_2E)
_ZN34_INTERNAL_1cb82802_4_k_cu_56727b786thrust24THRUST_300001_SM_1000_NS12placeholders2_2E:
	.zero		1
	.type		_ZN34_INTERNAL_1cb82802_4_k_cu_56727b784cuda3std3__45__cpo6cbeginE,@object
	.size		_ZN34_INTERNAL_1cb82802_4_k_cu_56727b784cuda3std3__45__cpo6cbeginE,(_ZN34_INTERNAL_1cb82802_4_k_cu_56727b784cuda3std6ranges3__45__cpo6cbeginE - _ZN34_INTERNAL_1cb82802_4_k_cu_56727b784cuda3std3__45__cpo6cbeginE)
_ZN34_INTERNAL_1cb82802_4_k_cu_56727b784cuda3std3__45__cpo6cbeginE:
	.zero		1
	.type		_ZN34_INTERNAL_1cb82802_4_k_cu_56727b784cuda3std6ranges3__45__cpo6cbeginE,@object
	.size		_ZN34_INTERNAL_1cb82802_4_k_cu_56727b784cuda3std6ranges3__45__cpo6cbeginE,(_ZN34_INTERNAL_1cb82802_4_k_cu_56727b786thrust24THRUST_300001_SM_1000_NS12placeholders2_6E - _ZN34_INTERNAL_1cb82802_4_k_cu_56727b784cuda3std6ranges3__45__cpo6cbeginE)
_ZN34_INTERNAL_1cb82802_4_k_cu_56727b784cuda3std6ranges3__45__cpo6cbeginE:
	.zero		1
	.type		_ZN34_INTERNAL_1cb82802_4_k_cu_56727b786thrust24THRUST_300001_SM_1000_NS12placeholders2_6E,@object
	.size		_ZN34_INTERNAL_1cb82802_4_k_cu_56727b786thrust24THRUST_300001_SM_1000_NS12placeholders2_6E,(_ZN34_INTERNAL_1cb82802_4_k_cu_56727b784cuda3std3__45__cpo7crbeginE - _ZN34_INTERNAL_1cb82802_4_k_cu_56727b786thrust24THRUST_300001_SM_1000_NS12placeholders2_6E)
_ZN34_INTERNAL_1cb82802_4_k_cu_56727b786thrust24THRUST_300001_SM_1000_NS12placeholders2_6E:
	.zero		1
	.type		_ZN34_INTERNAL_1cb82802_4_k_cu_56727b784cuda3std3__45__cpo7crbeginE,@object
	.size		_ZN34_INTERNAL_1cb82802_4_k_cu_56727b784cuda3std3__45__cpo7crbeginE,(_ZN34_INTERNAL_1cb82802_4_k_cu_56727b784cuda3std6ranges3__45__cpo4nextE - _ZN34_INTERNAL_1cb82802_4_k_cu_56727b784cuda3std3__45__cpo7crbeginE)
_ZN34_INTERNAL_1cb82802_4_k_cu_56727b784cuda3std3__45__cpo7crbeginE:
	.zero		1
	.type		_ZN34_INTERNAL_1cb82802_4_k_cu_56727b784cuda3std6ranges3__45__cpo4nextE,@object
	.size		_ZN34_INTERNAL_1cb82802_4_k_cu_56727b784cuda3std6ranges3__45__cpo4nextE,(_ZN34_INTERNAL_1cb82802_4_k_cu_56727b784cuda3std6ranges3__45__cpo4swapE - _ZN34_INTERNAL_1cb82802_4_k_cu_56727b784cuda3std6ranges3__45__cpo4nextE)
_ZN34_INTERNAL_1cb82802_4_k_cu_56727b784cuda3std6ranges3__45__cpo4nextE:
	.zero		1
	.type		_ZN34_INTERNAL_1cb82802_4_k_cu_56727b784cuda3std6ranges3__45__cpo4swapE,@object
	.size		_ZN34_INTERNAL_1cb82802_4_k_cu_56727b784cuda3std6ranges3__45__cpo4swapE,(_ZN34_INTERNAL_1cb82802_4_k_cu_56727b786thrust24THRUST_300001_SM_1000_NS8cuda_cub10par_nosyncE - _ZN34_INTERNAL_1cb82802_4_k_cu_56727b784cuda3std6ranges3__45__cpo4swapE)
_ZN34_INTERNAL_1cb82802_4_k_cu_56727b784cuda3std6ranges3__45__cpo4swapE:
	.zero		1
	.type		_ZN34_INTERNAL_1cb82802_4_k_cu_56727b786thrust24THRUST_300001_SM_1000_NS8cuda_cub10par_nosyncE,@object
	.size		_ZN34_INTERNAL_1cb82802_4_k_cu_56727b786thrust24THRUST_300001_SM_1000_NS8cuda_cub10par_nosyncE,(_ZN34_INTERNAL_1cb82802_4_k_cu_56727b786thrust24THRUST_300001_SM_1000_NS3seqE - _ZN34_INTERNAL_1cb82802_4_k_cu_56727b786thrust24THRUST_300001_SM_1000_NS8cuda_cub10par_nosyncE)
_ZN34_INTERNAL_1cb82802_4_k_cu_56727b786thrust24THRUST_300001_SM_1000_NS8cuda_cub10par_nosyncE:
	.zero		1
	.type		_ZN34_INTERNAL_1cb82802_4_k_cu_56727b786thrust24THRUST_300001_SM_1000_NS3seqE,@object
	.size		_ZN34_INTERNAL_1cb82802_4_k_cu_56727b786thrust24THRUST_300001_SM_1000_NS3seqE,(_ZN34_INTERNAL_1cb82802_4_k_cu_56727b784cuda3std3__420unreachable_sentinelE - _ZN34_INTERNAL_1cb82802_4_k_cu_56727b786thrust24THRUST_300001_SM_1000_NS3seqE)
_ZN34_INTERNAL_1cb82802_4_k_cu_56727b786thrust24THRUST_300001_SM_1000_NS3seqE:
	.zero		1
	.type		_ZN34_INTERNAL_1cb82802_4_k_cu_56727b784cuda3std3__420unreachable_sentinelE,@object
	.size		_ZN34_INTERNAL_1cb82802_4_k_cu_56727b784cuda3std3__420unreachable_sentinelE,(_ZN34_INTERNAL_1cb82802_4_k_cu_56727b784cuda3std6ranges3__45__cpo5ssizeE - _ZN34_INTERNAL_1cb82802_4_k_cu_56727b784cuda3std3__420unreachable_sentinelE)
_ZN34_INTERNAL_1cb82802_4_k_cu_56727b784cuda3std3__420unreachable_sentinelE:
	.zero		1
	.type		_ZN34_INTERNAL_1cb82802_4_k_cu_56727b784cuda3std6ranges3__45__cpo5ssizeE,@object
	.size		_ZN34_INTERNAL_1cb82802_4_k_cu_56727b784cuda3std6ranges3__45__cpo5ssizeE,(_ZN34_INTERNAL_1cb82802_4_k_cu_56727b786thrust24THRUST_300001_SM_1000_NS12placeholders2_3E - _ZN34_INTERNAL_1cb82802_4_k_cu_56727b784cuda3std6ranges3__45__cpo5ssizeE)
_ZN34_INTERNAL_1cb82802_4_k_cu_56727b784cuda3std6ranges3__45__cpo5ssizeE:
	.zero		1
	.type		_ZN34_INTERNAL_1cb82802_4_k_cu_56727b786thrust24THRUST_300001_SM_1000_NS12placeholders2_3E,@object
	.size		_ZN34_INTERNAL_1cb82802_4_k_cu_56727b786thrust24THRUST_300001_SM_1000_NS12placeholders2_3E,(_ZN34_INTERNAL_1cb82802_4_k_cu_56727b784cuda3std3__45__cpo4cendE - _ZN34_INTERNAL_1cb82802_4_k_cu_56727b786thrust24THRUST_300001_SM_1000_NS12placeholders2_3E)
_ZN34_INTERNAL_1cb82802_4_k_cu_56727b786thrust24THRUST_300001_SM_1000_NS12placeholders2_3E:
	.zero		1
	.type		_ZN34_INTERNAL_1cb82802_4_k_cu_56727b784cuda3std3__45__cpo4cendE,@object
	.size		_ZN34_INTERNAL_1cb82802_4_k_cu_56727b784cuda3std3__45__cpo4cendE,(_ZN34_INTERNAL_1cb82802_4_k_cu_56727b784cuda3std6ranges3__45__cpo4cendE - _ZN34_INTERNAL_1cb82802_4_k_cu_56727b784cuda3std3__45__cpo4cendE)
_ZN34_INTERNAL_1cb82802_4_k_cu_56727b784cuda3std3__45__cpo4cendE:
	.zero		1
	.type		_ZN34_INTERNAL_1cb82802_4_k_cu_56727b784cuda3std6ranges3__45__cpo4cendE,@object
	.size		_ZN34_INTERNAL_1cb82802_4_k_cu_56727b784cuda3std6ranges3__45__cpo4cendE,(_ZN34_INTERNAL_1cb82802_4_k_cu_56727b786thrust24THRUST_300001_SM_1000_NS12placeholders2_7E - _ZN34_INTERNAL_1cb82802_4_k_cu_56727b784cuda3std6ranges3__45__cpo4cendE)
_ZN34_INTERNAL_1cb82802_4_k_cu_56727b784cuda3std6ranges3__45__cpo4cendE:
	.zero		1
	.type		_ZN34_INTERNAL_1cb82802_4_k_cu_56727b786thrust24THRUST_300001_SM_1000_NS12placeholders2_7E,@object
	.size		_ZN34_INTERNAL_1cb82802_4_k_cu_56727b786thrust24THRUST_300001_SM_1000_NS12placeholders2_7E,(_ZN34_INTERNAL_1cb82802_4_k_cu_56727b784cuda3std3__45__cpo5crendE - _ZN34_INTERNAL_1cb82802_4_k_cu_56727b786thrust24THRUST_300001_SM_1000_NS12placeholders2_7E)
_ZN34_INTERNAL_1cb82802_4_k_cu_56727b786thrust24THRUST_300001_SM_1000_NS12placeholders2_7E:
	.zero		1
	.type		_ZN34_INTERNAL_1cb82802_4_k_cu_56727b784cuda3std3__45__cpo5crendE,@object
	.size		_ZN34_INTERNAL_1cb82802_4_k_cu_56727b784cuda3std3__45__cpo5crendE,(_ZN34_INTERNAL_1cb82802_4_k_cu_56727b784cuda3std6ranges3__45__cpo4prevE - _ZN34_INTERNAL_1cb82802_4_k_cu_56727b784cuda3std3__45__cpo5crendE)
_ZN34_INTERNAL_1cb82802_4_k_cu_56727b784cuda3std3__45__cpo5crendE:
	.zero		1
	.type		_ZN34_INTERNAL_1cb82802_4_k_cu_56727b784cuda3std6ranges3__45__cpo4prevE,@object
	.size		_ZN34_INTERNAL_1cb82802_4_k_cu_56727b784cuda3std6ranges3__45__cpo4prevE,(_ZN34_INTERNAL_1cb82802_4_k_cu_56727b784cuda3std6ranges3__45__cpo9iter_moveE - _ZN34_INTERNAL_1cb82802_4_k_cu_56727b784cuda3std6ranges3__45__cpo4prevE)
_ZN34_INTERNAL_1cb82802_4_k_cu_56727b784cuda3std6ranges3__45__cpo4prevE:
	.zero		1
	.type		_ZN34_INTERNAL_1cb82802_4_k_cu_56727b784cuda3std6ranges3__45__cpo9iter_moveE,@object
	.size		_ZN34_INTERNAL_1cb82802_4_k_cu_56727b784cuda3std6ranges3__45__cpo9iter_moveE,(_ZN34_INTERNAL_1cb82802_4_k_cu_56727b786thrust24THRUST_300001_SM_1000_NS6system6detail10sequential3seqE - _ZN34_INTERNAL_1cb82802_4_k_cu_56727b784cuda3std6ranges3__45__cpo9iter_moveE)
_ZN34_INTERNAL_1cb82802_4_k_cu_56727b784cuda3std6ranges3__45__cpo9iter_moveE:
	.zero		1
	.type		_ZN34_INTERNAL_1cb82802_4_k_cu_56727b786thrust24THRUST_300001_SM_1000_NS6system6detail10sequential3seqE,@object
	.size		_ZN34_INTERNAL_1cb82802_4_k_cu_56727b786thrust24THRUST_300001_SM_1000_NS6system6detail10sequential3seqE,(_ZN34_INTERNAL_1cb82802_4_k_cu_56727b786thrust24THRUST_300001_SM_1000_NS12placeholders2_9E - _ZN34_INTERNAL_1cb82802_4_k_cu_56727b786thrust24THRUST_300001_SM_1000_NS6system6detail10sequential3seqE)
_ZN34_INTERNAL_1cb82802_4_k_cu_56727b786thrust24THRUST_300001_SM_1000_NS6system6detail10sequential3seqE:
	.zero		1
	.type		_ZN34_INTERNAL_1cb82802_4_k_cu_56727b786thrust24THRUST_300001_SM_1000_NS12placeholders2_9E,@object
	.size		_ZN34_INTERNAL_1cb82802_4_k_cu_56727b786thrust24THRUST_300001_SM_1000_NS12placeholders2_9E,(_ZN34_INTERNAL_1cb82802_4_k_cu_56727b784cuda3std3__419piecewise_constructE - _ZN34_INTERNAL_1cb82802_4_k_cu_56727b786thrust24THRUST_300001_SM_1000_NS12placeholders2_9E)
_ZN34_INTERNAL_1cb82802_4_k_cu_56727b786thrust24THRUST_300001_SM_1000_NS12placeholders2_9E:
	.zero		1
	.type		_ZN34_INTERNAL_1cb82802_4_k_cu_56727b784cuda3std3__419piecewise_constructE,@object
	.size		_ZN34_INTERNAL_1cb82802_4_k_cu_56727b784cuda3std3__419piecewise_constructE,(_ZN34_INTERNAL_1cb82802_4_k_cu_56727b784cuda3std6ranges3__45__cpo5cdataE - _ZN34_INTERNAL_1cb82802_4_k_cu_56727b784cuda3std3__419piecewise_constructE)
_ZN34_INTERNAL_1cb82802_4_k_cu_56727b784cuda3std3__419piecewise_constructE:
	.zero		1
	.type		_ZN34_INTERNAL_1cb82802_4_k_cu_56727b784cuda3std6ranges3__45__cpo5cdataE,@object
	.size		_ZN34_INTERNAL_1cb82802_4_k_cu_56727b784cuda3std6ranges3__45__cpo5cdataE,(_ZN34_INTERNAL_1cb82802_4_k_cu_56727b786thrust24THRUST_300001_SM_1000_NS12placeholders2_1E - _ZN34_INTERNAL_1cb82802_4_k_cu_56727b784cuda3std6ranges3__45__cpo5cdataE)
_ZN34_INTERNAL_1cb82802_4_k_cu_56727b784cuda3std6ranges3__45__cpo5cdataE:
	.zero		1
	.type		_ZN34_INTERNAL_1cb82802_4_k_cu_56727b786thrust24THRUST_300001_SM_1000_NS12placeholders2_1E,@object
	.size		_ZN34_INTERNAL_1cb82802_4_k_cu_56727b786thrust24THRUST_300001_SM_1000_NS12placeholders2_1E,(_ZN34_INTERNAL_1cb82802_4_k_cu_56727b784cuda3std3__45__cpo3endE - _ZN34_INTERNAL_1cb82802_4_k_cu_56727b786thrust24THRUST_300001_SM_1000_NS12placeholders2_1E)
_ZN34_INTERNAL_1cb82802_4_k_cu_56727b786thrust24THRUST_300001_SM_1000_NS12placeholders2_1E:
	.zero		1
	.type		_ZN34_INTERNAL_1cb82802_4_k_cu_56727b784cuda3std3__45__cpo3endE,@object
	.size		_ZN34_INTERNAL_1cb82802_4_k_cu_56727b784cuda3std3__45__cpo3endE,(_ZN34_INTERNAL_1cb82802_4_k_cu_56727b784cuda3std6ranges3__45__cpo3endE - _ZN34_INTERNAL_1cb82802_4_k_cu_56727b784cuda3std3__45__cpo3endE)
_ZN34_INTERNAL_1cb82802_4_k_cu_56727b784cuda3std3__45__cpo3endE:
	.zero		1
	.type		_ZN34_INTERNAL_1cb82802_4_k_cu_56727b784cuda3std6ranges3__45__cpo3endE,@object
	.size		_ZN34_INTERNAL_1cb82802_4_k_cu_56727b784cuda3std6ranges3__45__cpo3endE,(_ZN34_INTERNAL_1cb82802_4_k_cu_56727b786thrust24THRUST_300001_SM_1000_NS12placeholders2_5E - _ZN34_INTERNAL_1cb82802_4_k_cu_56727b784cuda3std6ranges3__45__cpo3endE)
_ZN34_INTERNAL_1cb82802_4_k_cu_56727b784cuda3std6ranges3__45__cpo3endE:
	.zero		1
	.type		_ZN34_INTERNAL_1cb82802_4_k_cu_56727b786thrust24THRUST_300001_SM_1000_NS12placeholders2_5E,@object
	.size		_ZN34_INTERNAL_1cb82802_4_k_cu_56727b786thrust24THRUST_300001_SM_1000_NS12placeholders2_5E,(_ZN34_INTERNAL_1cb82802_4_k_cu_56727b784cuda3std3__45__cpo4rendE - _ZN34_INTERNAL_1cb82802_4_k_cu_56727b786thrust24THRUST_300001_SM_1000_NS12placeholders2_5E)
_ZN34_INTERNAL_1cb82802_4_k_cu_56727b786thrust24THRUST_300001_SM_1000_NS12placeholders2_5E:
	.zero		1
	.type		_ZN34_INTERNAL_1cb82802_4_k_cu_56727b784cuda3std3__45__cpo4rendE,@object
	.size		_ZN34_INTERNAL_1cb82802_4_k_cu_56727b784cuda3std3__45__cpo4rendE,(_ZN34_INTERNAL_1cb82802_4_k_cu_56727b784cuda3std6ranges3__45__cpo9iter_swapE - _ZN34_INTERNAL_1cb82802_4_k_cu_56727b784cuda3std3__45__cpo4rendE)
_ZN34_INTERNAL_1cb82802_4_k_cu_56727b784cuda3std3__45__cpo4rendE:
	.zero		1
	.type		_ZN34_INTERNAL_1cb82802_4_k_cu_56727b784cuda3std6ranges3__45__cpo9iter_swapE,@object
	.size		_ZN34_INTERNAL_1cb82802_4_k_cu_56727b784cuda3std6ranges3__45__cpo9iter_swapE,(_ZN34_INTERNAL_1cb82802_4_k_cu_56727b784cuda3std3__48unexpectE - _ZN34_INTERNAL_1cb82802_4_k_cu_56727b784cuda3std6ranges3__45__cpo9iter_swapE)
_ZN34_INTERNAL_1cb82802_4_k_cu_56727b784cuda3std6ranges3__45__cpo9iter_swapE:
	.zero		1
	.type		_ZN34_INTERNAL_1cb82802_4_k_cu_56727b784cuda3std3__48unexpectE,@object
	.size		_ZN34_INTERNAL_1cb82802_4_k_cu_56727b784cuda3std3__48unexpectE,(_ZN34_INTERNAL_1cb82802_4_k_cu_56727b786thrust24THRUST_300001_SM_1000_NS8cuda_cub3parE - _ZN34_INTERNAL_1cb82802_4_k_cu_56727b784cuda3std3__48unexpectE)
_ZN34_INTERNAL_1cb82802_4_k_cu_56727b784cuda3std3__48unexpectE:
	.zero		1
	.type		_ZN34_INTERNAL_1cb82802_4_k_cu_56727b786thrust24THRUST_300001_SM_1000_NS8cuda_cub3parE,@object
	.size		_ZN34_INTERNAL_1cb82802_4_k_cu_56727b786thrust24THRUST_300001_SM_1000_NS8cuda_cub3parE,(.L_29 - _ZN34_INTERNAL_1cb82802_4_k_cu_56727b786thrust24THRUST_300001_SM_1000_NS8cuda_cub3parE)
_ZN34_INTERNAL_1cb82802_4_k_cu_56727b786thrust24THRUST_300001_SM_1000_NS8cuda_cub3parE:
	.zero		1
.L_29:


//--------------------- .nv.shared._ZN3cub18CUB_300001_SM_10006detail4scan16DeviceScanKernelINS2_10policy_hubIiiijN4cuda3std3__44plusIvEEE10Policy1000EN6thrust24THRUST_300001_SM_1000_NS6detail15normal_iteratorINSD_10device_ptrIiEEEESI_NS0_13ScanTileStateIiLb1EEES9_NS1_10InputValueIiPiEEjiLb0EiEEvT0_T1_T2_iT3_T4_T5_ --------------------------
	.section	.nv.shared._ZN3cub18CUB_300001_SM_10006detail4scan16DeviceScanKernelINS2_10policy_hubIiiijN4cuda3std3__44plusIvEEE10Policy1000EN6thrust24THRUST_300001_SM_1000_NS6detail15normal_iteratorINSD_10device_ptrIiEEEESI_NS0_13ScanTileStateIiLb1EEES9_NS1_10InputValueIiPiEEjiLb0EiEEvT0_T1_T2_iT3_T4_T5_,"aw",@nobits
	.sectionflags	@""
	.align	16
.nv.shared._ZN3cub18CUB_300001_SM_10006detail4scan16DeviceScanKernelINS2_10policy_hubIiiijN4cuda3std3__44plusIvEEE10Policy1000EN6thrust24THRUST_300001_SM_1000_NS6detail15normal_iteratorINSD_10device_ptrIiEEEESI_NS0_13ScanTileStateIiLb1EEES9_NS1_10InputValueIiPiEEjiLb0EiEEvT0_T1_T2_iT3_T4_T5_:
	.zero		34832


//--------------------- .nv.shared._Z25radix_sort_pass_3_scatterN4cuda3std3__44spanIKiLm18446744073709551615EEES4_NS2_IKfLm18446744073709551615EEES4_S4_NS2_IiLm18446744073709551615EEENS2_IfLm18446744073709551615EEES7_ --------------------------
	.section	.nv.shared._Z25radix_sort_pass_3_scatterN4cuda3std3__44spanIKiLm18446744073709551615EEES4_NS2_IKfLm18446744073709551615EEES4_S4_NS2_IiLm18446744073709551615EEENS2_IfLm18446744073709551615EEES7_,"aw",@nobits
	.sectionflags	@""
	.align	4
.nv.shared._Z25radix_sort_pass_3_scatterN4cuda3std3__44spanIKiLm18446744073709551615EEES4_NS2_IKfLm18446744073709551615EEES4_S4_NS2_IiLm18446744073709551615EEENS2_IfLm18446744073709551615EEES7_:
	.zero		2176


//--------------------- .nv.shared._Z27radix_sort_pass_1_histogramN4cuda3std3__44spanIKiLm18446744073709551615EEES4_NS2_IKfLm18446744073709551615EEENS2_IiLm18446744073709551615EEE --------------------------
	.section	.nv.shared._Z27radix_sort_pass_1_histogramN4cuda3std3__44spanIKiLm18446744073709551615EEES4_NS2_IKfLm18446744073709551615EEENS2_IiLm18446744073709551615EEE,"aw",@nobits
	.sectionflags	@""
	.align	4
.nv.shared._Z27radix_sort_pass_1_histogramN4cuda3std3__44spanIKiLm18446744073709551615EEES4_NS2_IKfLm18446744073709551615EEENS2_IiLm18446744073709551615EEE:
	.zero		1040


//--------------------- .nv.constant0._ZN3cub18CUB_300001_SM_10006detail4scan16DeviceScanKernelINS2_10policy_hubIiiimN4cuda3std3__44plusIvEEE10Policy1000EN6thrust24THRUST_300001_SM_1000_NS6detail15normal_iteratorINSD_10device_ptrIiEEEESI_NS0_13ScanTileStateIiLb1EEES9_NS1_10InputValueIiPiEEmiLb0EiEEvT0_T1_T2_iT3_T4_T5_ --------------------------
	.section	.nv.constant0._ZN3cub18CUB_300001_SM_10006detail4scan16DeviceScanKernelINS2_10policy_hubIiiimN4cuda3std3__44plusIvEEE10Policy1000EN6thrust24THRUST_300001_SM_1000_NS6detail15normal_iteratorINSD_10device_ptrIiEEEESI_NS0_13ScanTileStateIiLb1EEES9_NS1_10InputValueIiPiEEmiLb0EiEEvT0_T1_T2_iT3_T4_T5_,"a",@progbits
	.sectionflags	@""
	.align	4
.nv.constant0._ZN3cub18CUB_300001_SM_10006detail4scan16DeviceScanKernelINS2_10policy_hubIiiimN4cuda3std3__44plusIvEEE10Policy1000EN6thrust24THRUST_300001_SM_1000_NS6detail15normal_iteratorINSD_10device_ptrIiEEEESI_NS0_13ScanTileStateIiLb1EEES9_NS1_10InputValueIiPiEEmiLb0EiEEvT0_T1_T2_iT3_T4_T5_:
	.zero		952


//--------------------- .nv.constant0._ZN3cub18CUB_300001_SM_10006detail4scan16DeviceScanKernelINS2_10policy_hubIiiijN4cuda3std3__44plusIvEEE10Policy1000EN6thrust24THRUST_300001_SM_1000_NS6detail15normal_iteratorINSD_10device_ptrIiEEEESI_NS0_13ScanTileStateIiLb1EEES9_NS1_10InputValueIiPiEEjiLb0EiEEvT0_T1_T2_iT3_T4_T5_ --------------------------
	.section	.nv.constant0._ZN3cub18CUB_300001_SM_10006detail4scan16DeviceScanKernelINS2_10policy_hubIiiijN4cuda3std3__44plusIvEEE10Policy1000EN6thrust24THRUST_300001_SM_1000_NS6detail15normal_iteratorINSD_10device_ptrIiEEEESI_NS0_13ScanTileStateIiLb1EEES9_NS1_10InputValueIiPiEEjiLb0EiEEvT0_T1_T2_iT3_T4_T5_,"a",@progbits
	.sectionflags	@""
	.align	4
.nv.constant0._ZN3cub18CUB_300001_SM_10006detail4scan16DeviceScanKernelINS2_10policy_hubIiiijN4cuda3std3__44plusIvEEE10Policy1000EN6thrust24THRUST_300001_SM_1000_NS6detail15normal_iteratorINSD_10device_ptrIiEEEESI_NS0_13ScanTileStateIiLb1EEES9_NS1_10InputValueIiPiEEjiLb0EiEEvT0_T1_T2_iT3_T4_T5_:
	.zero		948


//--------------------- .nv.constant0._ZN3cub18CUB_300001_SM_10006detail4scan20DeviceScanInitKernelINS0_13ScanTileStateIiLb1EEEEEvT_i --------------------------
	.section	.nv.constant0._ZN3cub18CUB_300001_SM_10006detail4scan20DeviceScanInitKernelINS0_13ScanTileStateIiLb1EEEEEvT_i,"a",@progbits
	.sectionflags	@""
	.align	4
.nv.constant0._ZN3cub18CUB_300001_SM_10006detail4scan20DeviceScanInitKernelINS0_13ScanTileStateIiLb1EEEEEvT_i:
	.zero		908


//--------------------- .nv.constant0._ZN3cub18CUB_300001_SM_10006detail8for_each13static_kernelINS2_12policy_hub_t12policy_500_tEmN6thrust24THRUST_300001_SM_1000_NS8cuda_cub20__uninitialized_fill7functorINS7_10device_ptrIfEEfEEEEvT0_T1_ --------------------------
	.section	.nv.constant0._ZN3cub18CUB_300001_SM_10006detail8for_each13static_kernelINS2_12policy_hub_t12policy_500_tEmN6thrust24THRUST_300001_SM_1000_NS8cuda_cub20__uninitialized_fill7functorINS7_10device_ptrIfEEfEEEEvT0_T1_,"a",@progbits
	.sectionflags	@""
	.align	4
.nv.constant0._ZN3cub18CUB_300001_SM_10006detail8for_each13static_kernelINS2_12policy_hub_t12policy_500_tEmN6thrust24THRUST_300001_SM_1000_NS8cuda_cub20__uninitialized_fill7functorINS7_10device_ptrIfEEfEEEEvT0_T1_:
	.zero		920


//--------------------- .nv.constant0._ZN3cub18CUB_300001_SM_10006detail8for_each13static_kernelINS2_12policy_hub_t12policy_500_tEmN6thrust24THRUST_300001_SM_1000_NS8cuda_cub20__uninitialized_fill7functorINS7_10device_ptrIiEEiEEEEvT0_T1_ --------------------------
	.section	.nv.constant0._ZN3cub18CUB_300001_SM_10006detail8for_each13static_kernelINS2_12policy_hub_t12policy_500_tEmN6thrust24THRUST_300001_SM_1000_NS8cuda_cub20__uninitialized_fill7functorINS7_10device_ptrIiEEiEEEEvT0_T1_,"a",@progbits
	.sectionflags	@""
	.align	4
.nv.constant0._ZN3cub18CUB_300001_SM_10006detail8for_each13static_kernelINS2_12policy_hub_t12policy_500_tEmN6thrust24THRUST_300001_SM_1000_NS8cuda_cub20__uninitialized_fill7functorINS7_10device_ptrIiEEiEEEEvT0_T1_:
	.zero		920


//--------------------- .nv.constant0._ZN3cub18CUB_300001_SM_10006detail11EmptyKernelIvEEvv --------------------------
	.section	.nv.constant0._ZN3cub18CUB_300001_SM_10006detail11EmptyKernelIvEEvv,"a",@progbits
	.sectionflags	@""
	.align	4
.nv.constant0._ZN3cub18CUB_300001_SM_10006detail11EmptyKernelIvEEvv:
	.zero		896


//--------------------- .nv.constant0._Z25radix_sort_pass_3_scatterN4cuda3std3__44spanIKiLm18446744073709551615EEES4_NS2_IKfLm18446744073709551615EEES4_S4_NS2_IiLm18446744073709551615EEENS2_IfLm18446744073709551615EEES7_ --------------------------
	.section	.nv.constant0._Z25radix_sort_pass_3_scatterN4cuda3std3__44spanIKiLm18446744073709551615EEES4_NS2_IKfLm18446744073709551615EEES4_S4_NS2_IiLm18446744073709551615EEENS2_IfLm18446744073709551615EEES7_,"a",@progbits
	.sectionflags	@""
	.align	4
.nv.constant0._Z25radix_sort_pass_3_scatterN4cuda3std3__44spanIKiLm18446744073709551615EEES4_NS2_IKfLm18446744073709551615EEES4_S4_NS2_IiLm18446744073709551615EEENS2_IfLm18446744073709551615EEES7_:
	.zero		1024


//--------------------- .nv.constant0._Z27radix_sort_pass_1_histogramN4cuda3std3__44spanIKiLm18446744073709551615EEES4_NS2_IKfLm18446744073709551615EEENS2_IiLm18446744073709551615EEE --------------------------
	.section	.nv.constant0._Z27radix_sort_pass_1_histogramN4cuda3std3__44spanIKiLm18446744073709551615EEES4_NS2_IKfLm18446744073709551615EEENS2_IiLm18446744073709551615EEE,"a",@progbits
	.sectionflags	@""
	.align	4
.nv.constant0._Z27radix_sort_pass_1_histogramN4cuda3std3__44spanIKiLm18446744073709551615EEES4_NS2_IKfLm18446744073709551615EEENS2_IiLm18446744073709551615EEE:
	.zero		960


//--------------------- SYMBOLS --------------------------

	.type		.nv.reservedSmem.offset0,@object
	.size		.nv.reservedSmem.offset0,0x4
	.type		.nv.reservedSmem.cap,@object
	.size		.nv.reservedSmem.cap,0x4
